//
// Generated by NVIDIA NVVM Compiler
//
// Compiler Build ID: CL-36424714
// Cuda compilation tools, release 13.0, V13.0.88
// Based on NVVM 20.0.0
//

.version 9.0
.target sm_100
.address_size 64

	// .globl	_Z13findPotentialPdS_ddS_
// _ZZN3cub18CUB_300001_SM_10006detail4scan16DeviceScanKernelINS2_10policy_hubIdddjN4cuda3std3__44plusIvEEE10Policy1000EN6thrust24THRUST_300001_SM_1000_NS10device_ptrIdEESF_NS0_13ScanTileStateIdLb1EEES9_NS0_8NullTypeEjdLb0ESI_EEvT0_T1_T2_iT3_T4_T5_E12temp_storage has been demoted
// _ZZN3cub18CUB_300001_SM_10006detail4scan16DeviceScanKernelINS2_10policy_hubIdddmN4cuda3std3__44plusIvEEE10Policy1000EN6thrust24THRUST_300001_SM_1000_NS10device_ptrIdEESF_NS0_13ScanTileStateIdLb1EEES9_NS0_8NullTypeEmdLb0ESI_EEvT0_T1_T2_iT3_T4_T5_E12temp_storage has been demoted
// _ZZN3cub18CUB_300001_SM_10006detail6reduce28DeviceReduceSingleTileKernelINS2_10policy_hubIdjN4cuda3std3__44plusIdEEE10Policy1000EN6thrust24THRUST_300001_SM_1000_NS10device_ptrIdEEPdjS9_ddNS7_10__identityEEEvT0_T1_T2_T3_T4_T6_E12temp_storage has been demoted
// _ZZN3cub18CUB_300001_SM_10006detail6reduce18DeviceReduceKernelINS2_10policy_hubIdjN4cuda3std3__44plusIdEEE10Policy1000EN6thrust24THRUST_300001_SM_1000_NS10device_ptrIdEEjS9_dNS7_10__identityEEEvT0_PT3_T1_NS0_13GridEvenShareISK_EET2_T4_E12temp_storage has been demoted
// _ZZN3cub18CUB_300001_SM_10006detail6reduce28DeviceReduceSingleTileKernelINS2_10policy_hubIdjN4cuda3std3__44plusIdEEE10Policy1000EPdSC_iS9_ddNS7_10__identityEEEvT0_T1_T2_T3_T4_T6_E12temp_storage has been demoted
// _ZZN3cub18CUB_300001_SM_10006detail6reduce28DeviceReduceSingleTileKernelINS2_10policy_hubIdyN4cuda3std3__44plusIdEEE10Policy1000EN6thrust24THRUST_300001_SM_1000_NS10device_ptrIdEEPdyS9_ddNS7_10__identityEEEvT0_T1_T2_T3_T4_T6_E12temp_storage has been demoted
// _ZZN3cub18CUB_300001_SM_10006detail6reduce18DeviceReduceKernelINS2_10policy_hubIdyN4cuda3std3__44plusIdEEE10Policy1000EN6thrust24THRUST_300001_SM_1000_NS10device_ptrIdEEyS9_dNS7_10__identityEEEvT0_PT3_T1_NS0_13GridEvenShareISK_EET2_T4_E12temp_storage has been demoted
// _ZZN3cub18CUB_300001_SM_10006detail6reduce28DeviceReduceSingleTileKernelINS2_10policy_hubIdyN4cuda3std3__44plusIdEEE10Policy1000EPdSC_iS9_ddNS7_10__identityEEEvT0_T1_T2_T3_T4_T6_E12temp_storage has been demoted
.global .align 1 .b8 _ZN34_INTERNAL_9d0edcbf_4_k_cu_d68e721b4cuda3std3__45__cpo5beginE[1];
.global .align 1 .b8 _ZN34_INTERNAL_9d0edcbf_4_k_cu_d68e721b4cuda3std3__45__cpo3endE[1];
.global .align 1 .b8 _ZN34_INTERNAL_9d0edcbf_4_k_cu_d68e721b4cuda3std3__45__cpo6cbeginE[1];
.global .align 1 .b8 _ZN34_INTERNAL_9d0edcbf_4_k_cu_d68e721b4cuda3std3__45__cpo4cendE[1];
.global .align 1 .b8 _ZN34_INTERNAL_9d0edcbf_4_k_cu_d68e721b4cuda3std3__45__cpo6rbeginE[1];
.global .align 1 .b8 _ZN34_INTERNAL_9d0edcbf_4_k_cu_d68e721b4cuda3std3__45__cpo4rendE[1];
.global .align 1 .b8 _ZN34_INTERNAL_9d0edcbf_4_k_cu_d68e721b4cuda3std3__45__cpo7crbeginE[1];
.global .align 1 .b8 _ZN34_INTERNAL_9d0edcbf_4_k_cu_d68e721b4cuda3std3__45__cpo5crendE[1];
.global .align 1 .b8 _ZN34_INTERNAL_9d0edcbf_4_k_cu_d68e721b4cuda3std3__436_GLOBAL__N__9d0edcbf_4_k_cu_d68e721b6ignoreE[1];
.global .align 1 .b8 _ZN34_INTERNAL_9d0edcbf_4_k_cu_d68e721b4cuda3std3__419piecewise_constructE[1];
.global .align 1 .b8 _ZN34_INTERNAL_9d0edcbf_4_k_cu_d68e721b4cuda3std3__48in_placeE[1];
.global .align 1 .b8 _ZN34_INTERNAL_9d0edcbf_4_k_cu_d68e721b4cuda3std3__420unreachable_sentinelE[1];
.global .align 1 .b8 _ZN34_INTERNAL_9d0edcbf_4_k_cu_d68e721b4cuda3std3__47nulloptE[1];
.global .align 1 .b8 _ZN34_INTERNAL_9d0edcbf_4_k_cu_d68e721b4cuda3std3__48unexpectE[1];
.global .align 1 .b8 _ZN34_INTERNAL_9d0edcbf_4_k_cu_d68e721b4cuda3std6ranges3__45__cpo4swapE[1];
.global .align 1 .b8 _ZN34_INTERNAL_9d0edcbf_4_k_cu_d68e721b4cuda3std6ranges3__45__cpo9iter_moveE[1];
.global .align 1 .b8 _ZN34_INTERNAL_9d0edcbf_4_k_cu_d68e721b4cuda3std6ranges3__45__cpo5beginE[1];
.global .align 1 .b8 _ZN34_INTERNAL_9d0edcbf_4_k_cu_d68e721b4cuda3std6ranges3__45__cpo3endE[1];
.global .align 1 .b8 _ZN34_INTERNAL_9d0edcbf_4_k_cu_d68e721b4cuda3std6ranges3__45__cpo6cbeginE[1];
.global .align 1 .b8 _ZN34_INTERNAL_9d0edcbf_4_k_cu_d68e721b4cuda3std6ranges3__45__cpo4cendE[1];
.global .align 1 .b8 _ZN34_INTERNAL_9d0edcbf_4_k_cu_d68e721b4cuda3std6ranges3__45__cpo7advanceE[1];
.global .align 1 .b8 _ZN34_INTERNAL_9d0edcbf_4_k_cu_d68e721b4cuda3std6ranges3__45__cpo9iter_swapE[1];
.global .align 1 .b8 _ZN34_INTERNAL_9d0edcbf_4_k_cu_d68e721b4cuda3std6ranges3__45__cpo4nextE[1];
.global .align 1 .b8 _ZN34_INTERNAL_9d0edcbf_4_k_cu_d68e721b4cuda3std6ranges3__45__cpo4prevE[1];
.global .align 1 .b8 _ZN34_INTERNAL_9d0edcbf_4_k_cu_d68e721b4cuda3std6ranges3__45__cpo4dataE[1];
.global .align 1 .b8 _ZN34_INTERNAL_9d0edcbf_4_k_cu_d68e721b4cuda3std6ranges3__45__cpo5cdataE[1];
.global .align 1 .b8 _ZN34_INTERNAL_9d0edcbf_4_k_cu_d68e721b4cuda3std6ranges3__45__cpo4sizeE[1];
.global .align 1 .b8 _ZN34_INTERNAL_9d0edcbf_4_k_cu_d68e721b4cuda3std6ranges3__45__cpo5ssizeE[1];
.global .align 1 .b8 _ZN34_INTERNAL_9d0edcbf_4_k_cu_d68e721b4cuda3std6ranges3__45__cpo8distanceE[1];
.global .align 1 .b8 _ZN34_INTERNAL_9d0edcbf_4_k_cu_d68e721b6thrust24THRUST_300001_SM_1000_NS8cuda_cub3parE[1];
.global .align 1 .b8 _ZN34_INTERNAL_9d0edcbf_4_k_cu_d68e721b6thrust24THRUST_300001_SM_1000_NS8cuda_cub10par_nosyncE[1];
.global .align 1 .b8 _ZN34_INTERNAL_9d0edcbf_4_k_cu_d68e721b6thrust24THRUST_300001_SM_1000_NS6system6detail10sequential3seqE[1];
.global .align 1 .b8 _ZN34_INTERNAL_9d0edcbf_4_k_cu_d68e721b6thrust24THRUST_300001_SM_1000_NS6system3cpp3parE[1];
.global .align 1 .b8 _ZN34_INTERNAL_9d0edcbf_4_k_cu_d68e721b6thrust24THRUST_300001_SM_1000_NS12placeholders2_1E[1];
.global .align 1 .b8 _ZN34_INTERNAL_9d0edcbf_4_k_cu_d68e721b6thrust24THRUST_300001_SM_1000_NS12placeholders2_2E[1];
.global .align 1 .b8 _ZN34_INTERNAL_9d0edcbf_4_k_cu_d68e721b6thrust24THRUST_300001_SM_1000_NS12placeholders2_3E[1];
.global .align 1 .b8 _ZN34_INTERNAL_9d0edcbf_4_k_cu_d68e721b6thrust24THRUST_300001_SM_1000_NS12placeholders2_4E[1];
.global .align 1 .b8 _ZN34_INTERNAL_9d0edcbf_4_k_cu_d68e721b6thrust24THRUST_300001_SM_1000_NS12placeholders2_5E[1];
.global .align 1 .b8 _ZN34_INTERNAL_9d0edcbf_4_k_cu_d68e721b6thrust24THRUST_300001_SM_1000_NS12placeholders2_6E[1];
.global .align 1 .b8 _ZN34_INTERNAL_9d0edcbf_4_k_cu_d68e721b6thrust24THRUST_300001_SM_1000_NS12placeholders2_7E[1];
.global .align 1 .b8 _ZN34_INTERNAL_9d0edcbf_4_k_cu_d68e721b6thrust24THRUST_300001_SM_1000_NS12placeholders2_8E[1];
.global .align 1 .b8 _ZN34_INTERNAL_9d0edcbf_4_k_cu_d68e721b6thrust24THRUST_300001_SM_1000_NS12placeholders2_9E[1];
.global .align 1 .b8 _ZN34_INTERNAL_9d0edcbf_4_k_cu_d68e721b6thrust24THRUST_300001_SM_1000_NS12placeholders3_10E[1];
.global .align 1 .b8 _ZN34_INTERNAL_9d0edcbf_4_k_cu_d68e721b6thrust24THRUST_300001_SM_1000_NS3seqE[1];
.global .align 1 .b8 _ZN34_INTERNAL_9d0edcbf_4_k_cu_d68e721b6thrust24THRUST_300001_SM_1000_NS6deviceE[1];
.extern .shared .align 16 .b8 _ZN6thrust24THRUST_300001_SM_1000_NS8cuda_cub4core6detail5shmemE[];

.visible .entry _Z13findPotentialPdS_ddS_(
	.param .u64 .ptr .align 1 _Z13findPotentialPdS_ddS__param_0,
	.param .u64 .ptr .align 1 _Z13findPotentialPdS_ddS__param_1,
	.param .f64 _Z13findPotentialPdS_ddS__param_2,
	.param .f64 _Z13findPotentialPdS_ddS__param_3,
	.param .u64 .ptr .align 1 _Z13findPotentialPdS_ddS__param_4
)
{
	.reg .pred 	%p<15>;
	.reg .b32 	%r<54>;
	.reg .b64 	%rd<13>;
	.reg .b64 	%fd<33>;

	ld.param.u64 	%rd3, [_Z13findPotentialPdS_ddS__param_0];
	ld.param.u64 	%rd4, [_Z13findPotentialPdS_ddS__param_1];
	ld.param.f64 	%fd14, [_Z13findPotentialPdS_ddS__param_2];
	ld.param.u64 	%rd5, [_Z13findPotentialPdS_ddS__param_4];
	cvt.rzi.s32.f64 	%r1, %fd14;
	mul.f64 	%fd15, %fd14, 0d3FE0000000000000;
	cvt.rzi.s32.f64 	%r2, %fd15;
	mov.u32 	%r19, %ctaid.y;
	mov.u32 	%r20, %nctaid.x;
	mov.u32 	%r21, %ctaid.x;
	mad.lo.s32 	%r22, %r19, %r20, %r21;
	mov.u32 	%r23, %ntid.x;
	mov.u32 	%r24, %tid.x;
	mad.lo.s32 	%r3, %r22, %r23, %r24;
	mul.lo.s32 	%r4, %r1, %r1;
	setp.ge.s32 	%p1, %r3, %r4;
	@%p1 bra 	$L__BB0_15;
	div.s32 	%r5, %r3, %r1;
	mul.lo.s32 	%r25, %r5, %r1;
	sub.s32 	%r6, %r3, %r25;
	shl.b32 	%r26, %r2, 1;
	cvt.rn.f64.s32 	%fd1, %r26;
	setp.lt.s32 	%p2, %r2, 1;
	mov.f64 	%fd32, 0d0000000000000000;
	@%p2 bra 	$L__BB0_14;
	cvt.rn.f64.s32 	%fd2, %r5;
	cvt.rn.f64.u32 	%fd3, %r2;
	max.u32 	%r7, %r1, 1;
	neg.s32 	%r8, %r5;
	cvta.to.global.u64 	%rd1, %rd5;
	cvta.to.global.u64 	%rd2, %rd3;
	mov.f64 	%fd29, 0d0000000000000000;
	mov.f64 	%fd28, %fd29;
$L__BB0_3:
	cvt.rn.f64.s32 	%fd19, %r6;
	add.f64 	%fd20, %fd28, %fd19;
	sub.f64 	%fd21, %fd20, %fd3;
	cvt.rzi.s32.f64 	%r27, %fd21;
	cvt.rzi.s32.f64 	%r28, %fd28;
	mul.lo.s32 	%r9, %r28, %r1;
	max.s32 	%r29, %r27, 0;
	sub.s32 	%r30, %r29, %r27;
	setp.ne.s32 	%p3, %r30, 0;
	selp.u32 	%r31, 1, 0, %p3;
	selp.s32 	%r32, -1, 0, %p3;
	add.s32 	%r33, %r30, %r32;
	div.u32 	%r34, %r33, %r7;
	add.s32 	%r35, %r34, %r31;
	mad.lo.s32 	%r10, %r1, %r35, %r27;
	mov.f64 	%fd30, 0d0000000000000000;
$L__BB0_4:
	add.f64 	%fd22, %fd30, %fd2;
	sub.f64 	%fd23, %fd22, %fd3;
	cvt.rzi.s32.f64 	%r36, %fd23;
	max.s32 	%r37, %r36, 0;
	sub.s32 	%r38, %r37, %r36;
	setp.ne.s32 	%p4, %r38, 0;
	selp.u32 	%r39, 1, 0, %p4;
	selp.s32 	%r40, -1, 0, %p4;
	add.s32 	%r41, %r38, %r40;
	div.u32 	%r42, %r41, %r7;
	add.s32 	%r43, %r42, %r39;
	mad.lo.s32 	%r44, %r1, %r43, %r1;
	add.s32 	%r52, %r36, %r44;
	add.s32 	%r51, %r52, %r8;
$L__BB0_5:
	sub.s32 	%r52, %r52, %r1;
	sub.s32 	%r51, %r51, %r1;
	setp.ge.s32 	%p5, %r52, %r1;
	@%p5 bra 	$L__BB0_5;
	mov.u32 	%r53, %r10;
$L__BB0_7:
	mov.u32 	%r17, %r53;
	setp.ge.s32 	%p6, %r17, %r1;
	sub.s32 	%r53, %r17, %r1;
	@%p6 bra 	$L__BB0_7;
	setp.eq.f64 	%p7, %fd28, %fd3;
	setp.eq.f64 	%p8, %fd30, %fd3;
	and.pred  	%p9, %p7, %p8;
	@%p9 bra 	$L__BB0_11;
	setp.eq.s32 	%p10, %r51, 0;
	setp.eq.s32 	%p11, %r17, %r6;
	and.pred  	%p12, %p10, %p11;
	@%p12 bra 	$L__BB0_11;
	cvt.rzi.s32.f64 	%r45, %fd30;
	add.s32 	%r46, %r45, %r9;
	mad.lo.s32 	%r47, %r6, %r1, %r5;
	mad.lo.s32 	%r48, %r46, %r4, %r47;
	mul.wide.s32 	%rd6, %r48, 8;
	add.s64 	%rd7, %rd1, %rd6;
	ld.global.f64 	%fd24, [%rd7];
	mad.lo.s32 	%r49, %r17, %r1, %r52;
	mul.wide.s32 	%rd8, %r49, 8;
	add.s64 	%rd9, %rd2, %rd8;
	ld.global.f64 	%fd25, [%rd9];
	div.rn.f64 	%fd26, %fd25, %fd24;
	add.f64 	%fd29, %fd29, %fd26;
$L__BB0_11:
	add.f64 	%fd30, %fd30, 0d3FF0000000000000;
	setp.lt.f64 	%p13, %fd30, %fd1;
	@%p13 bra 	$L__BB0_4;
	add.f64 	%fd28, %fd28, 0d3FF0000000000000;
	setp.lt.f64 	%p14, %fd28, %fd1;
	@%p14 bra 	$L__BB0_3;
	mul.f64 	%fd32, %fd29, 0d3DF8BD2FDDA89128;
$L__BB0_14:
	mad.lo.s32 	%r50, %r6, %r1, %r5;
	cvta.to.global.u64 	%rd10, %rd4;
	mul.wide.s32 	%rd11, %r50, 8;
	add.s64 	%rd12, %rd10, %rd11;
	st.global.f64 	[%rd12], %fd32;
$L__BB0_15:
	ret;

}
	// .globl	_Z14potOnParticlesPdS_idS_
.visible .entry _Z14potOnParticlesPdS_idS_(
	.param .u64 .ptr .align 1 _Z14potOnParticlesPdS_idS__param_0,
	.param .u64 .ptr .align 1 _Z14potOnParticlesPdS_idS__param_1,
	.param .u32 _Z14potOnParticlesPdS_idS__param_2,
	.param .f64 _Z14potOnParticlesPdS_idS__param_3,
	.param .u64 .ptr .align 1 _Z14potOnParticlesPdS_idS__param_4
)
{
	.reg .pred 	%p<16>;
	.reg .b32 	%r<56>;
	.reg .b64 	%rd<16>;
	.reg .b64 	%fd<35>;

	ld.param.u64 	%rd5, [_Z14potOnParticlesPdS_idS__param_0];
	ld.param.u32 	%r20, [_Z14potOnParticlesPdS_idS__param_2];
	ld.param.u64 	%rd4, [_Z14potOnParticlesPdS_idS__param_4];
	cvta.to.global.u64 	%rd1, %rd5;
	cvt.rn.f64.s32 	%fd1, %r20;
	mul.f64 	%fd15, %fd1, 0d3FE0000000000000;
	cvt.rzi.s32.f64 	%r1, %fd15;
	mov.u32 	%r21, %ctaid.y;
	mov.u32 	%r22, %nctaid.x;
	mov.u32 	%r23, %ctaid.x;
	mad.lo.s32 	%r24, %r21, %r22, %r23;
	mov.u32 	%r25, %ntid.x;
	mov.u32 	%r26, %tid.x;
	mad.lo.s32 	%r2, %r24, %r25, %r26;
	mul.lo.s32 	%r3, %r20, %r20;
	setp.ge.s32 	%p1, %r2, %r3;
	mov.f64 	%fd34, 0d0000000000000000;
	@%p1 bra 	$L__BB1_16;
	div.s32 	%r4, %r2, %r20;
	mul.lo.s32 	%r27, %r4, %r20;
	sub.s32 	%r5, %r2, %r27;
	mad.lo.s32 	%r6, %r5, %r20, %r4;
	mul.wide.s32 	%rd6, %r6, 8;
	add.s64 	%rd7, %rd1, %rd6;
	ld.global.f64 	%fd2, [%rd7];
	setp.leu.f64 	%p2, %fd2, 0d0000000000000000;
	@%p2 bra 	$L__BB1_15;
	shl.b32 	%r28, %r1, 1;
	cvt.rn.f64.s32 	%fd3, %r28;
	setp.lt.s32 	%p3, %r1, 1;
	@%p3 bra 	$L__BB1_15;
	sub.s32 	%r29, %r4, %r1;
	cvt.rn.f64.s32 	%fd4, %r29;
	cvt.rzi.s32.f64 	%r7, %fd1;
	max.u32 	%r8, %r7, 1;
	neg.s32 	%r9, %r4;
	cvta.to.global.u64 	%rd2, %rd4;
	mov.f64 	%fd31, 0d0000000000000000;
	sub.s32 	%r30, %r5, %r1;
	mov.f64 	%fd30, %fd31;
$L__BB1_4:
	cvt.rn.f64.s32 	%fd20, %r30;
	add.f64 	%fd21, %fd30, %fd20;
	cvt.rzi.s32.f64 	%r31, %fd21;
	cvt.rzi.s32.f64 	%r32, %fd30;
	mul.lo.s32 	%r10, %r32, %r20;
	max.s32 	%r33, %r31, 0;
	sub.s32 	%r34, %r33, %r31;
	setp.ne.s32 	%p4, %r34, 0;
	selp.u32 	%r35, 1, 0, %p4;
	selp.s32 	%r36, -1, 0, %p4;
	add.s32 	%r37, %r34, %r36;
	div.u32 	%r38, %r37, %r8;
	add.s32 	%r39, %r38, %r35;
	mad.lo.s32 	%r11, %r7, %r39, %r31;
	mov.f64 	%fd32, 0d0000000000000000;
$L__BB1_5:
	add.f64 	%fd22, %fd32, %fd4;
	cvt.rzi.s32.f64 	%r40, %fd22;
	max.s32 	%r41, %r40, 0;
	sub.s32 	%r42, %r41, %r40;
	setp.ne.s32 	%p5, %r42, 0;
	selp.u32 	%r43, 1, 0, %p5;
	selp.s32 	%r44, -1, 0, %p5;
	add.s32 	%r45, %r42, %r44;
	div.u32 	%r46, %r45, %r8;
	add.s32 	%r47, %r46, %r43;
	mad.lo.s32 	%r48, %r7, %r47, %r7;
	add.s32 	%r54, %r40, %r48;
	add.s32 	%r53, %r54, %r9;
$L__BB1_6:
	sub.s32 	%r54, %r54, %r7;
	sub.s32 	%r53, %r53, %r7;
	setp.ge.s32 	%p6, %r54, %r7;
	@%p6 bra 	$L__BB1_6;
	mov.u32 	%r55, %r11;
$L__BB1_8:
	mov.u32 	%r18, %r55;
	setp.ge.s32 	%p7, %r18, %r7;
	sub.s32 	%r55, %r18, %r7;
	@%p7 bra 	$L__BB1_8;
	cvt.rn.f64.u32 	%fd23, %r1;
	setp.eq.f64 	%p8, %fd30, %fd23;
	setp.eq.f64 	%p9, %fd32, %fd23;
	and.pred  	%p10, %p8, %p9;
	@%p10 bra 	$L__BB1_12;
	setp.eq.s32 	%p11, %r53, 0;
	setp.eq.s32 	%p12, %r18, %r5;
	and.pred  	%p13, %p11, %p12;
	@%p13 bra 	$L__BB1_12;
	cvt.rzi.s32.f64 	%r49, %fd32;
	add.s32 	%r50, %r49, %r10;
	mad.lo.s32 	%r51, %r50, %r3, %r6;
	mul.wide.s32 	%rd8, %r51, 8;
	add.s64 	%rd9, %rd2, %rd8;
	ld.global.f64 	%fd24, [%rd9];
	mad.lo.s32 	%r52, %r18, %r20, %r54;
	mul.wide.s32 	%rd10, %r52, 8;
	add.s64 	%rd11, %rd1, %rd10;
	ld.global.f64 	%fd25, [%rd11];
	div.rn.f64 	%fd26, %fd25, %fd24;
	add.f64 	%fd31, %fd31, %fd26;
$L__BB1_12:
	add.f64 	%fd32, %fd32, 0d3FF0000000000000;
	setp.lt.f64 	%p14, %fd32, %fd3;
	@%p14 bra 	$L__BB1_5;
	add.f64 	%fd30, %fd30, 0d3FF0000000000000;
	setp.lt.f64 	%p15, %fd30, %fd3;
	@%p15 bra 	$L__BB1_4;
	mul.f64 	%fd34, %fd31, 0d3DF8BD2FDDA89128;
$L__BB1_15:
	ld.param.u64 	%rd15, [_Z14potOnParticlesPdS_idS__param_1];
	mul.f64 	%fd27, %fd34, %fd2;
	cvta.to.global.u64 	%rd12, %rd15;
	mul.wide.s32 	%rd13, %r6, 8;
	add.s64 	%rd14, %rd12, %rd13;
	st.global.f64 	[%rd14], %fd27;
$L__BB1_16:
	ret;

}
	// .globl	_Z17findProbabilitiesidPdS_S_S_iidddS_dd
.visible .entry _Z17findProbabilitiesidPdS_S_S_iidddS_dd(
	.param .u32 _Z17findProbabilitiesidPdS_S_S_iidddS_dd_param_0,
	.param .f64 _Z17findProbabilitiesidPdS_S_S_iidddS_dd_param_1,
	.param .u64 .ptr .align 1 _Z17findProbabilitiesidPdS_S_S_iidddS_dd_param_2,
	.param .u64 .ptr .align 1 _Z17findProbabilitiesidPdS_S_S_iidddS_dd_param_3,
	.param .u64 .ptr .align 1 _Z17findProbabilitiesidPdS_S_S_iidddS_dd_param_4,
	.param .u64 .ptr .align 1 _Z17findProbabilitiesidPdS_S_S_iidddS_dd_param_5,
	.param .u32 _Z17findProbabilitiesidPdS_S_S_iidddS_dd_param_6,
	.param .u32 _Z17findProbabilitiesidPdS_S_S_iidddS_dd_param_7,
	.param .f64 _Z17findProbabilitiesidPdS_S_S_iidddS_dd_param_8,
	.param .f64 _Z17findProbabilitiesidPdS_S_S_iidddS_dd_param_9,
	.param .f64 _Z17findProbabilitiesidPdS_S_S_iidddS_dd_param_10,
	.param .u64 .ptr .align 1 _Z17findProbabilitiesidPdS_S_S_iidddS_dd_param_11,
	.param .f64 _Z17findProbabilitiesidPdS_S_S_iidddS_dd_param_12,
	.param .f64 _Z17findProbabilitiesidPdS_S_S_iidddS_dd_param_13
)
{
	.reg .pred 	%p<86>;
	.reg .b32 	%r<65>;
	.reg .b32 	%f<3>;
	.reg .b64 	%rd<23>;
	.reg .b64 	%fd<136>;

	ld.param.u32 	%r19, [_Z17findProbabilitiesidPdS_S_S_iidddS_dd_param_0];
	ld.param.u64 	%rd5, [_Z17findProbabilitiesidPdS_S_S_iidddS_dd_param_3];
	ld.param.u64 	%rd6, [_Z17findProbabilitiesidPdS_S_S_iidddS_dd_param_4];
	ld.param.u64 	%rd7, [_Z17findProbabilitiesidPdS_S_S_iidddS_dd_param_5];
	ld.param.u32 	%r20, [_Z17findProbabilitiesidPdS_S_S_iidddS_dd_param_6];
	ld.param.u32 	%r21, [_Z17findProbabilitiesidPdS_S_S_iidddS_dd_param_7];
	ld.param.f64 	%fd47, [_Z17findProbabilitiesidPdS_S_S_iidddS_dd_param_8];
	ld.param.f64 	%fd48, [_Z17findProbabilitiesidPdS_S_S_iidddS_dd_param_9];
	ld.param.f64 	%fd49, [_Z17findProbabilitiesidPdS_S_S_iidddS_dd_param_10];
	ld.param.u64 	%rd8, [_Z17findProbabilitiesidPdS_S_S_iidddS_dd_param_11];
	mov.u32 	%r22, %ctaid.y;
	mov.u32 	%r23, %nctaid.x;
	mov.u32 	%r24, %ctaid.x;
	mad.lo.s32 	%r25, %r22, %r23, %r24;
	mov.u32 	%r26, %ntid.x;
	mov.u32 	%r27, %tid.x;
	mad.lo.s32 	%r1, %r25, %r26, %r27;
	mul.lo.s32 	%r2, %r19, %r19;
	setp.ge.s32 	%p1, %r1, %r2;
	@%p1 bra 	$L__BB2_42;
	div.s32 	%r3, %r1, %r19;
	mul.lo.s32 	%r28, %r3, %r19;
	sub.s32 	%r4, %r1, %r28;
	shr.u32 	%r29, %r19, 31;
	add.s32 	%r30, %r19, %r29;
	shr.s32 	%r31, %r30, 1;
	neg.s32 	%r5, %r31;
	sub.s32 	%r6, %r3, %r31;
	add.s32 	%r32, %r6, %r20;
	max.s32 	%r33, %r32, 0;
	shr.u32 	%r34, %r32, 31;
	add.s32 	%r35, %r34, %r32;
	sub.s32 	%r36, %r33, %r35;
	max.u32 	%r7, %r19, 1;
	div.u32 	%r37, %r36, %r7;
	add.s32 	%r38, %r34, %r37;
	mad.lo.s32 	%r63, %r19, %r38, %r32;
$L__BB2_2:
	mov.u32 	%r9, %r63;
	setp.ge.s32 	%p2, %r9, %r19;
	sub.s32 	%r63, %r9, %r19;
	@%p2 bra 	$L__BB2_2;
	add.s32 	%r39, %r21, %r5;
	add.s32 	%r40, %r39, %r4;
	max.s32 	%r41, %r40, 0;
	shr.u32 	%r42, %r40, 31;
	add.s32 	%r43, %r42, %r40;
	sub.s32 	%r44, %r41, %r43;
	div.u32 	%r45, %r44, %r7;
	add.s32 	%r46, %r42, %r45;
	mad.lo.s32 	%r64, %r19, %r46, %r40;
$L__BB2_4:
	mov.u32 	%r12, %r64;
	setp.ge.s32 	%p3, %r12, %r19;
	sub.s32 	%r64, %r12, %r19;
	@%p3 bra 	$L__BB2_4;
	cvta.to.global.u64 	%rd9, %rd5;
	cvta.to.global.u64 	%rd10, %rd6;
	mad.lo.s32 	%r47, %r21, %r19, %r20;
	mad.lo.s32 	%r48, %r4, %r19, %r3;
	mad.lo.s32 	%r49, %r48, %r2, %r47;
	cvta.to.global.u64 	%rd11, %rd8;
	mul.wide.s32 	%rd12, %r49, 8;
	add.s64 	%rd13, %rd11, %rd12;
	ld.global.f64 	%fd1, [%rd13];
	mul.wide.s32 	%rd14, %r47, 8;
	add.s64 	%rd15, %rd9, %rd14;
	ld.global.f64 	%fd2, [%rd15];
	cvt.rzi.s32.f64 	%r14, %fd2;
	mad.lo.s32 	%r50, %r12, %r19, %r9;
	mul.wide.s32 	%rd16, %r50, 8;
	add.s64 	%rd17, %rd9, %rd16;
	ld.global.f64 	%fd3, [%rd17];
	cvt.rzi.s32.f64 	%r15, %fd3;
	setp.leu.f64 	%p4, %fd2, %fd3;
	add.s64 	%rd1, %rd10, %rd16;
	add.s64 	%rd2, %rd10, %rd14;
	cvta.to.global.u64 	%rd18, %rd7;
	add.s64 	%rd3, %rd18, %rd16;
	mov.f64 	%fd117, 0d0000000000000000;
	@%p4 bra 	$L__BB2_16;
	setp.eq.s32 	%p5, %r15, 1;
	setp.eq.s32 	%p6, %r14, 0;
	and.pred  	%p7, %p5, %p6;
	mov.f64 	%fd120, %fd117;
	@%p7 bra 	$L__BB2_15;
	setp.eq.s32 	%p8, %r15, 0;
	setp.eq.s32 	%p9, %r14, 1;
	and.pred  	%p10, %p8, %p9;
	mov.f64 	%fd120, %fd117;
	@%p10 bra 	$L__BB2_15;
	setp.ne.s32 	%p11, %r15, 0;
	setp.ne.s32 	%p12, %r14, 2;
	or.pred  	%p13, %p11, %p12;
	@%p13 bra 	$L__BB2_10;
	add.f64 	%fd120, %fd48, %fd48;
	bra.uni 	$L__BB2_15;
$L__BB2_10:
	setp.ne.s32 	%p14, %r14, 0;
	setp.ne.s32 	%p15, %r15, 2;
	or.pred  	%p16, %p15, %p14;
	@%p16 bra 	$L__BB2_12;
	add.f64 	%fd120, %fd48, %fd48;
	bra.uni 	$L__BB2_15;
$L__BB2_12:
	and.pred  	%p19, %p5, %p9;
	mov.f64 	%fd120, %fd48;
	@%p19 bra 	$L__BB2_15;
	setp.eq.s32 	%p20, %r15, 2;
	setp.eq.s32 	%p21, %r14, 2;
	and.pred  	%p24, %p5, %p21;
	and.pred  	%p25, %p20, %p9;
	or.pred  	%p26, %p24, %p25;
	mov.f64 	%fd120, %fd117;
	@%p26 bra 	$L__BB2_15;
	mul.f64 	%fd55, %fd48, 0d408F400000000000;
	selp.f64 	%fd56, %fd55, 0d0000000000000000, %p21;
	selp.f64 	%fd120, %fd56, 0d0000000000000000, %p20;
$L__BB2_15:
	neg.f64 	%fd57, %fd120;
	div.rn.f64 	%fd127, %fd57, %fd1;
	ld.global.f64 	%fd58, [%rd1];
	ld.global.f64 	%fd59, [%rd2];
	sub.f64 	%fd60, %fd58, %fd59;
	neg.f64 	%fd128, %fd60;
	ld.global.f64 	%fd129, [%rd3];
	cvt.rn.f64.s32 	%fd61, %r6;
	mul.f64 	%fd126, %fd47, %fd61;
$L__BB2_16:
	setp.geu.f64 	%p29, %fd2, %fd3;
	mov.f64 	%fd118, 0d0000000000000000;
	@%p29 bra 	$L__BB2_27;
	setp.eq.s32 	%p30, %r15, 1;
	setp.eq.s32 	%p31, %r14, 0;
	and.pred  	%p32, %p30, %p31;
	mov.f64 	%fd125, %fd118;
	@%p32 bra 	$L__BB2_26;
	setp.eq.s32 	%p33, %r15, 0;
	setp.eq.s32 	%p34, %r14, 1;
	and.pred  	%p35, %p33, %p34;
	mov.f64 	%fd125, %fd118;
	@%p35 bra 	$L__BB2_26;
	setp.ne.s32 	%p36, %r15, 0;
	setp.ne.s32 	%p37, %r14, 2;
	or.pred  	%p38, %p36, %p37;
	@%p38 bra 	$L__BB2_21;
	add.f64 	%fd125, %fd48, %fd48;
	bra.uni 	$L__BB2_26;
$L__BB2_21:
	setp.ne.s32 	%p39, %r14, 0;
	setp.ne.s32 	%p40, %r15, 2;
	or.pred  	%p41, %p40, %p39;
	@%p41 bra 	$L__BB2_23;
	add.f64 	%fd125, %fd48, %fd48;
	bra.uni 	$L__BB2_26;
$L__BB2_23:
	and.pred  	%p44, %p30, %p34;
	mov.f64 	%fd125, %fd48;
	@%p44 bra 	$L__BB2_26;
	setp.eq.s32 	%p45, %r15, 2;
	setp.eq.s32 	%p46, %r14, 2;
	and.pred  	%p49, %p30, %p46;
	and.pred  	%p50, %p45, %p34;
	or.pred  	%p51, %p49, %p50;
	mov.f64 	%fd125, %fd118;
	@%p51 bra 	$L__BB2_26;
	mul.f64 	%fd65, %fd48, 0d408F400000000000;
	selp.f64 	%fd66, %fd65, 0d0000000000000000, %p46;
	selp.f64 	%fd125, %fd66, 0d0000000000000000, %p45;
$L__BB2_26:
	neg.f64 	%fd67, %fd125;
	div.rn.f64 	%fd127, %fd67, %fd1;
	ld.global.f64 	%fd68, [%rd1];
	ld.global.f64 	%fd69, [%rd2];
	sub.f64 	%fd128, %fd68, %fd69;
	ld.global.f64 	%fd70, [%rd3];
	neg.f64 	%fd129, %fd70;
	neg.f64 	%fd71, %fd47;
	cvt.rn.f64.s32 	%fd72, %r6;
	mul.f64 	%fd126, %fd71, %fd72;
$L__BB2_27:
	setp.neu.f64 	%p54, %fd2, %fd3;
	mov.f64 	%fd119, 0d0000000000000000;
	@%p54 bra 	$L__BB2_38;
	setp.gt.s32 	%p55, %r14, 0;
	cvt.rn.f64.s32 	%fd74, %r6;
	mul.f64 	%fd75, %fd47, %fd74;
	selp.f64 	%fd76, %fd75, %fd126, %p55;
	setp.eq.s32 	%p56, %r14, 0;
	neg.f64 	%fd77, %fd47;
	mul.f64 	%fd78, %fd77, %fd74;
	selp.f64 	%fd126, %fd78, %fd76, %p56;
	ld.global.f64 	%fd29, [%rd3];
	setp.eq.s32 	%p57, %r15, 1;
	and.pred  	%p58, %p57, %p56;
	mov.f64 	%fd130, %fd119;
	@%p58 bra 	$L__BB2_37;
	setp.eq.s32 	%p59, %r15, 0;
	setp.eq.s32 	%p60, %r14, 1;
	and.pred  	%p61, %p59, %p60;
	mov.f64 	%fd130, %fd119;
	@%p61 bra 	$L__BB2_37;
	setp.ne.s32 	%p62, %r15, 0;
	setp.ne.s32 	%p63, %r14, 2;
	or.pred  	%p64, %p62, %p63;
	@%p64 bra 	$L__BB2_32;
	add.f64 	%fd130, %fd48, %fd48;
	bra.uni 	$L__BB2_37;
$L__BB2_32:
	setp.ne.s32 	%p65, %r14, 0;
	setp.ne.s32 	%p66, %r15, 2;
	or.pred  	%p67, %p66, %p65;
	@%p67 bra 	$L__BB2_34;
	add.f64 	%fd130, %fd48, %fd48;
	bra.uni 	$L__BB2_37;
$L__BB2_34:
	setp.eq.s32 	%p68, %r14, 1;
	setp.eq.s32 	%p69, %r15, 1;
	and.pred  	%p70, %p69, %p68;
	mov.f64 	%fd130, %fd48;
	@%p70 bra 	$L__BB2_37;
	setp.eq.s32 	%p71, %r15, 2;
	setp.eq.s32 	%p72, %r14, 2;
	setp.eq.s32 	%p73, %r14, 1;
	setp.eq.s32 	%p74, %r15, 1;
	and.pred  	%p75, %p74, %p72;
	and.pred  	%p76, %p71, %p73;
	or.pred  	%p77, %p75, %p76;
	mov.f64 	%fd130, %fd119;
	@%p77 bra 	$L__BB2_37;
	setp.eq.s32 	%p78, %r15, 2;
	setp.eq.s32 	%p79, %r14, 2;
	mul.f64 	%fd81, %fd48, 0d408F400000000000;
	selp.f64 	%fd82, %fd81, 0d0000000000000000, %p79;
	selp.f64 	%fd130, %fd82, 0d0000000000000000, %p78;
$L__BB2_37:
	neg.f64 	%fd83, %fd130;
	div.rn.f64 	%fd127, %fd83, %fd1;
	ld.global.f64 	%fd84, [%rd1];
	ld.global.f64 	%fd85, [%rd2];
	sub.f64 	%fd128, %fd84, %fd85;
	neg.f64 	%fd129, %fd29;
$L__BB2_38:
	ld.param.f64 	%fd116, [_Z17findProbabilitiesidPdS_S_S_iidddS_dd_param_13];
	ld.param.f64 	%fd115, [_Z17findProbabilitiesidPdS_S_S_iidddS_dd_param_1];
	add.f64 	%fd86, %fd127, %fd128;
	add.f64 	%fd87, %fd86, %fd129;
	add.f64 	%fd88, %fd126, %fd87;
	mul.f64 	%fd89, %fd116, %fd88;
	div.rn.f64 	%fd90, %fd89, %fd49;
	add.f64 	%fd91, %fd1, %fd1;
	div.rn.f64 	%fd92, %fd91, %fd115;
	sub.f64 	%fd41, %fd90, %fd92;
	fma.rn.f64 	%fd93, %fd41, 0d3FF71547652B82FE, 0d4338000000000000;
	{
	.reg .b32 %temp; 
	mov.b64 	{%r16, %temp}, %fd93;
	}
	mov.f64 	%fd94, 0dC338000000000000;
	add.rn.f64 	%fd95, %fd93, %fd94;
	fma.rn.f64 	%fd96, %fd95, 0dBFE62E42FEFA39EF, %fd41;
	fma.rn.f64 	%fd97, %fd95, 0dBC7ABC9E3B39803F, %fd96;
	fma.rn.f64 	%fd98, %fd97, 0d3E5ADE1569CE2BDF, 0d3E928AF3FCA213EA;
	fma.rn.f64 	%fd99, %fd98, %fd97, 0d3EC71DEE62401315;
	fma.rn.f64 	%fd100, %fd99, %fd97, 0d3EFA01997C89EB71;
	fma.rn.f64 	%fd101, %fd100, %fd97, 0d3F2A01A014761F65;
	fma.rn.f64 	%fd102, %fd101, %fd97, 0d3F56C16C1852B7AF;
	fma.rn.f64 	%fd103, %fd102, %fd97, 0d3F81111111122322;
	fma.rn.f64 	%fd104, %fd103, %fd97, 0d3FA55555555502A1;
	fma.rn.f64 	%fd105, %fd104, %fd97, 0d3FC5555555555511;
	fma.rn.f64 	%fd106, %fd105, %fd97, 0d3FE000000000000B;
	fma.rn.f64 	%fd107, %fd106, %fd97, 0d3FF0000000000000;
	fma.rn.f64 	%fd108, %fd107, %fd97, 0d3FF0000000000000;
	{
	.reg .b32 %temp; 
	mov.b64 	{%r17, %temp}, %fd108;
	}
	{
	.reg .b32 %temp; 
	mov.b64 	{%temp, %r18}, %fd108;
	}
	shl.b32 	%r51, %r16, 20;
	add.s32 	%r52, %r51, %r18;
	mov.b64 	%fd135, {%r17, %r52};
	{
	.reg .b32 %temp; 
	mov.b64 	{%temp, %r53}, %fd41;
	}
	mov.b32 	%f2, %r53;
	abs.f32 	%f1, %f2;
	setp.lt.f32 	%p80, %f1, 0f4086232B;
	@%p80 bra 	$L__BB2_41;
	setp.lt.f64 	%p81, %fd41, 0d0000000000000000;
	add.f64 	%fd109, %fd41, 0d7FF0000000000000;
	selp.f64 	%fd135, 0d0000000000000000, %fd109, %p81;
	setp.geu.f32 	%p82, %f1, 0f40874800;
	@%p82 bra 	$L__BB2_41;
	shr.u32 	%r54, %r16, 31;
	add.s32 	%r55, %r16, %r54;
	shr.s32 	%r56, %r55, 1;
	shl.b32 	%r57, %r56, 20;
	add.s32 	%r58, %r18, %r57;
	mov.b64 	%fd110, {%r17, %r58};
	sub.s32 	%r59, %r16, %r56;
	shl.b32 	%r60, %r59, 20;
	add.s32 	%r61, %r60, 1072693248;
	mov.b32 	%r62, 0;
	mov.b64 	%fd111, {%r62, %r61};
	mul.f64 	%fd135, %fd111, %fd110;
$L__BB2_41:
	ld.param.u64 	%rd22, [_Z17findProbabilitiesidPdS_S_S_iidddS_dd_param_2];
	cvta.to.global.u64 	%rd19, %rd22;
	mul.wide.s32 	%rd20, %r1, 8;
	add.s64 	%rd21, %rd19, %rd20;
	setp.gt.f64 	%p83, %fd135, 0d3FF0000000000000;
	setp.eq.s32 	%p84, %r9, %r20;
	setp.eq.s32 	%p85, %r12, %r21;
	selp.f64 	%fd112, 0d3FF0000000000000, %fd135, %p83;
	selp.f64 	%fd113, 0d3FF0000000000000, %fd112, %p85;
	selp.f64 	%fd114, %fd113, %fd112, %p84;
	st.global.f64 	[%rd21], %fd114;
$L__BB2_42:
	ret;

}
	// .globl	_Z12particleJumpiidiPdS_S_
.visible .entry _Z12particleJumpiidiPdS_S_(
	.param .u32 _Z12particleJumpiidiPdS_S__param_0,
	.param .u32 _Z12particleJumpiidiPdS_S__param_1,
	.param .f64 _Z12particleJumpiidiPdS_S__param_2,
	.param .u32 _Z12particleJumpiidiPdS_S__param_3,
	.param .u64 .ptr .align 1 _Z12particleJumpiidiPdS_S__param_4,
	.param .u64 .ptr .align 1 _Z12particleJumpiidiPdS_S__param_5,
	.param .u64 .ptr .align 1 _Z12particleJumpiidiPdS_S__param_6
)
{
	.reg .pred 	%p<38>;
	.reg .b32 	%r<87>;
	.reg .b32 	%f<5>;
	.reg .b64 	%rd<23>;
	.reg .b64 	%fd<33>;

	ld.param.u32 	%r22, [_Z12particleJumpiidiPdS_S__param_0];
	ld.param.u32 	%r23, [_Z12particleJumpiidiPdS_S__param_1];
	ld.param.f64 	%fd16, [_Z12particleJumpiidiPdS_S__param_2];
	ld.param.u32 	%r24, [_Z12particleJumpiidiPdS_S__param_3];
	ld.param.u64 	%rd9, [_Z12particleJumpiidiPdS_S__param_4];
	ld.param.u64 	%rd10, [_Z12particleJumpiidiPdS_S__param_5];
	ld.param.u64 	%rd11, [_Z12particleJumpiidiPdS_S__param_6];
	cvta.to.global.u64 	%rd1, %rd11;
	cvta.to.global.u64 	%rd2, %rd10;
	cvta.to.global.u64 	%rd3, %rd9;
	mov.u32 	%r25, %ctaid.x;
	mov.u32 	%r26, %ntid.x;
	mov.u32 	%r27, %tid.x;
	mad.lo.s32 	%r1, %r25, %r26, %r27;
	mul.lo.s32 	%r28, %r24, %r24;
	mul.wide.u32 	%rd12, %r28, 8;
	add.s64 	%rd13, %rd3, %rd12;
	ld.global.f64 	%fd17, [%rd13+-8];
	mul.f64 	%fd1, %fd16, %fd17;
	setp.lt.s32 	%p1, %r1, 1;
	setp.ge.s32 	%p2, %r1, %r28;
	mad.lo.s32 	%r29, %r24, %r23, %r22;
	mul.wide.s32 	%rd14, %r29, 8;
	add.s64 	%rd4, %rd2, %rd14;
	or.pred  	%p3, %p1, %p2;
	@%p3 bra 	$L__BB3_20;
	add.s32 	%r30, %r1, -1;
	mul.wide.u32 	%rd15, %r30, 8;
	add.s64 	%rd16, %rd3, %rd15;
	ld.global.f64 	%fd18, [%rd16];
	setp.geu.f64 	%p4, %fd18, %fd1;
	@%p4 bra 	$L__BB3_39;
	mul.wide.u32 	%rd17, %r1, 8;
	add.s64 	%rd18, %rd3, %rd17;
	ld.global.f64 	%fd19, [%rd18];
	setp.leu.f64 	%p5, %fd19, %fd1;
	@%p5 bra 	$L__BB3_39;
	div.s32 	%r31, %r1, %r24;
	shr.u32 	%r32, %r24, 31;
	add.s32 	%r33, %r24, %r32;
	shr.s32 	%r34, %r33, 1;
	neg.s32 	%r2, %r34;
	sub.s32 	%r35, %r22, %r34;
	add.s32 	%r36, %r35, %r31;
	max.s32 	%r37, %r36, 0;
	shr.u32 	%r38, %r36, 31;
	add.s32 	%r39, %r38, %r36;
	sub.s32 	%r40, %r37, %r39;
	max.u32 	%r3, %r24, 1;
	div.u32 	%r41, %r40, %r3;
	add.s32 	%r42, %r38, %r41;
	mad.lo.s32 	%r81, %r24, %r42, %r36;
$L__BB3_4:
	mov.u32 	%r5, %r81;
	setp.ge.s32 	%p6, %r5, %r24;
	sub.s32 	%r81, %r5, %r24;
	@%p6 bra 	$L__BB3_4;
	add.s32 	%r43, %r2, %r23;
	rem.s32 	%r44, %r1, %r24;
	add.s32 	%r45, %r43, %r44;
	max.s32 	%r46, %r45, 0;
	shr.u32 	%r47, %r45, 31;
	add.s32 	%r48, %r47, %r45;
	sub.s32 	%r49, %r46, %r48;
	div.u32 	%r50, %r49, %r3;
	add.s32 	%r51, %r47, %r50;
	mad.lo.s32 	%r82, %r24, %r51, %r45;
$L__BB3_6:
	mov.u32 	%r8, %r82;
	setp.ge.s32 	%p7, %r8, %r24;
	sub.s32 	%r82, %r8, %r24;
	@%p7 bra 	$L__BB3_6;
	ld.global.f64 	%fd2, [%rd4];
	setp.neu.f64 	%p8, %fd2, 0d0000000000000000;
	mad.lo.s32 	%r52, %r8, %r24, %r5;
	mul.wide.s32 	%rd19, %r52, 8;
	add.s64 	%rd5, %rd2, %rd19;
	ld.global.f64 	%fd31, [%rd5];
	@%p8 bra 	$L__BB3_9;
	setp.eq.f64 	%p9, %fd31, 0d0000000000000000;
	@%p9 bra 	$L__BB3_14;
$L__BB3_9:
	setp.gt.f64 	%p10, %fd2, %fd31;
	@%p10 bra 	$L__BB3_12;
	setp.lt.f64 	%p11, %fd2, %fd31;
	@%p11 bra 	$L__BB3_13;
	setp.neu.f64 	%p12, %fd2, 0d3FF0000000000000;
	setp.neu.f64 	%p13, %fd31, 0d3FF0000000000000;
	or.pred  	%p14, %p12, %p13;
	@%p14 bra 	$L__BB3_14;
$L__BB3_12:
	add.f64 	%fd22, %fd2, 0dBFF0000000000000;
	st.global.f64 	[%rd4], %fd22;
	ld.global.f64 	%fd23, [%rd5];
	add.f64 	%fd31, %fd23, 0d3FF0000000000000;
	st.global.f64 	[%rd5], %fd31;
	bra.uni 	$L__BB3_14;
$L__BB3_13:
	add.f64 	%fd20, %fd2, 0d3FF0000000000000;
	st.global.f64 	[%rd4], %fd20;
	ld.global.f64 	%fd21, [%rd5];
	add.f64 	%fd31, %fd21, 0dBFF0000000000000;
	st.global.f64 	[%rd5], %fd31;
$L__BB3_14:
	sub.s32 	%r53, %r22, %r5;
	mul.lo.s32 	%r54, %r53, %r53;
	sub.s32 	%r55, %r23, %r8;
	mad.lo.s32 	%r56, %r55, %r55, %r54;
	cvt.rn.f32.u32 	%f3, %r56;
	sqrt.rn.f32 	%f1, %f3;
	setp.geu.f32 	%p15, %f1, 0f42480000;
	@%p15 bra 	$L__BB3_39;
	ld.global.f64 	%fd24, [%rd4];
	setp.eq.f64 	%p16, %fd24, %fd31;
	@%p16 bra 	$L__BB3_39;
	cvt.f64.f32 	%fd7, %f1;
	mov.b32 	%r83, 0;
$L__BB3_17:
	mul.wide.u32 	%rd20, %r83, 8;
	add.s64 	%rd6, %rd1, %rd20;
	ld.global.f64 	%fd8, [%rd6];
	setp.neu.f64 	%p17, %fd8, 0d408F380000000000;
	@%p17 bra 	$L__BB3_19;
	st.global.f64 	[%rd6], %fd7;
$L__BB3_19:
	setp.neu.f64 	%p18, %fd8, 0d408F380000000000;
	add.s32 	%r11, %r83, 1;
	setp.lt.u32 	%p19, %r83, 9999;
	and.pred  	%p20, %p18, %p19;
	mov.u32 	%r83, %r11;
	@%p20 bra 	$L__BB3_17;
$L__BB3_20:
	setp.ne.s32 	%p21, %r1, 0;
	@%p21 bra 	$L__BB3_39;
	ld.global.f64 	%fd25, [%rd3];
	setp.geu.f64 	%p22, %fd1, %fd25;
	@%p22 bra 	$L__BB3_39;
	shr.u32 	%r58, %r24, 31;
	add.s32 	%r59, %r24, %r58;
	shr.s32 	%r60, %r59, 1;
	neg.s32 	%r12, %r60;
	sub.s32 	%r61, %r22, %r60;
	max.s32 	%r62, %r61, 0;
	shr.u32 	%r63, %r61, 31;
	add.s32 	%r64, %r63, %r61;
	sub.s32 	%r65, %r62, %r64;
	max.u32 	%r13, %r24, 1;
	div.u32 	%r66, %r65, %r13;
	add.s32 	%r67, %r63, %r66;
	mad.lo.s32 	%r84, %r24, %r67, %r61;
$L__BB3_23:
	mov.u32 	%r15, %r84;
	setp.ge.s32 	%p23, %r15, %r24;
	sub.s32 	%r84, %r15, %r24;
	@%p23 bra 	$L__BB3_23;
	add.s32 	%r68, %r12, %r23;
	max.s32 	%r69, %r68, 0;
	shr.u32 	%r70, %r68, 31;
	add.s32 	%r71, %r70, %r68;
	sub.s32 	%r72, %r69, %r71;
	div.u32 	%r73, %r72, %r13;
	add.s32 	%r74, %r70, %r73;
	mad.lo.s32 	%r85, %r24, %r74, %r68;
$L__BB3_25:
	mov.u32 	%r18, %r85;
	setp.ge.s32 	%p24, %r18, %r24;
	sub.s32 	%r85, %r18, %r24;
	@%p24 bra 	$L__BB3_25;
	ld.global.f64 	%fd9, [%rd4];
	setp.neu.f64 	%p25, %fd9, 0d0000000000000000;
	mad.lo.s32 	%r75, %r18, %r24, %r15;
	mul.wide.s32 	%rd21, %r75, 8;
	add.s64 	%rd7, %rd2, %rd21;
	ld.global.f64 	%fd32, [%rd7];
	@%p25 bra 	$L__BB3_28;
	setp.eq.f64 	%p26, %fd32, 0d0000000000000000;
	@%p26 bra 	$L__BB3_33;
$L__BB3_28:
	setp.gt.f64 	%p27, %fd9, %fd32;
	@%p27 bra 	$L__BB3_31;
	setp.lt.f64 	%p28, %fd9, %fd32;
	@%p28 bra 	$L__BB3_32;
	setp.neu.f64 	%p29, %fd9, 0d3FF0000000000000;
	setp.neu.f64 	%p30, %fd32, 0d3FF0000000000000;
	or.pred  	%p31, %p29, %p30;
	@%p31 bra 	$L__BB3_33;
$L__BB3_31:
	add.f64 	%fd28, %fd9, 0dBFF0000000000000;
	st.global.f64 	[%rd4], %fd28;
	ld.global.f64 	%fd29, [%rd7];
	add.f64 	%fd32, %fd29, 0d3FF0000000000000;
	st.global.f64 	[%rd7], %fd32;
	bra.uni 	$L__BB3_33;
$L__BB3_32:
	add.f64 	%fd26, %fd9, 0d3FF0000000000000;
	st.global.f64 	[%rd4], %fd26;
	ld.global.f64 	%fd27, [%rd7];
	add.f64 	%fd32, %fd27, 0dBFF0000000000000;
	st.global.f64 	[%rd7], %fd32;
$L__BB3_33:
	sub.s32 	%r76, %r22, %r15;
	mul.lo.s32 	%r77, %r76, %r76;
	sub.s32 	%r78, %r23, %r18;
	mad.lo.s32 	%r79, %r78, %r78, %r77;
	cvt.rn.f32.u32 	%f4, %r79;
	sqrt.rn.f32 	%f2, %f4;
	setp.geu.f32 	%p32, %f2, 0f42480000;
	@%p32 bra 	$L__BB3_39;
	ld.global.f64 	%fd30, [%rd4];
	setp.eq.f64 	%p33, %fd30, %fd32;
	@%p33 bra 	$L__BB3_39;
	cvt.f64.f32 	%fd14, %f2;
	mov.b32 	%r86, 0;
$L__BB3_36:
	mul.wide.u32 	%rd22, %r86, 8;
	add.s64 	%rd8, %rd1, %rd22;
	ld.global.f64 	%fd15, [%rd8];
	setp.neu.f64 	%p34, %fd15, 0d408F380000000000;
	@%p34 bra 	$L__BB3_38;
	st.global.f64 	[%rd8], %fd14;
$L__BB3_38:
	setp.neu.f64 	%p35, %fd15, 0d408F380000000000;
	add.s32 	%r21, %r86, 1;
	setp.lt.u32 	%p36, %r86, 9999;
	and.pred  	%p37, %p35, %p36;
	mov.u32 	%r86, %r21;
	@%p37 bra 	$L__BB3_36;
$L__BB3_39:
	ret;

}
	// .globl	_Z8G_stackEPdS_i
.visible .entry _Z8G_stackEPdS_i(
	.param .u64 .ptr .align 1 _Z8G_stackEPdS_i_param_0,
	.param .u64 .ptr .align 1 _Z8G_stackEPdS_i_param_1,
	.param .u32 _Z8G_stackEPdS_i_param_2
)
{
	.reg .pred 	%p<3>;
	.reg .b32 	%r<11>;
	.reg .b64 	%rd<10>;
	.reg .b64 	%fd<2>;

	ld.param.u64 	%rd1, [_Z8G_stackEPdS_i_param_0];
	ld.param.u64 	%rd2, [_Z8G_stackEPdS_i_param_1];
	ld.param.u32 	%r2, [_Z8G_stackEPdS_i_param_2];
	mov.u32 	%r3, %ctaid.x;
	mov.u32 	%r4, %ntid.x;
	mov.u32 	%r5, %tid.x;
	mad.lo.s32 	%r1, %r3, %r4, %r5;
	mul.lo.s32 	%r6, %r2, %r2;
	setp.ge.s32 	%p1, %r1, %r6;
	@%p1 bra 	$L__BB4_3;
	cvta.to.global.u64 	%rd3, %rd1;
	div.s32 	%r7, %r1, %r2;
	mul.lo.s32 	%r8, %r7, %r2;
	sub.s32 	%r9, %r1, %r8;
	mad.lo.s32 	%r10, %r9, %r2, %r7;
	mul.wide.s32 	%rd4, %r10, 8;
	add.s64 	%rd5, %rd3, %rd4;
	ld.global.f64 	%fd1, [%rd5];
	setp.leu.f64 	%p2, %fd1, 0d3FF0000000000000;
	@%p2 bra 	$L__BB4_3;
	cvta.to.global.u64 	%rd6, %rd2;
	mul.wide.s32 	%rd7, %r1, 8;
	add.s64 	%rd8, %rd6, %rd7;
	mov.b64 	%rd9, 4536435638866752227;
	st.global.u64 	[%rd8], %rd9;
$L__BB4_3:
	ret;

}
	// .globl	_Z6G_subEPdS_S_i
.visible .entry _Z6G_subEPdS_S_i(
	.param .u64 .ptr .align 1 _Z6G_subEPdS_S_i_param_0,
	.param .u64 .ptr .align 1 _Z6G_subEPdS_S_i_param_1,
	.param .u64 .ptr .align 1 _Z6G_subEPdS_S_i_param_2,
	.param .u32 _Z6G_subEPdS_S_i_param_3
)
{
	.reg .pred 	%p<2>;
	.reg .b32 	%r<7>;
	.reg .b64 	%rd<11>;
	.reg .b64 	%fd<4>;

	ld.param.u64 	%rd1, [_Z6G_subEPdS_S_i_param_0];
	ld.param.u64 	%rd2, [_Z6G_subEPdS_S_i_param_1];
	ld.param.u64 	%rd3, [_Z6G_subEPdS_S_i_param_2];
	ld.param.u32 	%r2, [_Z6G_subEPdS_S_i_param_3];
	mov.u32 	%r3, %ctaid.x;
	mov.u32 	%r4, %ntid.x;
	mov.u32 	%r5, %tid.x;
	mad.lo.s32 	%r1, %r3, %r4, %r5;
	mul.lo.s32 	%r6, %r2, %r2;
	setp.ge.s32 	%p1, %r1, %r6;
	@%p1 bra 	$L__BB5_2;
	cvta.to.global.u64 	%rd4, %rd1;
	cvta.to.global.u64 	%rd5, %rd2;
	cvta.to.global.u64 	%rd6, %rd3;
	mul.wide.s32 	%rd7, %r1, 8;
	add.s64 	%rd8, %rd4, %rd7;
	ld.global.f64 	%fd1, [%rd8];
	add.s64 	%rd9, %rd5, %rd7;
	ld.global.f64 	%fd2, [%rd9];
	mul.f64 	%fd3, %fd1, %fd2;
	add.s64 	%rd10, %rd6, %rd7;
	st.global.f64 	[%rd10], %fd3;
$L__BB5_2:
	ret;

}
	// .globl	_Z7fillSumiiiPdd
.visible .entry _Z7fillSumiiiPdd(
	.param .u32 _Z7fillSumiiiPdd_param_0,
	.param .u32 _Z7fillSumiiiPdd_param_1,
	.param .u32 _Z7fillSumiiiPdd_param_2,
	.param .u64 .ptr .align 1 _Z7fillSumiiiPdd_param_3,
	.param .f64 _Z7fillSumiiiPdd_param_4
)
{
	.reg .b32 	%r<3>;
	.reg .b64 	%rd<5>;
	.reg .b64 	%fd<4>;

	ld.param.u32 	%r1, [_Z7fillSumiiiPdd_param_0];
	ld.param.u32 	%r2, [_Z7fillSumiiiPdd_param_2];
	ld.param.u64 	%rd1, [_Z7fillSumiiiPdd_param_3];
	ld.param.f64 	%fd1, [_Z7fillSumiiiPdd_param_4];
	cvta.to.global.u64 	%rd2, %rd1;
	cvt.rn.f64.s32 	%fd2, %r2;
	mul.f64 	%fd3, %fd1, %fd2;
	mul.wide.s32 	%rd3, %r1, 8;
	add.s64 	%rd4, %rd2, %rd3;
	st.global.f64 	[%rd4], %fd3;
	ret;

}
	// .globl	_Z14particleSwitchiiiPd
.visible .entry _Z14particleSwitchiiiPd(
	.param .u32 _Z14particleSwitchiiiPd_param_0,
	.param .u32 _Z14particleSwitchiiiPd_param_1,
	.param .u32 _Z14particleSwitchiiiPd_param_2,
	.param .u64 .ptr .align 1 _Z14particleSwitchiiiPd_param_3
)
{
	.reg .pred 	%p<2>;
	.reg .b32 	%r<5>;
	.reg .b64 	%rd<5>;
	.reg .b64 	%fd<3>;

	ld.param.u32 	%r1, [_Z14particleSwitchiiiPd_param_0];
	ld.param.u32 	%r2, [_Z14particleSwitchiiiPd_param_1];
	ld.param.u32 	%r3, [_Z14particleSwitchiiiPd_param_2];
	ld.param.u64 	%rd1, [_Z14particleSwitchiiiPd_param_3];
	cvta.to.global.u64 	%rd2, %rd1;
	mad.lo.s32 	%r4, %r3, %r2, %r1;
	mul.wide.s32 	%rd3, %r4, 8;
	add.s64 	%rd4, %rd2, %rd3;
	ld.global.f64 	%fd1, [%rd4];
	setp.eq.f64 	%p1, %fd1, 0d0000000000000000;
	selp.f64 	%fd2, 0d3FF0000000000000, 0d0000000000000000, %p1;
	st.global.f64 	[%rd4], %fd2;
	ret;

}
	// .globl	_Z6dosPutiiiPdd
.visible .entry _Z6dosPutiiiPdd(
	.param .u32 _Z6dosPutiiiPdd_param_0,
	.param .u32 _Z6dosPutiiiPdd_param_1,
	.param .u32 _Z6dosPutiiiPdd_param_2,
	.param .u64 .ptr .align 1 _Z6dosPutiiiPdd_param_3,
	.param .f64 _Z6dosPutiiiPdd_param_4
)
{
	.reg .b32 	%r<5>;
	.reg .b64 	%rd<5>;
	.reg .b64 	%fd<2>;

	ld.param.u32 	%r1, [_Z6dosPutiiiPdd_param_0];
	ld.param.u32 	%r2, [_Z6dosPutiiiPdd_param_1];
	ld.param.u32 	%r3, [_Z6dosPutiiiPdd_param_2];
	ld.param.u64 	%rd1, [_Z6dosPutiiiPdd_param_3];
	ld.param.f64 	%fd1, [_Z6dosPutiiiPdd_param_4];
	cvta.to.global.u64 	%rd2, %rd1;
	mad.lo.s32 	%r4, %r3, %r2, %r1;
	mul.wide.s32 	%rd3, %r4, 8;
	add.s64 	%rd4, %rd2, %rd3;
	st.global.f64 	[%rd4], %fd1;
	ret;

}
	// .globl	_Z12particleSwapiiiiiPd
.visible .entry _Z12particleSwapiiiiiPd(
	.param .u32 _Z12particleSwapiiiiiPd_param_0,
	.param .u32 _Z12particleSwapiiiiiPd_param_1,
	.param .u32 _Z12particleSwapiiiiiPd_param_2,
	.param .u32 _Z12particleSwapiiiiiPd_param_3,
	.param .u32 _Z12particleSwapiiiiiPd_param_4,
	.param .u64 .ptr .align 1 _Z12particleSwapiiiiiPd_param_5
)
{
	.reg .b32 	%r<9>;
	.reg .b64 	%rd<7>;
	.reg .b64 	%fd<4>;

	ld.param.u32 	%r1, [_Z12particleSwapiiiiiPd_param_0];
	ld.param.u32 	%r2, [_Z12particleSwapiiiiiPd_param_1];
	ld.param.u32 	%r3, [_Z12particleSwapiiiiiPd_param_2];
	ld.param.u32 	%r4, [_Z12particleSwapiiiiiPd_param_3];
	ld.param.u32 	%r5, [_Z12particleSwapiiiiiPd_param_4];
	ld.param.u64 	%rd1, [_Z12particleSwapiiiiiPd_param_5];
	cvta.to.global.u64 	%rd2, %rd1;
	mad.lo.s32 	%r6, %r5, %r2, %r1;
	mul.wide.s32 	%rd3, %r6, 8;
	add.s64 	%rd4, %rd2, %rd3;
	ld.global.f64 	%fd1, [%rd4];
	cvt.rzi.s32.f64 	%r7, %fd1;
	mad.lo.s32 	%r8, %r5, %r4, %r3;
	mul.wide.s32 	%rd5, %r8, 8;
	add.s64 	%rd6, %rd2, %rd5;
	ld.global.f64 	%fd2, [%rd6];
	st.global.f64 	[%rd4], %fd2;
	cvt.rn.f64.s32 	%fd3, %r7;
	st.global.f64 	[%rd6], %fd3;
	ret;

}
	// .globl	_Z8slowSwapiiiiiPdS_S_S_S_S_S_
.visible .entry _Z8slowSwapiiiiiPdS_S_S_S_S_S_(
	.param .u32 _Z8slowSwapiiiiiPdS_S_S_S_S_S__param_0,
	.param .u32 _Z8slowSwapiiiiiPdS_S_S_S_S_S__param_1,
	.param .u32 _Z8slowSwapiiiiiPdS_S_S_S_S_S__param_2,
	.param .u32 _Z8slowSwapiiiiiPdS_S_S_S_S_S__param_3,
	.param .u32 _Z8slowSwapiiiiiPdS_S_S_S_S_S__param_4,
	.param .u64 .ptr .align 1 _Z8slowSwapiiiiiPdS_S_S_S_S_S__param_5,
	.param .u64 .ptr .align 1 _Z8slowSwapiiiiiPdS_S_S_S_S_S__param_6,
	.param .u64 .ptr .align 1 _Z8slowSwapiiiiiPdS_S_S_S_S_S__param_7,
	.param .u64 .ptr .align 1 _Z8slowSwapiiiiiPdS_S_S_S_S_S__param_8,
	.param .u64 .ptr .align 1 _Z8slowSwapiiiiiPdS_S_S_S_S_S__param_9,
	.param .u64 .ptr .align 1 _Z8slowSwapiiiiiPdS_S_S_S_S_S__param_10,
	.param .u64 .ptr .align 1 _Z8slowSwapiiiiiPdS_S_S_S_S_S__param_11
)
{
	.reg .pred 	%p<16>;
	.reg .b32 	%r<106>;
	.reg .b64 	%rd<49>;
	.reg .b64 	%fd<44>;

	ld.param.u32 	%r25, [_Z8slowSwapiiiiiPdS_S_S_S_S_S__param_0];
	ld.param.u32 	%r26, [_Z8slowSwapiiiiiPdS_S_S_S_S_S__param_1];
	ld.param.u32 	%r27, [_Z8slowSwapiiiiiPdS_S_S_S_S_S__param_2];
	ld.param.u32 	%r28, [_Z8slowSwapiiiiiPdS_S_S_S_S_S__param_3];
	ld.param.u32 	%r29, [_Z8slowSwapiiiiiPdS_S_S_S_S_S__param_4];
	ld.param.u64 	%rd12, [_Z8slowSwapiiiiiPdS_S_S_S_S_S__param_5];
	ld.param.u64 	%rd10, [_Z8slowSwapiiiiiPdS_S_S_S_S_S__param_6];
	ld.param.u64 	%rd13, [_Z8slowSwapiiiiiPdS_S_S_S_S_S__param_7];
	ld.param.u64 	%rd14, [_Z8slowSwapiiiiiPdS_S_S_S_S_S__param_8];
	ld.param.u64 	%rd11, [_Z8slowSwapiiiiiPdS_S_S_S_S_S__param_9];
	ld.param.u64 	%rd15, [_Z8slowSwapiiiiiPdS_S_S_S_S_S__param_10];
	ld.param.u64 	%rd16, [_Z8slowSwapiiiiiPdS_S_S_S_S_S__param_11];
	cvta.to.global.u64 	%rd1, %rd16;
	cvta.to.global.u64 	%rd2, %rd12;
	cvta.to.global.u64 	%rd3, %rd13;
	cvta.to.global.u64 	%rd4, %rd15;
	cvta.to.global.u64 	%rd5, %rd14;
	mov.u32 	%r30, %ctaid.y;
	mov.u32 	%r31, %nctaid.x;
	mov.u32 	%r32, %ctaid.x;
	mad.lo.s32 	%r33, %r30, %r31, %r32;
	mov.u32 	%r34, %ntid.x;
	mov.u32 	%r35, %tid.x;
	mad.lo.s32 	%r1, %r33, %r34, %r35;
	mul.lo.s32 	%r2, %r29, %r29;
	setp.ge.s32 	%p1, %r1, %r2;
	@%p1 bra 	$L__BB10_22;
	mad.lo.s32 	%r3, %r29, %r26, %r25;
	mul.wide.s32 	%rd17, %r3, 8;
	add.s64 	%rd6, %rd5, %rd17;
	ld.global.f64 	%fd15, [%rd6];
	mad.lo.s32 	%r4, %r29, %r28, %r27;
	mul.wide.s32 	%rd18, %r4, 8;
	add.s64 	%rd19, %rd5, %rd18;
	ld.global.f64 	%fd16, [%rd19];
	setp.eq.f64 	%p2, %fd15, %fd16;
	@%p2 bra 	$L__BB10_21;
	mul.wide.s32 	%rd23, %r1, 8;
	add.s64 	%rd24, %rd5, %rd23;
	ld.global.f64 	%fd18, [%rd24];
	add.s64 	%rd7, %rd2, %rd23;
	st.global.f64 	[%rd7], %fd18;
	cvta.to.global.u64 	%rd25, %rd11;
	add.s64 	%rd26, %rd25, %rd23;
	ld.global.f64 	%fd19, [%rd26];
	cvta.to.global.u64 	%rd27, %rd10;
	add.s64 	%rd8, %rd27, %rd23;
	st.global.f64 	[%rd8], %fd19;
	add.s64 	%rd28, %rd4, %rd23;
	ld.global.f64 	%fd20, [%rd28];
	add.s64 	%rd9, %rd3, %rd23;
	st.global.f64 	[%rd9], %fd20;
	ld.global.f64 	%fd21, [%rd6];
	setp.neu.f64 	%p3, %fd21, 0d3FF0000000000000;
	@%p3 bra 	$L__BB10_12;
	add.s64 	%rd40, %rd2, %rd17;
	mov.b64 	%rd41, 0;
	st.global.u64 	[%rd40], %rd41;
	div.s32 	%r69, %r1, %r29;
	shr.u32 	%r70, %r29, 31;
	add.s32 	%r71, %r29, %r70;
	shr.s32 	%r5, %r71, 1;
	sub.s32 	%r72, %r5, %r25;
	add.s32 	%r73, %r72, %r69;
	add.s32 	%r74, %r5, %r69;
	max.s32 	%r75, %r73, 0;
	add.s32 	%r76, %r25, %r75;
	sub.s32 	%r77, %r76, %r74;
	setp.ne.s32 	%p10, %r77, 0;
	selp.u32 	%r78, 1, 0, %p10;
	selp.s32 	%r79, -1, 0, %p10;
	add.s32 	%r80, %r77, %r79;
	max.u32 	%r6, %r29, 1;
	div.u32 	%r81, %r80, %r6;
	add.s32 	%r82, %r81, %r78;
	mad.lo.s32 	%r83, %r29, %r82, %r74;
	sub.s32 	%r102, %r83, %r25;
$L__BB10_4:
	mov.u32 	%r8, %r102;
	setp.ge.s32 	%p11, %r8, %r29;
	sub.s32 	%r102, %r8, %r29;
	@%p11 bra 	$L__BB10_4;
	rem.s32 	%r84, %r1, %r29;
	sub.s32 	%r85, %r5, %r26;
	add.s32 	%r86, %r85, %r84;
	add.s32 	%r87, %r5, %r84;
	max.s32 	%r88, %r86, 0;
	add.s32 	%r89, %r26, %r88;
	sub.s32 	%r90, %r89, %r87;
	setp.ne.s32 	%p12, %r90, 0;
	selp.u32 	%r91, 1, 0, %p12;
	selp.s32 	%r92, -1, 0, %p12;
	add.s32 	%r93, %r90, %r92;
	div.u32 	%r94, %r93, %r6;
	add.s32 	%r95, %r94, %r91;
	mad.lo.s32 	%r96, %r29, %r95, %r87;
	sub.s32 	%r103, %r96, %r26;
$L__BB10_6:
	mov.u32 	%r11, %r103;
	setp.ge.s32 	%p13, %r11, %r29;
	sub.s32 	%r103, %r11, %r29;
	@%p13 bra 	$L__BB10_6;
	mul.lo.s32 	%r13, %r8, %r2;
	add.s32 	%r97, %r13, %r3;
	mul.lo.s32 	%r98, %r2, %r29;
	mul.lo.s32 	%r14, %r98, %r11;
	add.s32 	%r99, %r97, %r14;
	mul.wide.s32 	%rd42, %r99, 8;
	add.s64 	%rd43, %rd1, %rd42;
	ld.global.f64 	%fd1, [%rd43];
	setp.leu.f64 	%p14, %fd1, 0d0000000000000000;
	ld.global.f64 	%fd40, [%rd8];
	@%p14 bra 	$L__BB10_9;
	mov.f64 	%fd31, 0d3DF8BD2FDDA89128;
	div.rn.f64 	%fd32, %fd31, %fd1;
	add.f64 	%fd40, %fd32, %fd40;
	st.global.f64 	[%rd8], %fd40;
$L__BB10_9:
	ld.global.f64 	%fd33, [%rd7];
	mul.f64 	%fd34, %fd40, %fd33;
	st.global.f64 	[%rd9], %fd34;
	add.s64 	%rd45, %rd2, %rd18;
	mov.b64 	%rd46, 4607182418800017408;
	st.global.u64 	[%rd45], %rd46;
	add.s32 	%r100, %r13, %r4;
	add.s32 	%r101, %r100, %r14;
	mul.wide.s32 	%rd47, %r101, 8;
	add.s64 	%rd48, %rd1, %rd47;
	ld.global.f64 	%fd35, [%rd48];
	setp.leu.f64 	%p15, %fd35, 0d0000000000000000;
	ld.global.f64 	%fd41, [%rd8];
	@%p15 bra 	$L__BB10_11;
	mov.f64 	%fd36, 0dBDF8BD2FDDA89128;
	div.rn.f64 	%fd37, %fd36, %fd1;
	add.f64 	%fd41, %fd41, %fd37;
	st.global.f64 	[%rd8], %fd41;
$L__BB10_11:
	ld.global.f64 	%fd38, [%rd7];
	mul.f64 	%fd39, %fd41, %fd38;
	st.global.f64 	[%rd9], %fd39;
	bra.uni 	$L__BB10_22;
$L__BB10_12:
	add.s64 	%rd30, %rd2, %rd17;
	mov.b64 	%rd31, 4607182418800017408;
	st.global.u64 	[%rd30], %rd31;
	div.s32 	%r36, %r1, %r29;
	shr.u32 	%r37, %r29, 31;
	add.s32 	%r38, %r29, %r37;
	shr.s32 	%r15, %r38, 1;
	sub.s32 	%r39, %r15, %r25;
	add.s32 	%r40, %r39, %r36;
	add.s32 	%r41, %r15, %r36;
	max.s32 	%r42, %r40, 0;
	add.s32 	%r43, %r25, %r42;
	sub.s32 	%r44, %r43, %r41;
	setp.ne.s32 	%p4, %r44, 0;
	selp.u32 	%r45, 1, 0, %p4;
	selp.s32 	%r46, -1, 0, %p4;
	add.s32 	%r47, %r44, %r46;
	max.u32 	%r16, %r29, 1;
	div.u32 	%r48, %r47, %r16;
	add.s32 	%r49, %r48, %r45;
	mad.lo.s32 	%r50, %r29, %r49, %r41;
	sub.s32 	%r104, %r50, %r25;
$L__BB10_13:
	mov.u32 	%r18, %r104;
	setp.ge.s32 	%p5, %r18, %r29;
	sub.s32 	%r104, %r18, %r29;
	@%p5 bra 	$L__BB10_13;
	rem.s32 	%r51, %r1, %r29;
	sub.s32 	%r52, %r15, %r26;
	add.s32 	%r53, %r52, %r51;
	add.s32 	%r54, %r15, %r51;
	max.s32 	%r55, %r53, 0;
	add.s32 	%r56, %r26, %r55;
	sub.s32 	%r57, %r56, %r54;
	setp.ne.s32 	%p6, %r57, 0;
	selp.u32 	%r58, 1, 0, %p6;
	selp.s32 	%r59, -1, 0, %p6;
	add.s32 	%r60, %r57, %r59;
	div.u32 	%r61, %r60, %r16;
	add.s32 	%r62, %r61, %r58;
	mad.lo.s32 	%r63, %r29, %r62, %r54;
	sub.s32 	%r105, %r63, %r26;
$L__BB10_15:
	mov.u32 	%r21, %r105;
	setp.ge.s32 	%p7, %r21, %r29;
	sub.s32 	%r105, %r21, %r29;
	@%p7 bra 	$L__BB10_15;
	mul.lo.s32 	%r23, %r18, %r2;
	add.s32 	%r64, %r23, %r3;
	mul.lo.s32 	%r65, %r2, %r29;
	mul.lo.s32 	%r24, %r65, %r21;
	add.s32 	%r66, %r64, %r24;
	mul.wide.s32 	%rd32, %r66, 8;
	add.s64 	%rd33, %rd1, %rd32;
	ld.global.f64 	%fd8, [%rd33];
	setp.leu.f64 	%p8, %fd8, 0d0000000000000000;
	ld.global.f64 	%fd42, [%rd8];
	@%p8 bra 	$L__BB10_18;
	mov.f64 	%fd22, 0dBDF8BD2FDDA89128;
	div.rn.f64 	%fd23, %fd22, %fd8;
	add.f64 	%fd42, %fd42, %fd23;
	st.global.f64 	[%rd8], %fd42;
$L__BB10_18:
	ld.global.f64 	%fd24, [%rd7];
	mul.f64 	%fd25, %fd42, %fd24;
	st.global.f64 	[%rd9], %fd25;
	add.s64 	%rd35, %rd2, %rd18;
	mov.b64 	%rd36, 0;
	st.global.u64 	[%rd35], %rd36;
	add.s32 	%r67, %r23, %r4;
	add.s32 	%r68, %r67, %r24;
	mul.wide.s32 	%rd37, %r68, 8;
	add.s64 	%rd38, %rd1, %rd37;
	ld.global.f64 	%fd26, [%rd38];
	setp.leu.f64 	%p9, %fd26, 0d0000000000000000;
	ld.global.f64 	%fd43, [%rd8];
	@%p9 bra 	$L__BB10_20;
	mov.f64 	%fd27, 0d3DF8BD2FDDA89128;
	div.rn.f64 	%fd28, %fd27, %fd8;
	add.f64 	%fd43, %fd28, %fd43;
	st.global.f64 	[%rd8], %fd43;
$L__BB10_20:
	ld.global.f64 	%fd29, [%rd7];
	mul.f64 	%fd30, %fd43, %fd29;
	st.global.f64 	[%rd9], %fd30;
	bra.uni 	$L__BB10_22;
$L__BB10_21:
	mul.wide.s32 	%rd20, %r1, 8;
	add.s64 	%rd21, %rd4, %rd20;
	ld.global.f64 	%fd17, [%rd21];
	add.s64 	%rd22, %rd3, %rd20;
	st.global.f64 	[%rd22], %fd17;
$L__BB10_22:
	ret;

}
	// .globl	_Z6potAddiiiPdS_S_
.visible .entry _Z6potAddiiiPdS_S_(
	.param .u32 _Z6potAddiiiPdS_S__param_0,
	.param .u32 _Z6potAddiiiPdS_S__param_1,
	.param .u32 _Z6potAddiiiPdS_S__param_2,
	.param .u64 .ptr .align 1 _Z6potAddiiiPdS_S__param_3,
	.param .u64 .ptr .align 1 _Z6potAddiiiPdS_S__param_4,
	.param .u64 .ptr .align 1 _Z6potAddiiiPdS_S__param_5
)
{
	.reg .pred 	%p<8>;
	.reg .b32 	%r<53>;
	.reg .b64 	%rd<13>;
	.reg .b64 	%fd<7>;

	ld.param.u32 	%r12, [_Z6potAddiiiPdS_S__param_0];
	ld.param.u32 	%r13, [_Z6potAddiiiPdS_S__param_1];
	ld.param.u32 	%r14, [_Z6potAddiiiPdS_S__param_2];
	ld.param.u64 	%rd1, [_Z6potAddiiiPdS_S__param_3];
	ld.param.u64 	%rd2, [_Z6potAddiiiPdS_S__param_4];
	ld.param.u64 	%rd3, [_Z6potAddiiiPdS_S__param_5];
	mov.u32 	%r15, %ctaid.y;
	mov.u32 	%r16, %nctaid.x;
	mov.u32 	%r17, %ctaid.x;
	mad.lo.s32 	%r18, %r15, %r16, %r17;
	mov.u32 	%r19, %ntid.x;
	mov.u32 	%r20, %tid.x;
	mad.lo.s32 	%r1, %r18, %r19, %r20;
	mul.lo.s32 	%r2, %r14, %r14;
	setp.ge.s32 	%p1, %r1, %r2;
	@%p1 bra 	$L__BB11_8;
	cvta.to.global.u64 	%rd4, %rd1;
	mad.lo.s32 	%r3, %r14, %r13, %r12;
	mul.wide.s32 	%rd5, %r3, 8;
	add.s64 	%rd6, %rd4, %rd5;
	ld.global.f64 	%fd2, [%rd6];
	setp.neu.f64 	%p2, %fd2, 0d3FF0000000000000;
	@%p2 bra 	$L__BB11_8;
	rem.s32 	%r21, %r1, %r14;
	shr.u32 	%r22, %r14, 31;
	add.s32 	%r23, %r14, %r22;
	shr.s32 	%r4, %r23, 1;
	sub.s32 	%r24, %r4, %r12;
	add.s32 	%r25, %r24, %r21;
	add.s32 	%r26, %r4, %r21;
	max.s32 	%r27, %r25, 0;
	add.s32 	%r28, %r12, %r27;
	sub.s32 	%r29, %r28, %r26;
	setp.ne.s32 	%p3, %r29, 0;
	selp.u32 	%r30, 1, 0, %p3;
	selp.s32 	%r31, -1, 0, %p3;
	add.s32 	%r32, %r29, %r31;
	max.u32 	%r5, %r14, 1;
	div.u32 	%r33, %r32, %r5;
	add.s32 	%r34, %r33, %r30;
	mad.lo.s32 	%r35, %r14, %r34, %r26;
	sub.s32 	%r51, %r35, %r12;
$L__BB11_3:
	mov.u32 	%r7, %r51;
	setp.ge.s32 	%p4, %r7, %r14;
	sub.s32 	%r51, %r7, %r14;
	@%p4 bra 	$L__BB11_3;
	div.s32 	%r36, %r1, %r14;
	sub.s32 	%r37, %r4, %r13;
	add.s32 	%r38, %r37, %r36;
	add.s32 	%r39, %r4, %r36;
	max.s32 	%r40, %r38, 0;
	add.s32 	%r41, %r13, %r40;
	sub.s32 	%r42, %r41, %r39;
	setp.ne.s32 	%p5, %r42, 0;
	selp.u32 	%r43, 1, 0, %p5;
	selp.s32 	%r44, -1, 0, %p5;
	add.s32 	%r45, %r42, %r44;
	div.u32 	%r46, %r45, %r5;
	add.s32 	%r47, %r46, %r43;
	mad.lo.s32 	%r48, %r14, %r47, %r39;
	sub.s32 	%r52, %r48, %r13;
$L__BB11_5:
	mov.u32 	%r10, %r52;
	setp.ge.s32 	%p6, %r10, %r14;
	sub.s32 	%r52, %r10, %r14;
	@%p6 bra 	$L__BB11_5;
	mad.lo.s32 	%r49, %r10, %r14, %r7;
	mad.lo.s32 	%r50, %r49, %r2, %r3;
	cvta.to.global.u64 	%rd7, %rd2;
	mul.wide.s32 	%rd8, %r50, 8;
	add.s64 	%rd9, %rd7, %rd8;
	ld.global.f64 	%fd1, [%rd9];
	setp.leu.f64 	%p7, %fd1, 0d0000000000000000;
	@%p7 bra 	$L__BB11_8;
	cvta.to.global.u64 	%rd10, %rd3;
	mul.wide.s32 	%rd11, %r1, 8;
	add.s64 	%rd12, %rd10, %rd11;
	ld.global.f64 	%fd3, [%rd12];
	mov.f64 	%fd4, 0dBDF8BD2FDDA89128;
	div.rn.f64 	%fd5, %fd4, %fd1;
	add.f64 	%fd6, %fd3, %fd5;
	st.global.f64 	[%rd12], %fd6;
$L__BB11_8:
	ret;

}
	// .globl	_Z6potSubiiiPdS_S_
.visible .entry _Z6potSubiiiPdS_S_(
	.param .u32 _Z6potSubiiiPdS_S__param_0,
	.param .u32 _Z6potSubiiiPdS_S__param_1,
	.param .u32 _Z6potSubiiiPdS_S__param_2,
	.param .u64 .ptr .align 1 _Z6potSubiiiPdS_S__param_3,
	.param .u64 .ptr .align 1 _Z6potSubiiiPdS_S__param_4,
	.param .u64 .ptr .align 1 _Z6potSubiiiPdS_S__param_5
)
{
	.reg .pred 	%p<8>;
	.reg .b32 	%r<53>;
	.reg .b64 	%rd<13>;
	.reg .b64 	%fd<7>;

	ld.param.u32 	%r12, [_Z6potSubiiiPdS_S__param_0];
	ld.param.u32 	%r13, [_Z6potSubiiiPdS_S__param_1];
	ld.param.u32 	%r14, [_Z6potSubiiiPdS_S__param_2];
	ld.param.u64 	%rd1, [_Z6potSubiiiPdS_S__param_3];
	ld.param.u64 	%rd2, [_Z6potSubiiiPdS_S__param_4];
	ld.param.u64 	%rd3, [_Z6potSubiiiPdS_S__param_5];
	mov.u32 	%r15, %ctaid.y;
	mov.u32 	%r16, %nctaid.x;
	mov.u32 	%r17, %ctaid.x;
	mad.lo.s32 	%r18, %r15, %r16, %r17;
	mov.u32 	%r19, %ntid.x;
	mov.u32 	%r20, %tid.x;
	mad.lo.s32 	%r1, %r18, %r19, %r20;
	mul.lo.s32 	%r2, %r14, %r14;
	setp.ge.s32 	%p1, %r1, %r2;
	@%p1 bra 	$L__BB12_8;
	cvta.to.global.u64 	%rd4, %rd1;
	mad.lo.s32 	%r3, %r14, %r13, %r12;
	mul.wide.s32 	%rd5, %r3, 8;
	add.s64 	%rd6, %rd4, %rd5;
	ld.global.f64 	%fd2, [%rd6];
	setp.neu.f64 	%p2, %fd2, 0d0000000000000000;
	@%p2 bra 	$L__BB12_8;
	rem.s32 	%r21, %r1, %r14;
	shr.u32 	%r22, %r14, 31;
	add.s32 	%r23, %r14, %r22;
	shr.s32 	%r4, %r23, 1;
	sub.s32 	%r24, %r4, %r12;
	add.s32 	%r25, %r24, %r21;
	add.s32 	%r26, %r4, %r21;
	max.s32 	%r27, %r25, 0;
	add.s32 	%r28, %r12, %r27;
	sub.s32 	%r29, %r28, %r26;
	setp.ne.s32 	%p3, %r29, 0;
	selp.u32 	%r30, 1, 0, %p3;
	selp.s32 	%r31, -1, 0, %p3;
	add.s32 	%r32, %r29, %r31;
	max.u32 	%r5, %r14, 1;
	div.u32 	%r33, %r32, %r5;
	add.s32 	%r34, %r33, %r30;
	mad.lo.s32 	%r35, %r14, %r34, %r26;
	sub.s32 	%r51, %r35, %r12;
$L__BB12_3:
	mov.u32 	%r7, %r51;
	setp.ge.s32 	%p4, %r7, %r14;
	sub.s32 	%r51, %r7, %r14;
	@%p4 bra 	$L__BB12_3;
	div.s32 	%r36, %r1, %r14;
	sub.s32 	%r37, %r4, %r13;
	add.s32 	%r38, %r37, %r36;
	add.s32 	%r39, %r4, %r36;
	max.s32 	%r40, %r38, 0;
	add.s32 	%r41, %r13, %r40;
	sub.s32 	%r42, %r41, %r39;
	setp.ne.s32 	%p5, %r42, 0;
	selp.u32 	%r43, 1, 0, %p5;
	selp.s32 	%r44, -1, 0, %p5;
	add.s32 	%r45, %r42, %r44;
	div.u32 	%r46, %r45, %r5;
	add.s32 	%r47, %r46, %r43;
	mad.lo.s32 	%r48, %r14, %r47, %r39;
	sub.s32 	%r52, %r48, %r13;
$L__BB12_5:
	mov.u32 	%r10, %r52;
	setp.ge.s32 	%p6, %r10, %r14;
	sub.s32 	%r52, %r10, %r14;
	@%p6 bra 	$L__BB12_5;
	mad.lo.s32 	%r49, %r10, %r14, %r7;
	mad.lo.s32 	%r50, %r49, %r2, %r3;
	cvta.to.global.u64 	%rd7, %rd2;
	mul.wide.s32 	%rd8, %r50, 8;
	add.s64 	%rd9, %rd7, %rd8;
	ld.global.f64 	%fd1, [%rd9];
	setp.leu.f64 	%p7, %fd1, 0d0000000000000000;
	@%p7 bra 	$L__BB12_8;
	cvta.to.global.u64 	%rd10, %rd3;
	mul.wide.s32 	%rd11, %r1, 8;
	add.s64 	%rd12, %rd10, %rd11;
	ld.global.f64 	%fd3, [%rd12];
	mov.f64 	%fd4, 0d3DF8BD2FDDA89128;
	div.rn.f64 	%fd5, %fd4, %fd1;
	add.f64 	%fd6, %fd5, %fd3;
	st.global.f64 	[%rd12], %fd6;
$L__BB12_8:
	ret;

}
	// .globl	_Z7dosCalciPdS_S_
.visible .entry _Z7dosCalciPdS_S_(
	.param .u32 _Z7dosCalciPdS_S__param_0,
	.param .u64 .ptr .align 1 _Z7dosCalciPdS_S__param_1,
	.param .u64 .ptr .align 1 _Z7dosCalciPdS_S__param_2,
	.param .u64 .ptr .align 1 _Z7dosCalciPdS_S__param_3
)
{
	.reg .pred 	%p<2>;
	.reg .b32 	%r<10>;
	.reg .b64 	%rd<11>;
	.reg .b64 	%fd<4>;

	ld.param.u32 	%r2, [_Z7dosCalciPdS_S__param_0];
	ld.param.u64 	%rd1, [_Z7dosCalciPdS_S__param_1];
	ld.param.u64 	%rd2, [_Z7dosCalciPdS_S__param_2];
	ld.param.u64 	%rd3, [_Z7dosCalciPdS_S__param_3];
	mov.u32 	%r3, %ctaid.y;
	mov.u32 	%r4, %nctaid.x;
	mov.u32 	%r5, %ctaid.x;
	mad.lo.s32 	%r6, %r3, %r4, %r5;
	mov.u32 	%r7, %ntid.x;
	mov.u32 	%r8, %tid.x;
	mad.lo.s32 	%r1, %r6, %r7, %r8;
	mul.lo.s32 	%r9, %r2, %r2;
	setp.ge.s32 	%p1, %r1, %r9;
	@%p1 bra 	$L__BB13_2;
	cvta.to.global.u64 	%rd4, %rd1;
	cvta.to.global.u64 	%rd5, %rd3;
	cvta.to.global.u64 	%rd6, %rd2;
	mul.wide.s32 	%rd7, %r1, 8;
	add.s64 	%rd8, %rd4, %rd7;
	ld.global.f64 	%fd1, [%rd8];
	add.s64 	%rd9, %rd5, %rd7;
	ld.global.f64 	%fd2, [%rd9];
	mul.f64 	%fd3, %fd1, %fd2;
	add.s64 	%rd10, %rd6, %rd7;
	st.global.f64 	[%rd10], %fd3;
$L__BB13_2:
	ret;

}
	// .globl	_Z12particleDropiiiiPd
.visible .entry _Z12particleDropiiiiPd(
	.param .u32 _Z12particleDropiiiiPd_param_0,
	.param .u32 _Z12particleDropiiiiPd_param_1,
	.param .u32 _Z12particleDropiiiiPd_param_2,
	.param .u32 _Z12particleDropiiiiPd_param_3,
	.param .u64 .ptr .align 1 _Z12particleDropiiiiPd_param_4
)
{
	.reg .b32 	%r<6>;
	.reg .b64 	%rd<5>;
	.reg .b64 	%fd<2>;

	ld.param.u32 	%r1, [_Z12particleDropiiiiPd_param_0];
	ld.param.u32 	%r2, [_Z12particleDropiiiiPd_param_1];
	ld.param.u32 	%r3, [_Z12particleDropiiiiPd_param_2];
	ld.param.u32 	%r4, [_Z12particleDropiiiiPd_param_3];
	ld.param.u64 	%rd1, [_Z12particleDropiiiiPd_param_4];
	cvta.to.global.u64 	%rd2, %rd1;
	cvt.rn.f64.s32 	%fd1, %r4;
	mad.lo.s32 	%r5, %r3, %r1, %r2;
	mul.wide.s32 	%rd3, %r5, 8;
	add.s64 	%rd4, %rd2, %rd3;
	st.global.f64 	[%rd4], %fd1;
	ret;

}
	// .globl	_Z7dosSwapiiiiiPdS_S_
.visible .entry _Z7dosSwapiiiiiPdS_S_(
	.param .u32 _Z7dosSwapiiiiiPdS_S__param_0,
	.param .u32 _Z7dosSwapiiiiiPdS_S__param_1,
	.param .u32 _Z7dosSwapiiiiiPdS_S__param_2,
	.param .u32 _Z7dosSwapiiiiiPdS_S__param_3,
	.param .u32 _Z7dosSwapiiiiiPdS_S__param_4,
	.param .u64 .ptr .align 1 _Z7dosSwapiiiiiPdS_S__param_5,
	.param .u64 .ptr .align 1 _Z7dosSwapiiiiiPdS_S__param_6,
	.param .u64 .ptr .align 1 _Z7dosSwapiiiiiPdS_S__param_7
)
{
	.reg .pred 	%p<15>;
	.reg .b32 	%r<90>;
	.reg .b64 	%rd<17>;
	.reg .b64 	%fd<22>;

	ld.param.u32 	%r24, [_Z7dosSwapiiiiiPdS_S__param_0];
	ld.param.u32 	%r25, [_Z7dosSwapiiiiiPdS_S__param_1];
	ld.param.u32 	%r26, [_Z7dosSwapiiiiiPdS_S__param_2];
	ld.param.u32 	%r27, [_Z7dosSwapiiiiiPdS_S__param_3];
	ld.param.u32 	%r28, [_Z7dosSwapiiiiiPdS_S__param_4];
	ld.param.u64 	%rd4, [_Z7dosSwapiiiiiPdS_S__param_5];
	ld.param.u64 	%rd6, [_Z7dosSwapiiiiiPdS_S__param_6];
	ld.param.u64 	%rd5, [_Z7dosSwapiiiiiPdS_S__param_7];
	cvta.to.global.u64 	%rd1, %rd6;
	mov.u32 	%r29, %ctaid.y;
	mov.u32 	%r30, %nctaid.x;
	mov.u32 	%r31, %ctaid.x;
	mad.lo.s32 	%r32, %r29, %r30, %r31;
	mov.u32 	%r33, %ntid.x;
	mov.u32 	%r34, %tid.x;
	mad.lo.s32 	%r1, %r32, %r33, %r34;
	mul.lo.s32 	%r2, %r28, %r28;
	setp.ge.s32 	%p1, %r1, %r2;
	@%p1 bra 	$L__BB15_18;
	cvta.to.global.u64 	%rd7, %rd4;
	mad.lo.s32 	%r3, %r28, %r25, %r24;
	mul.wide.s32 	%rd8, %r3, 8;
	add.s64 	%rd9, %rd7, %rd8;
	ld.global.f64 	%fd1, [%rd9];
	mad.lo.s32 	%r4, %r28, %r27, %r26;
	mul.wide.s32 	%rd10, %r4, 8;
	add.s64 	%rd2, %rd7, %rd10;
	ld.global.f64 	%fd4, [%rd2];
	setp.eq.f64 	%p2, %fd1, %fd4;
	@%p2 bra 	$L__BB15_18;
	div.s32 	%r5, %r1, %r28;
	mul.lo.s32 	%r35, %r5, %r28;
	sub.s32 	%r6, %r1, %r35;
	shr.u32 	%r36, %r28, 31;
	add.s32 	%r37, %r28, %r36;
	shr.s32 	%r7, %r37, 1;
	sub.s32 	%r38, %r7, %r24;
	add.s32 	%r39, %r38, %r6;
	add.s32 	%r8, %r7, %r6;
	max.s32 	%r40, %r39, 0;
	add.s32 	%r41, %r24, %r40;
	sub.s32 	%r42, %r41, %r8;
	setp.ne.s32 	%p3, %r42, 0;
	selp.u32 	%r43, 1, 0, %p3;
	selp.s32 	%r44, -1, 0, %p3;
	add.s32 	%r45, %r42, %r44;
	max.u32 	%r9, %r28, 1;
	div.u32 	%r46, %r45, %r9;
	add.s32 	%r47, %r46, %r43;
	mad.lo.s32 	%r48, %r28, %r47, %r8;
	sub.s32 	%r86, %r48, %r24;
$L__BB15_3:
	mov.u32 	%r11, %r86;
	setp.ge.s32 	%p4, %r11, %r28;
	sub.s32 	%r86, %r11, %r28;
	@%p4 bra 	$L__BB15_3;
	sub.s32 	%r49, %r7, %r25;
	add.s32 	%r50, %r49, %r5;
	add.s32 	%r13, %r7, %r5;
	max.s32 	%r51, %r50, 0;
	add.s32 	%r52, %r25, %r51;
	sub.s32 	%r53, %r52, %r13;
	setp.ne.s32 	%p5, %r53, 0;
	selp.u32 	%r54, 1, 0, %p5;
	selp.s32 	%r55, -1, 0, %p5;
	add.s32 	%r56, %r53, %r55;
	div.u32 	%r57, %r56, %r9;
	add.s32 	%r58, %r57, %r54;
	mad.lo.s32 	%r59, %r28, %r58, %r13;
	sub.s32 	%r87, %r59, %r25;
$L__BB15_5:
	mov.u32 	%r15, %r87;
	setp.ge.s32 	%p6, %r15, %r28;
	sub.s32 	%r87, %r15, %r28;
	@%p6 bra 	$L__BB15_5;
	mad.lo.s32 	%r60, %r11, %r2, %r3;
	mul.lo.s32 	%r17, %r2, %r28;
	mad.lo.s32 	%r61, %r15, %r17, %r60;
	mul.wide.s32 	%rd11, %r61, 8;
	add.s64 	%rd12, %rd1, %rd11;
	ld.global.f64 	%fd2, [%rd12];
	setp.leu.f64 	%p7, %fd2, 0d0000000000000000;
	cvta.to.global.u64 	%rd13, %rd5;
	mul.wide.s32 	%rd14, %r1, 8;
	add.s64 	%rd3, %rd13, %rd14;
	@%p7 bra 	$L__BB15_10;
	setp.neu.f64 	%p8, %fd1, 0d3FF0000000000000;
	@%p8 bra 	$L__BB15_9;
	ld.global.f64 	%fd9, [%rd3];
	mov.f64 	%fd10, 0d3DF8BD2FDDA89128;
	div.rn.f64 	%fd11, %fd10, %fd2;
	add.f64 	%fd12, %fd11, %fd9;
	st.global.f64 	[%rd3], %fd12;
	bra.uni 	$L__BB15_10;
$L__BB15_9:
	ld.global.f64 	%fd5, [%rd3];
	mov.f64 	%fd6, 0dBDF8BD2FDDA89128;
	div.rn.f64 	%fd7, %fd6, %fd2;
	add.f64 	%fd8, %fd5, %fd7;
	st.global.f64 	[%rd3], %fd8;
$L__BB15_10:
	sub.s32 	%r62, %r7, %r26;
	add.s32 	%r63, %r62, %r6;
	max.s32 	%r64, %r63, 0;
	add.s32 	%r65, %r26, %r64;
	sub.s32 	%r66, %r65, %r8;
	setp.ne.s32 	%p9, %r66, 0;
	selp.u32 	%r67, 1, 0, %p9;
	selp.s32 	%r68, -1, 0, %p9;
	add.s32 	%r69, %r66, %r68;
	div.u32 	%r70, %r69, %r9;
	add.s32 	%r71, %r70, %r67;
	mad.lo.s32 	%r72, %r28, %r71, %r8;
	sub.s32 	%r88, %r72, %r26;
$L__BB15_11:
	mov.u32 	%r19, %r88;
	setp.ge.s32 	%p10, %r19, %r28;
	sub.s32 	%r88, %r19, %r28;
	@%p10 bra 	$L__BB15_11;
	sub.s32 	%r73, %r7, %r27;
	add.s32 	%r74, %r73, %r5;
	max.s32 	%r75, %r74, 0;
	add.s32 	%r76, %r27, %r75;
	sub.s32 	%r77, %r76, %r13;
	setp.ne.s32 	%p11, %r77, 0;
	selp.u32 	%r78, 1, 0, %p11;
	selp.s32 	%r79, -1, 0, %p11;
	add.s32 	%r80, %r77, %r79;
	div.u32 	%r81, %r80, %r9;
	add.s32 	%r82, %r81, %r78;
	mad.lo.s32 	%r83, %r28, %r82, %r13;
	sub.s32 	%r89, %r83, %r27;
$L__BB15_13:
	mov.u32 	%r22, %r89;
	setp.ge.s32 	%p12, %r22, %r28;
	sub.s32 	%r89, %r22, %r28;
	@%p12 bra 	$L__BB15_13;
	mad.lo.s32 	%r84, %r19, %r2, %r4;
	mad.lo.s32 	%r85, %r22, %r17, %r84;
	mul.wide.s32 	%rd15, %r85, 8;
	add.s64 	%rd16, %rd1, %rd15;
	ld.global.f64 	%fd3, [%rd16];
	setp.leu.f64 	%p13, %fd3, 0d0000000000000000;
	@%p13 bra 	$L__BB15_18;
	ld.global.f64 	%fd13, [%rd2];
	setp.neu.f64 	%p14, %fd13, 0d3FF0000000000000;
	@%p14 bra 	$L__BB15_17;
	ld.global.f64 	%fd18, [%rd3];
	mov.f64 	%fd19, 0d3DF8BD2FDDA89128;
	div.rn.f64 	%fd20, %fd19, %fd3;
	add.f64 	%fd21, %fd20, %fd18;
	st.global.f64 	[%rd3], %fd21;
	bra.uni 	$L__BB15_18;
$L__BB15_17:
	ld.global.f64 	%fd14, [%rd3];
	mov.f64 	%fd15, 0dBDF8BD2FDDA89128;
	div.rn.f64 	%fd16, %fd15, %fd3;
	add.f64 	%fd17, %fd14, %fd16;
	st.global.f64 	[%rd3], %fd17;
$L__BB15_18:
	ret;

}
	// .globl	_Z10checkRangeiPdi
.visible .entry _Z10checkRangeiPdi(
	.param .u32 _Z10checkRangeiPdi_param_0,
	.param .u64 .ptr .align 1 _Z10checkRangeiPdi_param_1,
	.param .u32 _Z10checkRangeiPdi_param_2
)
{
	.reg .pred 	%p<3>;
	.reg .b32 	%r<14>;
	.reg .b64 	%rd<7>;
	.reg .b64 	%fd<10>;

	ld.param.u32 	%r2, [_Z10checkRangeiPdi_param_0];
	ld.param.u64 	%rd2, [_Z10checkRangeiPdi_param_1];
	ld.param.u32 	%r3, [_Z10checkRangeiPdi_param_2];
	mov.u32 	%r4, %ctaid.x;
	mov.u32 	%r5, %ntid.x;
	mov.u32 	%r6, %tid.x;
	mad.lo.s32 	%r1, %r4, %r5, %r6;
	mul.lo.s32 	%r7, %r3, %r3;
	setp.ge.s32 	%p1, %r1, %r7;
	@%p1 bra 	$L__BB16_3;
	cvta.to.global.u64 	%rd3, %rd2;
	div.s32 	%r8, %r2, %r3;
	mul.lo.s32 	%r9, %r8, %r3;
	sub.s32 	%r10, %r2, %r9;
	div.s32 	%r11, %r1, %r3;
	mul.lo.s32 	%r12, %r11, %r3;
	sub.s32 	%r13, %r1, %r12;
	cvt.rn.f64.s32 	%fd1, %r11;
	cvt.rn.f64.s32 	%fd2, %r13;
	cvt.rn.f64.s32 	%fd3, %r8;
	cvt.rn.f64.s32 	%fd4, %r10;
	sub.f64 	%fd5, %fd1, %fd3;
	sub.f64 	%fd6, %fd2, %fd4;
	mul.f64 	%fd7, %fd6, %fd6;
	fma.rn.f64 	%fd8, %fd5, %fd5, %fd7;
	sqrt.rn.f64 	%fd9, %fd8;
	mul.wide.s32 	%rd4, %r1, 8;
	add.s64 	%rd1, %rd3, %rd4;
	mov.b64 	%rd5, 0;
	st.global.u64 	[%rd1], %rd5;
	setp.geu.f64 	%p2, %fd9, 0d4024000000000000;
	@%p2 bra 	$L__BB16_3;
	mov.b64 	%rd6, 4607182418800017408;
	st.global.u64 	[%rd1], %rd6;
$L__BB16_3:
	ret;

}
	// .globl	_Z13grabPositivesPdS_i
.visible .entry _Z13grabPositivesPdS_i(
	.param .u64 .ptr .align 1 _Z13grabPositivesPdS_i_param_0,
	.param .u64 .ptr .align 1 _Z13grabPositivesPdS_i_param_1,
	.param .u32 _Z13grabPositivesPdS_i_param_2
)
{
	.reg .pred 	%p<3>;
	.reg .b32 	%r<10>;
	.reg .b64 	%rd<9>;
	.reg .b64 	%fd<2>;

	ld.param.u64 	%rd2, [_Z13grabPositivesPdS_i_param_0];
	ld.param.u64 	%rd3, [_Z13grabPositivesPdS_i_param_1];
	ld.param.u32 	%r2, [_Z13grabPositivesPdS_i_param_2];
	mov.u32 	%r3, %ctaid.y;
	mov.u32 	%r4, %nctaid.x;
	mov.u32 	%r5, %ctaid.x;
	mad.lo.s32 	%r6, %r3, %r4, %r5;
	mov.u32 	%r7, %ntid.x;
	mov.u32 	%r8, %tid.x;
	mad.lo.s32 	%r1, %r6, %r7, %r8;
	mul.lo.s32 	%r9, %r2, %r2;
	setp.ge.s32 	%p1, %r1, %r9;
	@%p1 bra 	$L__BB17_3;
	cvta.to.global.u64 	%rd4, %rd2;
	cvta.to.global.u64 	%rd5, %rd3;
	mul.wide.s32 	%rd6, %r1, 8;
	add.s64 	%rd1, %rd4, %rd6;
	mov.b64 	%rd7, 4711630319185297408;
	st.global.u64 	[%rd1], %rd7;
	add.s64 	%rd8, %rd5, %rd6;
	ld.global.f64 	%fd1, [%rd8];
	setp.leu.f64 	%p2, %fd1, 0d0000000000000000;
	@%p2 bra 	$L__BB17_3;
	st.global.f64 	[%rd1], %fd1;
$L__BB17_3:
	ret;

}
	// .globl	_Z10matrixCopyiPdS_
.visible .entry _Z10matrixCopyiPdS_(
	.param .u32 _Z10matrixCopyiPdS__param_0,
	.param .u64 .ptr .align 1 _Z10matrixCopyiPdS__param_1,
	.param .u64 .ptr .align 1 _Z10matrixCopyiPdS__param_2
)
{
	.reg .pred 	%p<2>;
	.reg .b32 	%r<10>;
	.reg .b64 	%rd<8>;
	.reg .b64 	%fd<2>;

	ld.param.u32 	%r2, [_Z10matrixCopyiPdS__param_0];
	ld.param.u64 	%rd1, [_Z10matrixCopyiPdS__param_1];
	ld.param.u64 	%rd2, [_Z10matrixCopyiPdS__param_2];
	mov.u32 	%r3, %ctaid.y;
	mov.u32 	%r4, %nctaid.x;
	mov.u32 	%r5, %ctaid.x;
	mad.lo.s32 	%r6, %r3, %r4, %r5;
	mov.u32 	%r7, %ntid.x;
	mov.u32 	%r8, %tid.x;
	mad.lo.s32 	%r1, %r6, %r7, %r8;
	mul.lo.s32 	%r9, %r2, %r2;
	setp.ge.s32 	%p1, %r1, %r9;
	@%p1 bra 	$L__BB18_2;
	cvta.to.global.u64 	%rd3, %rd1;
	cvta.to.global.u64 	%rd4, %rd2;
	mul.wide.s32 	%rd5, %r1, 8;
	add.s64 	%rd6, %rd3, %rd5;
	ld.global.f64 	%fd1, [%rd6];
	add.s64 	%rd7, %rd4, %rd5;
	st.global.f64 	[%rd7], %fd1;
$L__BB18_2:
	ret;

}
	// .globl	_Z8jumpFillPdi
.visible .entry _Z8jumpFillPdi(
	.param .u64 .ptr .align 1 _Z8jumpFillPdi_param_0,
	.param .u32 _Z8jumpFillPdi_param_1
)
{
	.reg .pred 	%p<2>;
	.reg .b32 	%r<9>;
	.reg .b64 	%rd<6>;

	ld.param.u64 	%rd1, [_Z8jumpFillPdi_param_0];
	ld.param.u32 	%r2, [_Z8jumpFillPdi_param_1];
	mov.u32 	%r3, %ctaid.y;
	mov.u32 	%r4, %nctaid.x;
	mov.u32 	%r5, %ctaid.x;
	mad.lo.s32 	%r6, %r3, %r4, %r5;
	mov.u32 	%r7, %ntid.x;
	mov.u32 	%r8, %tid.x;
	mad.lo.s32 	%r1, %r6, %r7, %r8;
	setp.ge.s32 	%p1, %r1, %r2;
	@%p1 bra 	$L__BB19_2;
	cvta.to.global.u64 	%rd2, %rd1;
	mul.wide.s32 	%rd3, %r1, 8;
	add.s64 	%rd4, %rd2, %rd3;
	mov.b64 	%rd5, 4651998512748167168;
	st.global.u64 	[%rd4], %rd5;
$L__BB19_2:
	ret;

}
	// .globl	_ZN6thrust24THRUST_300001_SM_1000_NS8cuda_cub4core6detail13_kernel_agentINS1_8__reduce11ReduceAgentINS0_12zip_iteratorIN4cuda3std3__45tupleIJNS0_10device_ptrIdEENS0_17counting_iteratorIlNS0_11use_defaultESF_SF_EEEEEEEPNSB_IJdlEEESJ_iNS1_9__extrema9arg_min_fIdlNSA_4lessIdEEEEEEJSI_SK_iSP_EEEvDpT0_
.visible .entry _ZN6thrust24THRUST_300001_SM_1000_NS8cuda_cub4core6detail13_kernel_agentINS1_8__reduce11ReduceAgentINS0_12zip_iteratorIN4cuda3std3__45tupleIJNS0_10device_ptrIdEENS0_17counting_iteratorIlNS0_11use_defaultESF_SF_EEEEEEEPNSB_IJdlEEESJ_iNS1_9__extrema9arg_min_fIdlNSA_4lessIdEEEEEEJSI_SK_iSP_EEEvDpT0_(
	.param .align 8 .b8 _ZN6thrust24THRUST_300001_SM_1000_NS8cuda_cub4core6detail13_kernel_agentINS1_8__reduce11ReduceAgentINS0_12zip_iteratorIN4cuda3std3__45tupleIJNS0_10device_ptrIdEENS0_17counting_iteratorIlNS0_11use_defaultESF_SF_EEEEEEEPNSB_IJdlEEESJ_iNS1_9__extrema9arg_min_fIdlNSA_4lessIdEEEEEEJSI_SK_iSP_EEEvDpT0__param_0[16],
	.param .u64 .ptr .align 1 _ZN6thrust24THRUST_300001_SM_1000_NS8cuda_cub4core6detail13_kernel_agentINS1_8__reduce11ReduceAgentINS0_12zip_iteratorIN4cuda3std3__45tupleIJNS0_10device_ptrIdEENS0_17counting_iteratorIlNS0_11use_defaultESF_SF_EEEEEEEPNSB_IJdlEEESJ_iNS1_9__extrema9arg_min_fIdlNSA_4lessIdEEEEEEJSI_SK_iSP_EEEvDpT0__param_1,
	.param .u32 _ZN6thrust24THRUST_300001_SM_1000_NS8cuda_cub4core6detail13_kernel_agentINS1_8__reduce11ReduceAgentINS0_12zip_iteratorIN4cuda3std3__45tupleIJNS0_10device_ptrIdEENS0_17counting_iteratorIlNS0_11use_defaultESF_SF_EEEEEEEPNSB_IJdlEEESJ_iNS1_9__extrema9arg_min_fIdlNSA_4lessIdEEEEEEJSI_SK_iSP_EEEvDpT0__param_2,
	.param .align 1 .b8 _ZN6thrust24THRUST_300001_SM_1000_NS8cuda_cub4core6detail13_kernel_agentINS1_8__reduce11ReduceAgentINS0_12zip_iteratorIN4cuda3std3__45tupleIJNS0_10device_ptrIdEENS0_17counting_iteratorIlNS0_11use_defaultESF_SF_EEEEEEEPNSB_IJdlEEESJ_iNS1_9__extrema9arg_min_fIdlNSA_4lessIdEEEEEEJSI_SK_iSP_EEEvDpT0__param_3[1]
)
.maxntid 256
{
	.reg .pred 	%p<223>;
	.reg .b32 	%r<400>;
	.reg .b64 	%rd<357>;
	.reg .b64 	%fd<243>;

	ld.param.u64 	%rd201, [_ZN6thrust24THRUST_300001_SM_1000_NS8cuda_cub4core6detail13_kernel_agentINS1_8__reduce11ReduceAgentINS0_12zip_iteratorIN4cuda3std3__45tupleIJNS0_10device_ptrIdEENS0_17counting_iteratorIlNS0_11use_defaultESF_SF_EEEEEEEPNSB_IJdlEEESJ_iNS1_9__extrema9arg_min_fIdlNSA_4lessIdEEEEEEJSI_SK_iSP_EEEvDpT0__param_0+8];
	ld.param.u64 	%rd200, [_ZN6thrust24THRUST_300001_SM_1000_NS8cuda_cub4core6detail13_kernel_agentINS1_8__reduce11ReduceAgentINS0_12zip_iteratorIN4cuda3std3__45tupleIJNS0_10device_ptrIdEENS0_17counting_iteratorIlNS0_11use_defaultESF_SF_EEEEEEEPNSB_IJdlEEESJ_iNS1_9__extrema9arg_min_fIdlNSA_4lessIdEEEEEEJSI_SK_iSP_EEEvDpT0__param_0];
	ld.param.u32 	%r36, [_ZN6thrust24THRUST_300001_SM_1000_NS8cuda_cub4core6detail13_kernel_agentINS1_8__reduce11ReduceAgentINS0_12zip_iteratorIN4cuda3std3__45tupleIJNS0_10device_ptrIdEENS0_17counting_iteratorIlNS0_11use_defaultESF_SF_EEEEEEEPNSB_IJdlEEESJ_iNS1_9__extrema9arg_min_fIdlNSA_4lessIdEEEEEEJSI_SK_iSP_EEEvDpT0__param_2];
	setp.eq.s32 	%p1, %r36, 0;
	@%p1 bra 	$L__BB20_200;
	cvta.to.global.u64 	%rd1, %rd200;
	setp.gt.s32 	%p2, %r36, 1279;
	@%p2 bra 	$L__BB20_112;
	mov.u32 	%r1, %tid.x;
	setp.ge.s32 	%p96, %r1, %r36;
	mov.f64 	%fd188, 0d0000000000000000;
	mov.b64 	%rd297, 0;
	mov.u32 	%r391, %r1;
	@%p96 bra 	$L__BB20_4;
	cvt.u64.u32 	%rd253, %r1;
	mul.wide.u32 	%rd254, %r1, 8;
	add.s64 	%rd255, %rd1, %rd254;
	add.s64 	%rd297, %rd201, %rd253;
	ld.global.f64 	%fd188, [%rd255];
	add.s32 	%r391, %r1, 256;
$L__BB20_4:
	setp.ge.s32 	%p97, %r391, %r36;
	@%p97 bra 	$L__BB20_26;
	not.b32 	%r160, %r391;
	add.s32 	%r4, %r36, %r160;
	and.b32  	%r161, %r4, 768;
	setp.eq.s32 	%p98, %r161, 768;
	@%p98 bra 	$L__BB20_11;
	cvt.u64.u32 	%rd257, %r391;
	add.s64 	%rd288, %rd201, %rd257;
	mul.wide.u32 	%rd258, %r391, 8;
	add.s64 	%rd287, %rd1, %rd258;
	shr.u32 	%r162, %r4, 8;
	add.s32 	%r163, %r162, 1;
	and.b32  	%r164, %r163, 3;
	neg.s32 	%r389, %r164;
$L__BB20_7:
	.pragma "nounroll";
	mov.u64 	%rd9, %rd297;
	mov.f64 	%fd3, %fd188;
	ld.global.f64 	%fd4, [%rd287];
	setp.lt.f64 	%p99, %fd3, %fd4;
	@%p99 bra 	$L__BB20_10;
	setp.lt.f64 	%p100, %fd4, %fd3;
	mov.u64 	%rd297, %rd288;
	mov.f64 	%fd188, %fd4;
	@%p100 bra 	$L__BB20_10;
	setp.lt.s64 	%p101, %rd9, %rd288;
	min.s64 	%rd297, %rd9, %rd288;
	selp.f64 	%fd188, %fd3, %fd4, %p101;
$L__BB20_10:
	add.s32 	%r391, %r391, 256;
	add.s64 	%rd288, %rd288, 256;
	add.s64 	%rd287, %rd287, 2048;
	add.s32 	%r389, %r389, 1;
	setp.ne.s32 	%p102, %r389, 0;
	@%p102 bra 	$L__BB20_7;
$L__BB20_11:
	setp.lt.u32 	%p103, %r4, 768;
	@%p103 bra 	$L__BB20_26;
	add.s32 	%r392, %r391, 512;
$L__BB20_13:
	mov.u32 	%r12, %r392;
	add.s32 	%r165, %r12, -512;
	cvt.s64.s32 	%rd259, %r165;
	mul.wide.s32 	%rd260, %r165, 8;
	add.s64 	%rd17, %rd1, %rd260;
	add.s64 	%rd18, %rd201, %rd259;
	ld.global.f64 	%fd10, [%rd17];
	setp.lt.f64 	%p104, %fd188, %fd10;
	mov.u64 	%rd294, %rd297;
	mov.f64 	%fd185, %fd188;
	@%p104 bra 	$L__BB20_16;
	setp.lt.f64 	%p105, %fd10, %fd188;
	mov.u64 	%rd294, %rd18;
	mov.f64 	%fd185, %fd10;
	@%p105 bra 	$L__BB20_16;
	setp.lt.s64 	%p106, %rd297, %rd18;
	min.s64 	%rd294, %rd297, %rd18;
	selp.f64 	%fd185, %fd188, %fd10, %p106;
$L__BB20_16:
	add.s32 	%r166, %r12, -256;
	cvt.s64.s32 	%rd261, %r166;
	add.s64 	%rd21, %rd201, %rd261;
	ld.global.f64 	%fd13, [%rd17+2048];
	setp.lt.f64 	%p107, %fd185, %fd13;
	mov.u64 	%rd295, %rd294;
	mov.f64 	%fd186, %fd185;
	@%p107 bra 	$L__BB20_19;
	setp.lt.f64 	%p108, %fd13, %fd185;
	mov.u64 	%rd295, %rd21;
	mov.f64 	%fd186, %fd13;
	@%p108 bra 	$L__BB20_19;
	setp.lt.s64 	%p109, %rd294, %rd21;
	min.s64 	%rd295, %rd294, %rd21;
	selp.f64 	%fd186, %fd185, %fd13, %p109;
$L__BB20_19:
	cvt.s64.s32 	%rd262, %r12;
	add.s64 	%rd24, %rd201, %rd262;
	ld.global.f64 	%fd16, [%rd17+4096];
	setp.lt.f64 	%p110, %fd186, %fd16;
	mov.u64 	%rd296, %rd295;
	mov.f64 	%fd187, %fd186;
	@%p110 bra 	$L__BB20_22;
	setp.lt.f64 	%p111, %fd16, %fd186;
	mov.u64 	%rd296, %rd24;
	mov.f64 	%fd187, %fd16;
	@%p111 bra 	$L__BB20_22;
	setp.lt.s64 	%p112, %rd295, %rd24;
	min.s64 	%rd296, %rd295, %rd24;
	selp.f64 	%fd187, %fd186, %fd16, %p112;
$L__BB20_22:
	add.s32 	%r167, %r12, 256;
	cvt.s64.s32 	%rd263, %r167;
	add.s64 	%rd27, %rd201, %rd263;
	ld.global.f64 	%fd19, [%rd17+6144];
	setp.lt.f64 	%p113, %fd187, %fd19;
	mov.u64 	%rd297, %rd296;
	mov.f64 	%fd188, %fd187;
	@%p113 bra 	$L__BB20_25;
	setp.lt.f64 	%p114, %fd19, %fd187;
	mov.u64 	%rd297, %rd27;
	mov.f64 	%fd188, %fd19;
	@%p114 bra 	$L__BB20_25;
	setp.lt.s64 	%p115, %rd296, %rd27;
	min.s64 	%rd297, %rd296, %rd27;
	selp.f64 	%fd188, %fd187, %fd19, %p115;
$L__BB20_25:
	add.s32 	%r392, %r12, 1024;
	add.s32 	%r168, %r12, 512;
	setp.lt.s32 	%p116, %r168, %r36;
	@%p116 bra 	$L__BB20_13;
$L__BB20_26:
	setp.lt.s32 	%p117, %r36, 256;
	@%p117 bra 	$L__BB20_66;
	// begin inline asm
	mov.u32 %r282, %laneid;
	// end inline asm
	mov.b64 	%rd274, %fd188;
	mov.b64 	{%r284, %r289}, %rd274;
	mov.b32 	%r300, 1;
	mov.b32 	%r301, 31;
	mov.b32 	%r302, -1;
	// begin inline asm
	shfl.sync.down.b32 %r283, %r284, %r300, %r301, %r302;
	// end inline asm
	// begin inline asm
	shfl.sync.down.b32 %r288, %r289, %r300, %r301, %r302;
	// end inline asm
	mov.b64 	%rd275, {%r283, %r288};
	mov.b64 	%fd23, %rd275;
	mov.b64 	{%r294, %r299}, %rd297;
	// begin inline asm
	shfl.sync.down.b32 %r293, %r294, %r300, %r301, %r302;
	// end inline asm
	// begin inline asm
	shfl.sync.down.b32 %r298, %r299, %r300, %r301, %r302;
	// end inline asm
	mov.b64 	%rd31, {%r293, %r298};
	setp.gt.s32 	%p174, %r282, 30;
	setp.lt.f64 	%p175, %fd188, %fd23;
	or.pred  	%p176, %p174, %p175;
	mov.u64 	%rd299, %rd297;
	mov.f64 	%fd190, %fd188;
	@%p176 bra 	$L__BB20_30;
	setp.gt.f64 	%p177, %fd188, %fd23;
	mov.u64 	%rd299, %rd31;
	mov.f64 	%fd190, %fd23;
	@%p177 bra 	$L__BB20_30;
	setp.lt.s64 	%p178, %rd297, %rd31;
	min.s64 	%rd299, %rd297, %rd31;
	selp.f64 	%fd190, %fd188, %fd23, %p178;
$L__BB20_30:
	mov.b64 	%rd276, %fd190;
	mov.b64 	{%r304, %r309}, %rd276;
	mov.b32 	%r320, 2;
	mov.b32 	%r321, 31;
	mov.b32 	%r322, -1;
	// begin inline asm
	shfl.sync.down.b32 %r303, %r304, %r320, %r321, %r322;
	// end inline asm
	// begin inline asm
	shfl.sync.down.b32 %r308, %r309, %r320, %r321, %r322;
	// end inline asm
	mov.b64 	%rd277, {%r303, %r308};
	mov.b64 	%fd26, %rd277;
	mov.b64 	{%r314, %r319}, %rd299;
	// begin inline asm
	shfl.sync.down.b32 %r313, %r314, %r320, %r321, %r322;
	// end inline asm
	// begin inline asm
	shfl.sync.down.b32 %r318, %r319, %r320, %r321, %r322;
	// end inline asm
	mov.b64 	%rd34, {%r313, %r318};
	setp.gt.s32 	%p179, %r282, 29;
	setp.lt.f64 	%p180, %fd190, %fd26;
	or.pred  	%p181, %p179, %p180;
	mov.u64 	%rd300, %rd299;
	mov.f64 	%fd191, %fd190;
	@%p181 bra 	$L__BB20_33;
	setp.gt.f64 	%p182, %fd190, %fd26;
	mov.u64 	%rd300, %rd34;
	mov.f64 	%fd191, %fd26;
	@%p182 bra 	$L__BB20_33;
	setp.lt.s64 	%p183, %rd299, %rd34;
	min.s64 	%rd300, %rd299, %rd34;
	selp.f64 	%fd191, %fd190, %fd26, %p183;
$L__BB20_33:
	mov.b64 	%rd278, %fd191;
	mov.b64 	{%r324, %r329}, %rd278;
	mov.b32 	%r340, 4;
	mov.b32 	%r341, 31;
	mov.b32 	%r342, -1;
	// begin inline asm
	shfl.sync.down.b32 %r323, %r324, %r340, %r341, %r342;
	// end inline asm
	// begin inline asm
	shfl.sync.down.b32 %r328, %r329, %r340, %r341, %r342;
	// end inline asm
	mov.b64 	%rd279, {%r323, %r328};
	mov.b64 	%fd29, %rd279;
	mov.b64 	{%r334, %r339}, %rd300;
	// begin inline asm
	shfl.sync.down.b32 %r333, %r334, %r340, %r341, %r342;
	// end inline asm
	// begin inline asm
	shfl.sync.down.b32 %r338, %r339, %r340, %r341, %r342;
	// end inline asm
	mov.b64 	%rd37, {%r333, %r338};
	setp.gt.s32 	%p184, %r282, 27;
	setp.lt.f64 	%p185, %fd191, %fd29;
	or.pred  	%p186, %p184, %p185;
	mov.u64 	%rd301, %rd300;
	mov.f64 	%fd192, %fd191;
	@%p186 bra 	$L__BB20_36;
	setp.gt.f64 	%p187, %fd191, %fd29;
	mov.u64 	%rd301, %rd37;
	mov.f64 	%fd192, %fd29;
	@%p187 bra 	$L__BB20_36;
	setp.lt.s64 	%p188, %rd300, %rd37;
	min.s64 	%rd301, %rd300, %rd37;
	selp.f64 	%fd192, %fd191, %fd29, %p188;
$L__BB20_36:
	mov.b64 	%rd280, %fd192;
	mov.b64 	{%r344, %r349}, %rd280;
	mov.b32 	%r360, 8;
	mov.b32 	%r361, 31;
	mov.b32 	%r362, -1;
	// begin inline asm
	shfl.sync.down.b32 %r343, %r344, %r360, %r361, %r362;
	// end inline asm
	// begin inline asm
	shfl.sync.down.b32 %r348, %r349, %r360, %r361, %r362;
	// end inline asm
	mov.b64 	%rd281, {%r343, %r348};
	mov.b64 	%fd32, %rd281;
	mov.b64 	{%r354, %r359}, %rd301;
	// begin inline asm
	shfl.sync.down.b32 %r353, %r354, %r360, %r361, %r362;
	// end inline asm
	// begin inline asm
	shfl.sync.down.b32 %r358, %r359, %r360, %r361, %r362;
	// end inline asm
	mov.b64 	%rd40, {%r353, %r358};
	setp.gt.s32 	%p189, %r282, 23;
	setp.lt.f64 	%p190, %fd192, %fd32;
	or.pred  	%p191, %p189, %p190;
	mov.u64 	%rd302, %rd301;
	mov.f64 	%fd193, %fd192;
	@%p191 bra 	$L__BB20_39;
	setp.gt.f64 	%p192, %fd192, %fd32;
	mov.u64 	%rd302, %rd40;
	mov.f64 	%fd193, %fd32;
	@%p192 bra 	$L__BB20_39;
	setp.lt.s64 	%p193, %rd301, %rd40;
	min.s64 	%rd302, %rd301, %rd40;
	selp.f64 	%fd193, %fd192, %fd32, %p193;
$L__BB20_39:
	mov.b64 	%rd282, %fd193;
	mov.b64 	{%r364, %r369}, %rd282;
	mov.b32 	%r380, 16;
	mov.b32 	%r381, 31;
	mov.b32 	%r382, -1;
	// begin inline asm
	shfl.sync.down.b32 %r363, %r364, %r380, %r381, %r382;
	// end inline asm
	// begin inline asm
	shfl.sync.down.b32 %r368, %r369, %r380, %r381, %r382;
	// end inline asm
	mov.b64 	%rd283, {%r363, %r368};
	mov.b64 	%fd35, %rd283;
	mov.b64 	{%r374, %r379}, %rd302;
	// begin inline asm
	shfl.sync.down.b32 %r373, %r374, %r380, %r381, %r382;
	// end inline asm
	// begin inline asm
	shfl.sync.down.b32 %r378, %r379, %r380, %r381, %r382;
	// end inline asm
	mov.b64 	%rd43, {%r373, %r378};
	setp.gt.s32 	%p194, %r282, 15;
	setp.lt.f64 	%p195, %fd193, %fd35;
	or.pred  	%p196, %p194, %p195;
	mov.u64 	%rd356, %rd302;
	mov.f64 	%fd242, %fd193;
	@%p196 bra 	$L__BB20_42;
	setp.gt.f64 	%p197, %fd193, %fd35;
	mov.u64 	%rd356, %rd43;
	mov.f64 	%fd242, %fd35;
	@%p197 bra 	$L__BB20_42;
	setp.lt.s64 	%p198, %rd302, %rd43;
	min.s64 	%rd356, %rd302, %rd43;
	selp.f64 	%fd242, %fd193, %fd35, %p198;
$L__BB20_42:
	setp.ne.s32 	%p199, %r282, 0;
	@%p199 bra 	$L__BB20_44;
	shr.u32 	%r383, %r1, 1;
	and.b32  	%r384, %r383, 496;
	mov.u32 	%r385, _ZN6thrust24THRUST_300001_SM_1000_NS8cuda_cub4core6detail5shmemE;
	add.s32 	%r386, %r385, %r384;
	st.shared.f64 	[%r386+8], %fd242;
	st.shared.u64 	[%r386+16], %rd356;
$L__BB20_44:
	bar.sync 	0;
	setp.ne.s32 	%p200, %r1, 0;
	@%p200 bra 	$L__BB20_198;
	ld.shared.f64 	%fd38, [_ZN6thrust24THRUST_300001_SM_1000_NS8cuda_cub4core6detail5shmemE+24];
	ld.shared.u64 	%rd46, [_ZN6thrust24THRUST_300001_SM_1000_NS8cuda_cub4core6detail5shmemE+32];
	setp.lt.f64 	%p201, %fd242, %fd38;
	mov.u64 	%rd304, %rd356;
	mov.f64 	%fd195, %fd242;
	@%p201 bra 	$L__BB20_48;
	setp.lt.f64 	%p202, %fd38, %fd242;
	mov.u64 	%rd304, %rd46;
	mov.f64 	%fd195, %fd38;
	@%p202 bra 	$L__BB20_48;
	setp.lt.s64 	%p203, %rd356, %rd46;
	min.s64 	%rd304, %rd356, %rd46;
	selp.f64 	%fd195, %fd242, %fd38, %p203;
$L__BB20_48:
	ld.shared.f64 	%fd41, [_ZN6thrust24THRUST_300001_SM_1000_NS8cuda_cub4core6detail5shmemE+40];
	ld.shared.u64 	%rd49, [_ZN6thrust24THRUST_300001_SM_1000_NS8cuda_cub4core6detail5shmemE+48];
	setp.lt.f64 	%p204, %fd195, %fd41;
	mov.u64 	%rd305, %rd304;
	mov.f64 	%fd196, %fd195;
	@%p204 bra 	$L__BB20_51;
	setp.lt.f64 	%p205, %fd41, %fd195;
	mov.u64 	%rd305, %rd49;
	mov.f64 	%fd196, %fd41;
	@%p205 bra 	$L__BB20_51;
	setp.lt.s64 	%p206, %rd304, %rd49;
	min.s64 	%rd305, %rd304, %rd49;
	selp.f64 	%fd196, %fd195, %fd41, %p206;
$L__BB20_51:
	ld.shared.f64 	%fd44, [_ZN6thrust24THRUST_300001_SM_1000_NS8cuda_cub4core6detail5shmemE+56];
	ld.shared.u64 	%rd52, [_ZN6thrust24THRUST_300001_SM_1000_NS8cuda_cub4core6detail5shmemE+64];
	setp.lt.f64 	%p207, %fd196, %fd44;
	mov.u64 	%rd306, %rd305;
	mov.f64 	%fd197, %fd196;
	@%p207 bra 	$L__BB20_54;
	setp.lt.f64 	%p208, %fd44, %fd196;
	mov.u64 	%rd306, %rd52;
	mov.f64 	%fd197, %fd44;
	@%p208 bra 	$L__BB20_54;
	setp.lt.s64 	%p209, %rd305, %rd52;
	min.s64 	%rd306, %rd305, %rd52;
	selp.f64 	%fd197, %fd196, %fd44, %p209;
$L__BB20_54:
	ld.shared.f64 	%fd47, [_ZN6thrust24THRUST_300001_SM_1000_NS8cuda_cub4core6detail5shmemE+72];
	ld.shared.u64 	%rd55, [_ZN6thrust24THRUST_300001_SM_1000_NS8cuda_cub4core6detail5shmemE+80];
	setp.lt.f64 	%p210, %fd197, %fd47;
	mov.u64 	%rd307, %rd306;
	mov.f64 	%fd198, %fd197;
	@%p210 bra 	$L__BB20_57;
	setp.lt.f64 	%p211, %fd47, %fd197;
	mov.u64 	%rd307, %rd55;
	mov.f64 	%fd198, %fd47;
	@%p211 bra 	$L__BB20_57;
	setp.lt.s64 	%p212, %rd306, %rd55;
	min.s64 	%rd307, %rd306, %rd55;
	selp.f64 	%fd198, %fd197, %fd47, %p212;
$L__BB20_57:
	ld.shared.f64 	%fd50, [_ZN6thrust24THRUST_300001_SM_1000_NS8cuda_cub4core6detail5shmemE+88];
	ld.shared.u64 	%rd58, [_ZN6thrust24THRUST_300001_SM_1000_NS8cuda_cub4core6detail5shmemE+96];
	setp.lt.f64 	%p213, %fd198, %fd50;
	mov.u64 	%rd308, %rd307;
	mov.f64 	%fd199, %fd198;
	@%p213 bra 	$L__BB20_60;
	setp.lt.f64 	%p214, %fd50, %fd198;
	mov.u64 	%rd308, %rd58;
	mov.f64 	%fd199, %fd50;
	@%p214 bra 	$L__BB20_60;
	setp.lt.s64 	%p215, %rd307, %rd58;
	min.s64 	%rd308, %rd307, %rd58;
	selp.f64 	%fd199, %fd198, %fd50, %p215;
$L__BB20_60:
	ld.shared.f64 	%fd53, [_ZN6thrust24THRUST_300001_SM_1000_NS8cuda_cub4core6detail5shmemE+104];
	ld.shared.u64 	%rd61, [_ZN6thrust24THRUST_300001_SM_1000_NS8cuda_cub4core6detail5shmemE+112];
	setp.lt.f64 	%p216, %fd199, %fd53;
	mov.u64 	%rd309, %rd308;
	mov.f64 	%fd200, %fd199;
	@%p216 bra 	$L__BB20_63;
	setp.lt.f64 	%p217, %fd53, %fd199;
	mov.u64 	%rd309, %rd61;
	mov.f64 	%fd200, %fd53;
	@%p217 bra 	$L__BB20_63;
	setp.lt.s64 	%p218, %rd308, %rd61;
	min.s64 	%rd309, %rd308, %rd61;
	selp.f64 	%fd200, %fd199, %fd53, %p218;
$L__BB20_63:
	ld.shared.f64 	%fd56, [_ZN6thrust24THRUST_300001_SM_1000_NS8cuda_cub4core6detail5shmemE+120];
	ld.shared.u64 	%rd64, [_ZN6thrust24THRUST_300001_SM_1000_NS8cuda_cub4core6detail5shmemE+128];
	setp.lt.f64 	%p219, %fd200, %fd56;
	mov.u64 	%rd356, %rd309;
	mov.f64 	%fd242, %fd200;
	@%p219 bra 	$L__BB20_198;
	setp.lt.f64 	%p220, %fd56, %fd200;
	mov.u64 	%rd356, %rd64;
	mov.f64 	%fd242, %fd56;
	@%p220 bra 	$L__BB20_198;
	setp.lt.s64 	%p221, %rd309, %rd64;
	min.s64 	%rd356, %rd309, %rd64;
	selp.f64 	%fd242, %fd200, %fd56, %p221;
	bra.uni 	$L__BB20_198;
$L__BB20_66:
	// begin inline asm
	mov.u32 %r169, %laneid;
	// end inline asm
	and.b32  	%r190, %r1, 992;
	add.s32 	%r191, %r190, 32;
	setp.gt.s32 	%p118, %r191, %r36;
	not.b32 	%r192, %r190;
	add.s32 	%r193, %r36, %r192;
	selp.b32 	%r188, %r193, 31, %p118;
	mov.b64 	%rd264, %fd188;
	mov.b64 	{%r171, %r176}, %rd264;
	mov.b32 	%r187, 1;
	mov.b32 	%r189, -1;
	// begin inline asm
	shfl.sync.down.b32 %r170, %r171, %r187, %r188, %r189;
	// end inline asm
	// begin inline asm
	shfl.sync.down.b32 %r175, %r176, %r187, %r188, %r189;
	// end inline asm
	mov.b64 	%rd265, {%r170, %r175};
	mov.b64 	%fd58, %rd265;
	mov.b64 	{%r181, %r186}, %rd297;
	// begin inline asm
	shfl.sync.down.b32 %r180, %r181, %r187, %r188, %r189;
	// end inline asm
	// begin inline asm
	shfl.sync.down.b32 %r185, %r186, %r187, %r188, %r189;
	// end inline asm
	mov.b64 	%rd66, {%r180, %r185};
	setp.ge.s32 	%p119, %r169, %r188;
	setp.lt.f64 	%p120, %fd188, %fd58;
	or.pred  	%p121, %p119, %p120;
	mov.u64 	%rd310, %rd297;
	mov.f64 	%fd201, %fd188;
	@%p121 bra 	$L__BB20_69;
	setp.gt.f64 	%p122, %fd188, %fd58;
	mov.u64 	%rd310, %rd66;
	mov.f64 	%fd201, %fd58;
	@%p122 bra 	$L__BB20_69;
	setp.lt.s64 	%p123, %rd297, %rd66;
	min.s64 	%rd310, %rd297, %rd66;
	selp.f64 	%fd201, %fd188, %fd58, %p123;
$L__BB20_69:
	mov.b64 	%rd266, %fd201;
	mov.b64 	{%r195, %r200}, %rd266;
	mov.b32 	%r211, 2;
	mov.b32 	%r213, -1;
	// begin inline asm
	shfl.sync.down.b32 %r194, %r195, %r211, %r188, %r213;
	// end inline asm
	// begin inline asm
	shfl.sync.down.b32 %r199, %r200, %r211, %r188, %r213;
	// end inline asm
	mov.b64 	%rd267, {%r194, %r199};
	mov.b64 	%fd61, %rd267;
	mov.b64 	{%r205, %r210}, %rd310;
	// begin inline asm
	shfl.sync.down.b32 %r204, %r205, %r211, %r188, %r213;
	// end inline asm
	// begin inline asm
	shfl.sync.down.b32 %r209, %r210, %r211, %r188, %r213;
	// end inline asm
	mov.b64 	%rd69, {%r204, %r209};
	add.s32 	%r214, %r169, 2;
	setp.gt.s32 	%p124, %r214, %r188;
	setp.lt.f64 	%p125, %fd201, %fd61;
	or.pred  	%p126, %p124, %p125;
	mov.u64 	%rd311, %rd310;
	mov.f64 	%fd202, %fd201;
	@%p126 bra 	$L__BB20_72;
	setp.gt.f64 	%p127, %fd201, %fd61;
	mov.u64 	%rd311, %rd69;
	mov.f64 	%fd202, %fd61;
	@%p127 bra 	$L__BB20_72;
	setp.lt.s64 	%p128, %rd310, %rd69;
	min.s64 	%rd311, %rd310, %rd69;
	selp.f64 	%fd202, %fd201, %fd61, %p128;
$L__BB20_72:
	mov.b64 	%rd268, %fd202;
	mov.b64 	{%r216, %r221}, %rd268;
	mov.b32 	%r232, 4;
	mov.b32 	%r234, -1;
	// begin inline asm
	shfl.sync.down.b32 %r215, %r216, %r232, %r188, %r234;
	// end inline asm
	// begin inline asm
	shfl.sync.down.b32 %r220, %r221, %r232, %r188, %r234;
	// end inline asm
	mov.b64 	%rd269, {%r215, %r220};
	mov.b64 	%fd64, %rd269;
	mov.b64 	{%r226, %r231}, %rd311;
	// begin inline asm
	shfl.sync.down.b32 %r225, %r226, %r232, %r188, %r234;
	// end inline asm
	// begin inline asm
	shfl.sync.down.b32 %r230, %r231, %r232, %r188, %r234;
	// end inline asm
	mov.b64 	%rd72, {%r225, %r230};
	add.s32 	%r235, %r169, 4;
	setp.gt.s32 	%p129, %r235, %r188;
	setp.lt.f64 	%p130, %fd202, %fd64;
	or.pred  	%p131, %p129, %p130;
	mov.u64 	%rd312, %rd311;
	mov.f64 	%fd203, %fd202;
	@%p131 bra 	$L__BB20_75;
	setp.gt.f64 	%p132, %fd202, %fd64;
	mov.u64 	%rd312, %rd72;
	mov.f64 	%fd203, %fd64;
	@%p132 bra 	$L__BB20_75;
	setp.lt.s64 	%p133, %rd311, %rd72;
	min.s64 	%rd312, %rd311, %rd72;
	selp.f64 	%fd203, %fd202, %fd64, %p133;
$L__BB20_75:
	mov.b64 	%rd270, %fd203;
	mov.b64 	{%r237, %r242}, %rd270;
	mov.b32 	%r253, 8;
	mov.b32 	%r255, -1;
	// begin inline asm
	shfl.sync.down.b32 %r236, %r237, %r253, %r188, %r255;
	// end inline asm
	// begin inline asm
	shfl.sync.down.b32 %r241, %r242, %r253, %r188, %r255;
	// end inline asm
	mov.b64 	%rd271, {%r236, %r241};
	mov.b64 	%fd67, %rd271;
	mov.b64 	{%r247, %r252}, %rd312;
	// begin inline asm
	shfl.sync.down.b32 %r246, %r247, %r253, %r188, %r255;
	// end inline asm
	// begin inline asm
	shfl.sync.down.b32 %r251, %r252, %r253, %r188, %r255;
	// end inline asm
	mov.b64 	%rd75, {%r246, %r251};
	add.s32 	%r256, %r169, 8;
	setp.gt.s32 	%p134, %r256, %r188;
	setp.lt.f64 	%p135, %fd203, %fd67;
	or.pred  	%p136, %p134, %p135;
	mov.f64 	%fd204, %fd203;
	mov.u64 	%rd313, %rd312;
	@%p136 bra 	$L__BB20_78;
	setp.gt.f64 	%p137, %fd203, %fd67;
	mov.f64 	%fd204, %fd67;
	mov.u64 	%rd313, %rd75;
	@%p137 bra 	$L__BB20_78;
	setp.lt.s64 	%p138, %rd312, %rd75;
	selp.f64 	%fd204, %fd203, %fd67, %p138;
	min.s64 	%rd313, %rd312, %rd75;
$L__BB20_78:
	mov.b64 	%rd272, %fd204;
	mov.b64 	{%r258, %r263}, %rd272;
	mov.b32 	%r274, 16;
	mov.b32 	%r276, -1;
	// begin inline asm
	shfl.sync.down.b32 %r257, %r258, %r274, %r188, %r276;
	// end inline asm
	// begin inline asm
	shfl.sync.down.b32 %r262, %r263, %r274, %r188, %r276;
	// end inline asm
	mov.b64 	%rd273, {%r257, %r262};
	mov.b64 	%fd70, %rd273;
	mov.b64 	{%r268, %r273}, %rd313;
	// begin inline asm
	shfl.sync.down.b32 %r267, %r268, %r274, %r188, %r276;
	// end inline asm
	// begin inline asm
	shfl.sync.down.b32 %r272, %r273, %r274, %r188, %r276;
	// end inline asm
	mov.b64 	%rd78, {%r267, %r272};
	add.s32 	%r277, %r169, 16;
	setp.gt.s32 	%p139, %r277, %r188;
	setp.lt.f64 	%p140, %fd204, %fd70;
	or.pred  	%p141, %p139, %p140;
	mov.f64 	%fd242, %fd204;
	mov.u64 	%rd356, %rd313;
	@%p141 bra 	$L__BB20_81;
	setp.gt.f64 	%p142, %fd204, %fd70;
	mov.f64 	%fd242, %fd70;
	mov.u64 	%rd356, %rd78;
	@%p142 bra 	$L__BB20_81;
	setp.lt.s64 	%p143, %rd313, %rd78;
	selp.f64 	%fd242, %fd204, %fd70, %p143;
	min.s64 	%rd356, %rd313, %rd78;
$L__BB20_81:
	setp.ne.s32 	%p144, %r169, 0;
	@%p144 bra 	$L__BB20_83;
	shr.u32 	%r278, %r1, 1;
	and.b32  	%r279, %r278, 496;
	mov.u32 	%r280, _ZN6thrust24THRUST_300001_SM_1000_NS8cuda_cub4core6detail5shmemE;
	add.s32 	%r281, %r280, %r279;
	st.shared.f64 	[%r281+8], %fd242;
	st.shared.u64 	[%r281+16], %rd356;
$L__BB20_83:
	bar.sync 	0;
	setp.ne.s32 	%p145, %r1, 0;
	@%p145 bra 	$L__BB20_198;
	setp.lt.s32 	%p146, %r36, 33;
	mov.f64 	%fd206, %fd242;
	mov.u64 	%rd315, %rd356;
	@%p146 bra 	$L__BB20_88;
	ld.shared.f64 	%fd73, [_ZN6thrust24THRUST_300001_SM_1000_NS8cuda_cub4core6detail5shmemE+24];
	ld.shared.u64 	%rd81, [_ZN6thrust24THRUST_300001_SM_1000_NS8cuda_cub4core6detail5shmemE+32];
	setp.lt.f64 	%p147, %fd242, %fd73;
	mov.f64 	%fd206, %fd242;
	mov.u64 	%rd315, %rd356;
	@%p147 bra 	$L__BB20_88;
	setp.lt.f64 	%p148, %fd73, %fd242;
	mov.f64 	%fd206, %fd73;
	mov.u64 	%rd315, %rd81;
	@%p148 bra 	$L__BB20_88;
	setp.lt.s64 	%p149, %rd356, %rd81;
	selp.f64 	%fd206, %fd242, %fd73, %p149;
	min.s64 	%rd315, %rd356, %rd81;
$L__BB20_88:
	setp.lt.s32 	%p150, %r36, 65;
	mov.f64 	%fd207, %fd206;
	mov.u64 	%rd316, %rd315;
	@%p150 bra 	$L__BB20_92;
	ld.shared.f64 	%fd76, [_ZN6thrust24THRUST_300001_SM_1000_NS8cuda_cub4core6detail5shmemE+40];
	ld.shared.u64 	%rd84, [_ZN6thrust24THRUST_300001_SM_1000_NS8cuda_cub4core6detail5shmemE+48];
	setp.lt.f64 	%p151, %fd206, %fd76;
	mov.f64 	%fd207, %fd206;
	mov.u64 	%rd316, %rd315;
	@%p151 bra 	$L__BB20_92;
	setp.lt.f64 	%p152, %fd76, %fd206;
	mov.f64 	%fd207, %fd76;
	mov.u64 	%rd316, %rd84;
	@%p152 bra 	$L__BB20_92;
	setp.lt.s64 	%p153, %rd315, %rd84;
	selp.f64 	%fd207, %fd206, %fd76, %p153;
	min.s64 	%rd316, %rd315, %rd84;
$L__BB20_92:
	setp.lt.s32 	%p154, %r36, 97;
	mov.f64 	%fd208, %fd207;
	mov.u64 	%rd317, %rd316;
	@%p154 bra 	$L__BB20_96;
	ld.shared.f64 	%fd79, [_ZN6thrust24THRUST_300001_SM_1000_NS8cuda_cub4core6detail5shmemE+56];
	ld.shared.u64 	%rd87, [_ZN6thrust24THRUST_300001_SM_1000_NS8cuda_cub4core6detail5shmemE+64];
	setp.lt.f64 	%p155, %fd207, %fd79;
	mov.f64 	%fd208, %fd207;
	mov.u64 	%rd317, %rd316;
	@%p155 bra 	$L__BB20_96;
	setp.lt.f64 	%p156, %fd79, %fd207;
	mov.f64 	%fd208, %fd79;
	mov.u64 	%rd317, %rd87;
	@%p156 bra 	$L__BB20_96;
	setp.lt.s64 	%p157, %rd316, %rd87;
	selp.f64 	%fd208, %fd207, %fd79, %p157;
	min.s64 	%rd317, %rd316, %rd87;
$L__BB20_96:
	setp.lt.s32 	%p158, %r36, 129;
	mov.f64 	%fd209, %fd208;
	mov.u64 	%rd318, %rd317;
	@%p158 bra 	$L__BB20_100;
	ld.shared.f64 	%fd82, [_ZN6thrust24THRUST_300001_SM_1000_NS8cuda_cub4core6detail5shmemE+72];
	ld.shared.u64 	%rd90, [_ZN6thrust24THRUST_300001_SM_1000_NS8cuda_cub4core6detail5shmemE+80];
	setp.lt.f64 	%p159, %fd208, %fd82;
	mov.f64 	%fd209, %fd208;
	mov.u64 	%rd318, %rd317;
	@%p159 bra 	$L__BB20_100;
	setp.lt.f64 	%p160, %fd82, %fd208;
	mov.f64 	%fd209, %fd82;
	mov.u64 	%rd318, %rd90;
	@%p160 bra 	$L__BB20_100;
	setp.lt.s64 	%p161, %rd317, %rd90;
	selp.f64 	%fd209, %fd208, %fd82, %p161;
	min.s64 	%rd318, %rd317, %rd90;
$L__BB20_100:
	setp.lt.s32 	%p162, %r36, 161;
	mov.f64 	%fd210, %fd209;
	mov.u64 	%rd319, %rd318;
	@%p162 bra 	$L__BB20_104;
	ld.shared.f64 	%fd85, [_ZN6thrust24THRUST_300001_SM_1000_NS8cuda_cub4core6detail5shmemE+88];
	ld.shared.u64 	%rd93, [_ZN6thrust24THRUST_300001_SM_1000_NS8cuda_cub4core6detail5shmemE+96];
	setp.lt.f64 	%p163, %fd209, %fd85;
	mov.f64 	%fd210, %fd209;
	mov.u64 	%rd319, %rd318;
	@%p163 bra 	$L__BB20_104;
	setp.lt.f64 	%p164, %fd85, %fd209;
	mov.f64 	%fd210, %fd85;
	mov.u64 	%rd319, %rd93;
	@%p164 bra 	$L__BB20_104;
	setp.lt.s64 	%p165, %rd318, %rd93;
	selp.f64 	%fd210, %fd209, %fd85, %p165;
	min.s64 	%rd319, %rd318, %rd93;
$L__BB20_104:
	setp.lt.s32 	%p166, %r36, 193;
	mov.f64 	%fd211, %fd210;
	mov.u64 	%rd320, %rd319;
	@%p166 bra 	$L__BB20_108;
	ld.shared.f64 	%fd88, [_ZN6thrust24THRUST_300001_SM_1000_NS8cuda_cub4core6detail5shmemE+104];
	ld.shared.u64 	%rd96, [_ZN6thrust24THRUST_300001_SM_1000_NS8cuda_cub4core6detail5shmemE+112];
	setp.lt.f64 	%p167, %fd210, %fd88;
	mov.f64 	%fd211, %fd210;
	mov.u64 	%rd320, %rd319;
	@%p167 bra 	$L__BB20_108;
	setp.lt.f64 	%p168, %fd88, %fd210;
	mov.f64 	%fd211, %fd88;
	mov.u64 	%rd320, %rd96;
	@%p168 bra 	$L__BB20_108;
	setp.lt.s64 	%p169, %rd319, %rd96;
	selp.f64 	%fd211, %fd210, %fd88, %p169;
	min.s64 	%rd320, %rd319, %rd96;
$L__BB20_108:
	setp.lt.s32 	%p170, %r36, 225;
	mov.u64 	%rd356, %rd320;
	mov.f64 	%fd242, %fd211;
	@%p170 bra 	$L__BB20_198;
	ld.shared.f64 	%fd91, [_ZN6thrust24THRUST_300001_SM_1000_NS8cuda_cub4core6detail5shmemE+120];
	ld.shared.u64 	%rd99, [_ZN6thrust24THRUST_300001_SM_1000_NS8cuda_cub4core6detail5shmemE+128];
	setp.lt.f64 	%p171, %fd211, %fd91;
	mov.u64 	%rd356, %rd320;
	mov.f64 	%fd242, %fd211;
	@%p171 bra 	$L__BB20_198;
	setp.lt.f64 	%p172, %fd91, %fd211;
	mov.u64 	%rd356, %rd99;
	mov.f64 	%fd242, %fd91;
	@%p172 bra 	$L__BB20_198;
	setp.lt.s64 	%p173, %rd320, %rd99;
	selp.f64 	%fd242, %fd211, %fd91, %p173;
	min.s64 	%rd356, %rd320, %rd99;
	bra.uni 	$L__BB20_198;
$L__BB20_112:
	mov.u32 	%r17, %tid.x;
	cvt.u64.u32 	%rd203, %r17;
	cvta.to.global.u64 	%rd204, %rd200;
	mul.wide.u32 	%rd205, %r17, 8;
	add.s64 	%rd101, %rd204, %rd205;
	ld.global.f64 	%fd172, [%rd101];
	add.s32 	%r37, %r17, 256;
	cvt.u64.u32 	%rd206, %r37;
	ld.global.f64 	%fd173, [%rd101+2048];
	add.s32 	%r38, %r17, 512;
	cvt.u64.u32 	%rd207, %r38;
	ld.global.f64 	%fd174, [%rd101+4096];
	ld.global.f64 	%fd93, [%rd101+6144];
	or.b32  	%r39, %r17, 1024;
	cvt.u64.u32 	%rd102, %r39;
	add.s64 	%rd103, %rd201, %rd102;
	ld.global.f64 	%fd94, [%rd101+8192];
	setp.lt.f64 	%p3, %fd173, %fd172;
	selp.f64 	%fd175, %fd173, %fd172, %p3;
	selp.b64 	%rd208, %rd206, %rd203, %p3;
	setp.lt.f64 	%p4, %fd174, %fd175;
	selp.f64 	%fd95, %fd174, %fd175, %p4;
	selp.b64 	%rd104, %rd207, %rd208, %p4;
	setp.lt.f64 	%p5, %fd95, %fd93;
	mov.f64 	%fd212, %fd95;
	mov.u64 	%rd321, %rd104;
	@%p5 bra 	$L__BB20_115;
	add.s32 	%r40, %r17, 768;
	cvt.u64.u32 	%rd321, %r40;
	setp.lt.f64 	%p6, %fd93, %fd95;
	mov.f64 	%fd212, %fd93;
	@%p6 bra 	$L__BB20_115;
	mov.f64 	%fd212, %fd95;
	mov.u64 	%rd321, %rd104;
$L__BB20_115:
	add.s64 	%rd107, %rd201, %rd321;
	setp.lt.f64 	%p7, %fd212, %fd94;
	mov.f64 	%fd229, %fd212;
	mov.u64 	%rd343, %rd107;
	@%p7 bra 	$L__BB20_118;
	setp.lt.f64 	%p8, %fd94, %fd212;
	mov.f64 	%fd229, %fd94;
	mov.u64 	%rd343, %rd103;
	@%p8 bra 	$L__BB20_118;
	setp.lt.s64 	%p9, %rd321, %rd102;
	selp.f64 	%fd229, %fd212, %fd94, %p9;
	selp.b64 	%rd343, %rd107, %rd103, %p9;
$L__BB20_118:
	setp.lt.u32 	%p10, %r36, 2560;
	mov.b32 	%r394, 1280;
	@%p10 bra 	$L__BB20_136;
	mov.b32 	%r394, 1280;
$L__BB20_120:
	mov.u32 	%r18, %r394;
	cvt.u64.u32 	%rd209, %r18;
	add.s64 	%rd210, %rd203, %rd209;
	mul.wide.u32 	%rd211, %r18, 8;
	add.s64 	%rd212, %rd101, %rd211;
	add.s64 	%rd113, %rd210, %rd201;
	ld.global.f64 	%fd100, [%rd212];
	ld.global.f64 	%fd101, [%rd212+2048];
	ld.global.f64 	%fd102, [%rd212+4096];
	ld.global.f64 	%fd103, [%rd212+6144];
	ld.global.f64 	%fd104, [%rd212+8192];
	setp.lt.f64 	%p11, %fd229, %fd100;
	mov.f64 	%fd215, %fd229;
	mov.u64 	%rd324, %rd343;
	@%p11 bra 	$L__BB20_123;
	setp.lt.f64 	%p12, %fd100, %fd229;
	mov.f64 	%fd215, %fd100;
	mov.u64 	%rd324, %rd113;
	@%p12 bra 	$L__BB20_123;
	setp.lt.s64 	%p13, %rd343, %rd113;
	selp.f64 	%fd215, %fd229, %fd100, %p13;
	min.s64 	%rd324, %rd343, %rd113;
$L__BB20_123:
	setp.lt.f64 	%p14, %fd215, %fd101;
	mov.f64 	%fd216, %fd215;
	mov.u64 	%rd325, %rd324;
	@%p14 bra 	$L__BB20_126;
	cvt.u64.u32 	%rd213, %r18;
	add.s64 	%rd214, %rd203, %rd213;
	add.s64 	%rd215, %rd214, %rd201;
	add.s64 	%rd325, %rd215, 256;
	setp.lt.f64 	%p15, %fd101, %fd215;
	mov.f64 	%fd216, %fd101;
	@%p15 bra 	$L__BB20_126;
	add.s64 	%rd219, %rd215, 256;
	setp.lt.s64 	%p16, %rd324, %rd219;
	selp.f64 	%fd216, %fd215, %fd101, %p16;
	min.s64 	%rd325, %rd324, %rd219;
$L__BB20_126:
	setp.lt.f64 	%p17, %fd216, %fd102;
	mov.f64 	%fd217, %fd216;
	mov.u64 	%rd326, %rd325;
	@%p17 bra 	$L__BB20_129;
	cvt.u64.u32 	%rd220, %r18;
	add.s64 	%rd221, %rd203, %rd220;
	add.s64 	%rd222, %rd221, %rd201;
	add.s64 	%rd326, %rd222, 512;
	setp.lt.f64 	%p18, %fd102, %fd216;
	mov.f64 	%fd217, %fd102;
	@%p18 bra 	$L__BB20_129;
	setp.lt.s64 	%p19, %rd325, %rd326;
	selp.f64 	%fd217, %fd216, %fd102, %p19;
	min.s64 	%rd326, %rd325, %rd326;
$L__BB20_129:
	setp.lt.f64 	%p20, %fd217, %fd103;
	mov.f64 	%fd218, %fd217;
	mov.u64 	%rd327, %rd326;
	@%p20 bra 	$L__BB20_132;
	cvt.u64.u32 	%rd223, %r18;
	add.s64 	%rd224, %rd203, %rd223;
	add.s64 	%rd225, %rd224, %rd201;
	add.s64 	%rd327, %rd225, 768;
	setp.lt.f64 	%p21, %fd103, %fd217;
	mov.f64 	%fd218, %fd103;
	@%p21 bra 	$L__BB20_132;
	setp.lt.s64 	%p22, %rd326, %rd327;
	selp.f64 	%fd218, %fd217, %fd103, %p22;
	min.s64 	%rd327, %rd326, %rd327;
$L__BB20_132:
	setp.lt.f64 	%p23, %fd218, %fd104;
	mov.f64 	%fd229, %fd218;
	mov.u64 	%rd343, %rd327;
	@%p23 bra 	$L__BB20_135;
	add.s64 	%rd228, %rd210, %rd201;
	add.s64 	%rd343, %rd228, 1024;
	setp.lt.f64 	%p24, %fd104, %fd218;
	mov.f64 	%fd229, %fd104;
	@%p24 bra 	$L__BB20_135;
	setp.lt.s64 	%p25, %rd327, %rd343;
	selp.f64 	%fd229, %fd218, %fd104, %p25;
	min.s64 	%rd343, %rd327, %rd343;
$L__BB20_135:
	add.s32 	%r394, %r18, 1280;
	add.s32 	%r43, %r18, 2560;
	setp.le.s32 	%p26, %r43, %r36;
	@%p26 bra 	$L__BB20_120;
$L__BB20_136:
	setp.le.s32 	%p27, %r36, %r394;
	@%p27 bra 	$L__BB20_159;
	sub.s32 	%r21, %r36, %r394;
	setp.ge.s32 	%p28, %r17, %r21;
	@%p28 bra 	$L__BB20_159;
	cvta.to.global.u64 	%rd130, %rd200;
	not.b32 	%r44, %r17;
	add.s32 	%r45, %r36, %r44;
	sub.s32 	%r22, %r45, %r394;
	and.b32  	%r46, %r22, 768;
	setp.eq.s32 	%p29, %r46, 768;
	mov.u32 	%r397, %r17;
	@%p29 bra 	$L__BB20_144;
	add.s32 	%r47, %r17, %r394;
	cvt.u64.u32 	%rd230, %r47;
	add.s64 	%rd331, %rd201, %rd230;
	mul.wide.u32 	%rd231, %r47, 8;
	add.s64 	%rd330, %rd130, %rd231;
	shr.u32 	%r48, %r22, 8;
	add.s32 	%r49, %r48, 1;
	and.b32  	%r50, %r49, 3;
	neg.s32 	%r395, %r50;
	mov.u32 	%r397, %r17;
$L__BB20_140:
	.pragma "nounroll";
	mov.u64 	%rd135, %rd343;
	mov.f64 	%fd116, %fd229;
	ld.global.f64 	%fd117, [%rd330];
	setp.lt.f64 	%p30, %fd116, %fd117;
	@%p30 bra 	$L__BB20_143;
	setp.lt.f64 	%p31, %fd117, %fd116;
	mov.f64 	%fd229, %fd117;
	mov.u64 	%rd343, %rd331;
	@%p31 bra 	$L__BB20_143;
	setp.lt.s64 	%p32, %rd135, %rd331;
	selp.f64 	%fd229, %fd116, %fd117, %p32;
	min.s64 	%rd343, %rd135, %rd331;
$L__BB20_143:
	add.s32 	%r397, %r397, 256;
	add.s64 	%rd331, %rd331, 256;
	add.s64 	%rd330, %rd330, 2048;
	add.s32 	%r395, %r395, 1;
	setp.ne.s32 	%p33, %r395, 0;
	@%p33 bra 	$L__BB20_140;
$L__BB20_144:
	setp.lt.u32 	%p34, %r22, 768;
	@%p34 bra 	$L__BB20_159;
	add.s32 	%r398, %r397, %r394;
	cvt.u64.u32 	%rd232, %r398;
	add.s64 	%rd338, %rd201, %rd232;
	cvt.u64.u32 	%rd233, %r397;
	cvt.u64.u32 	%rd234, %r394;
	add.s64 	%rd235, %rd233, %rd234;
	shl.b64 	%rd236, %rd235, 3;
	add.s64 	%rd237, %rd236, %rd130;
	add.s64 	%rd337, %rd237, 6144;
	mul.wide.u32 	%rd238, %r398, 8;
	add.s64 	%rd336, %rd130, %rd238;
	add.s32 	%r399, %r397, 512;
$L__BB20_146:
	mov.u32 	%r32, %r399;
	ld.global.f64 	%fd123, [%rd336];
	setp.lt.f64 	%p35, %fd229, %fd123;
	mov.f64 	%fd226, %fd229;
	mov.u64 	%rd340, %rd343;
	@%p35 bra 	$L__BB20_149;
	setp.lt.f64 	%p36, %fd123, %fd229;
	mov.f64 	%fd226, %fd123;
	mov.u64 	%rd340, %rd338;
	@%p36 bra 	$L__BB20_149;
	setp.lt.s64 	%p37, %rd343, %rd338;
	selp.f64 	%fd226, %fd229, %fd123, %p37;
	min.s64 	%rd340, %rd343, %rd338;
$L__BB20_149:
	add.s32 	%r51, %r398, 256;
	cvt.u64.u32 	%rd239, %r51;
	add.s64 	%rd151, %rd201, %rd239;
	ld.global.f64 	%fd126, [%rd337+-4096];
	setp.lt.f64 	%p38, %fd226, %fd126;
	mov.f64 	%fd227, %fd226;
	mov.u64 	%rd341, %rd340;
	@%p38 bra 	$L__BB20_152;
	setp.lt.f64 	%p39, %fd126, %fd226;
	mov.f64 	%fd227, %fd126;
	mov.u64 	%rd341, %rd151;
	@%p39 bra 	$L__BB20_152;
	setp.lt.s64 	%p40, %rd340, %rd151;
	selp.f64 	%fd227, %fd226, %fd126, %p40;
	min.s64 	%rd341, %rd340, %rd151;
$L__BB20_152:
	add.s32 	%r52, %r398, 512;
	cvt.u64.u32 	%rd240, %r52;
	add.s64 	%rd154, %rd201, %rd240;
	ld.global.f64 	%fd129, [%rd337+-2048];
	setp.lt.f64 	%p41, %fd227, %fd129;
	mov.f64 	%fd228, %fd227;
	mov.u64 	%rd342, %rd341;
	@%p41 bra 	$L__BB20_155;
	setp.lt.f64 	%p42, %fd129, %fd227;
	mov.f64 	%fd228, %fd129;
	mov.u64 	%rd342, %rd154;
	@%p42 bra 	$L__BB20_155;
	setp.lt.s64 	%p43, %rd341, %rd154;
	selp.f64 	%fd228, %fd227, %fd129, %p43;
	min.s64 	%rd342, %rd341, %rd154;
$L__BB20_155:
	add.s32 	%r53, %r398, 768;
	cvt.u64.u32 	%rd241, %r53;
	add.s64 	%rd157, %rd201, %rd241;
	ld.global.f64 	%fd132, [%rd337];
	setp.lt.f64 	%p44, %fd228, %fd132;
	mov.f64 	%fd229, %fd228;
	mov.u64 	%rd343, %rd342;
	@%p44 bra 	$L__BB20_158;
	setp.lt.f64 	%p45, %fd132, %fd228;
	mov.f64 	%fd229, %fd132;
	mov.u64 	%rd343, %rd157;
	@%p45 bra 	$L__BB20_158;
	setp.lt.s64 	%p46, %rd342, %rd157;
	selp.f64 	%fd229, %fd228, %fd132, %p46;
	min.s64 	%rd343, %rd342, %rd157;
$L__BB20_158:
	add.s64 	%rd338, %rd338, 1024;
	add.s64 	%rd337, %rd337, 8192;
	add.s64 	%rd336, %rd336, 8192;
	add.s32 	%r399, %r32, 1024;
	add.s32 	%r54, %r32, 512;
	add.s32 	%r398, %r398, 1024;
	setp.lt.s32 	%p47, %r54, %r21;
	@%p47 bra 	$L__BB20_146;
$L__BB20_159:
	// begin inline asm
	mov.u32 %r55, %laneid;
	// end inline asm
	mov.b64 	%rd242, %fd229;
	mov.b64 	{%r57, %r62}, %rd242;
	mov.b32 	%r73, 1;
	mov.b32 	%r74, 31;
	mov.b32 	%r75, -1;
	// begin inline asm
	shfl.sync.down.b32 %r56, %r57, %r73, %r74, %r75;
	// end inline asm
	// begin inline asm
	shfl.sync.down.b32 %r61, %r62, %r73, %r74, %r75;
	// end inline asm
	mov.b64 	%rd243, {%r56, %r61};
	mov.b64 	%fd136, %rd243;
	mov.b64 	{%r67, %r72}, %rd343;
	// begin inline asm
	shfl.sync.down.b32 %r66, %r67, %r73, %r74, %r75;
	// end inline asm
	// begin inline asm
	shfl.sync.down.b32 %r71, %r72, %r73, %r74, %r75;
	// end inline asm
	mov.b64 	%rd164, {%r66, %r71};
	setp.gt.s32 	%p48, %r55, 30;
	setp.lt.f64 	%p49, %fd229, %fd136;
	or.pred  	%p50, %p48, %p49;
	mov.f64 	%fd231, %fd229;
	mov.u64 	%rd345, %rd343;
	@%p50 bra 	$L__BB20_162;
	setp.gt.f64 	%p51, %fd229, %fd136;
	mov.f64 	%fd231, %fd136;
	mov.u64 	%rd345, %rd164;
	@%p51 bra 	$L__BB20_162;
	setp.lt.s64 	%p52, %rd343, %rd164;
	selp.f64 	%fd231, %fd229, %fd136, %p52;
	min.s64 	%rd345, %rd343, %rd164;
$L__BB20_162:
	mov.b64 	%rd244, %fd231;
	mov.b64 	{%r77, %r82}, %rd244;
	mov.b32 	%r93, 2;
	mov.b32 	%r94, 31;
	mov.b32 	%r95, -1;
	// begin inline asm
	shfl.sync.down.b32 %r76, %r77, %r93, %r94, %r95;
	// end inline asm
	// begin inline asm
	shfl.sync.down.b32 %r81, %r82, %r93, %r94, %r95;
	// end inline asm
	mov.b64 	%rd245, {%r76, %r81};
	mov.b64 	%fd139, %rd245;
	mov.b64 	{%r87, %r92}, %rd345;
	// begin inline asm
	shfl.sync.down.b32 %r86, %r87, %r93, %r94, %r95;
	// end inline asm
	// begin inline asm
	shfl.sync.down.b32 %r91, %r92, %r93, %r94, %r95;
	// end inline asm
	mov.b64 	%rd167, {%r86, %r91};
	setp.gt.s32 	%p53, %r55, 29;
	setp.lt.f64 	%p54, %fd231, %fd139;
	or.pred  	%p55, %p53, %p54;
	mov.f64 	%fd232, %fd231;
	mov.u64 	%rd346, %rd345;
	@%p55 bra 	$L__BB20_165;
	setp.gt.f64 	%p56, %fd231, %fd139;
	mov.f64 	%fd232, %fd139;
	mov.u64 	%rd346, %rd167;
	@%p56 bra 	$L__BB20_165;
	setp.lt.s64 	%p57, %rd345, %rd167;
	selp.f64 	%fd232, %fd231, %fd139, %p57;
	min.s64 	%rd346, %rd345, %rd167;
$L__BB20_165:
	mov.b64 	%rd246, %fd232;
	mov.b64 	{%r97, %r102}, %rd246;
	mov.b32 	%r113, 4;
	mov.b32 	%r114, 31;
	mov.b32 	%r115, -1;
	// begin inline asm
	shfl.sync.down.b32 %r96, %r97, %r113, %r114, %r115;
	// end inline asm
	// begin inline asm
	shfl.sync.down.b32 %r101, %r102, %r113, %r114, %r115;
	// end inline asm
	mov.b64 	%rd247, {%r96, %r101};
	mov.b64 	%fd142, %rd247;
	mov.b64 	{%r107, %r112}, %rd346;
	// begin inline asm
	shfl.sync.down.b32 %r106, %r107, %r113, %r114, %r115;
	// end inline asm
	// begin inline asm
	shfl.sync.down.b32 %r111, %r112, %r113, %r114, %r115;
	// end inline asm
	mov.b64 	%rd170, {%r106, %r111};
	setp.gt.s32 	%p58, %r55, 27;
	setp.lt.f64 	%p59, %fd232, %fd142;
	or.pred  	%p60, %p58, %p59;
	mov.f64 	%fd233, %fd232;
	mov.u64 	%rd347, %rd346;
	@%p60 bra 	$L__BB20_168;
	setp.gt.f64 	%p61, %fd232, %fd142;
	mov.f64 	%fd233, %fd142;
	mov.u64 	%rd347, %rd170;
	@%p61 bra 	$L__BB20_168;
	setp.lt.s64 	%p62, %rd346, %rd170;
	selp.f64 	%fd233, %fd232, %fd142, %p62;
	min.s64 	%rd347, %rd346, %rd170;
$L__BB20_168:
	mov.b64 	%rd248, %fd233;
	mov.b64 	{%r117, %r122}, %rd248;
	mov.b32 	%r133, 8;
	mov.b32 	%r134, 31;
	mov.b32 	%r135, -1;
	// begin inline asm
	shfl.sync.down.b32 %r116, %r117, %r133, %r134, %r135;
	// end inline asm
	// begin inline asm
	shfl.sync.down.b32 %r121, %r122, %r133, %r134, %r135;
	// end inline asm
	mov.b64 	%rd249, {%r116, %r121};
	mov.b64 	%fd145, %rd249;
	mov.b64 	{%r127, %r132}, %rd347;
	// begin inline asm
	shfl.sync.down.b32 %r126, %r127, %r133, %r134, %r135;
	// end inline asm
	// begin inline asm
	shfl.sync.down.b32 %r131, %r132, %r133, %r134, %r135;
	// end inline asm
	mov.b64 	%rd173, {%r126, %r131};
	setp.gt.s32 	%p63, %r55, 23;
	setp.lt.f64 	%p64, %fd233, %fd145;
	or.pred  	%p65, %p63, %p64;
	mov.f64 	%fd234, %fd233;
	mov.u64 	%rd348, %rd347;
	@%p65 bra 	$L__BB20_171;
	setp.gt.f64 	%p66, %fd233, %fd145;
	mov.f64 	%fd234, %fd145;
	mov.u64 	%rd348, %rd173;
	@%p66 bra 	$L__BB20_171;
	setp.lt.s64 	%p67, %rd347, %rd173;
	selp.f64 	%fd234, %fd233, %fd145, %p67;
	min.s64 	%rd348, %rd347, %rd173;
$L__BB20_171:
	mov.b64 	%rd250, %fd234;
	mov.b64 	{%r137, %r142}, %rd250;
	mov.b32 	%r153, 16;
	mov.b32 	%r154, 31;
	mov.b32 	%r155, -1;
	// begin inline asm
	shfl.sync.down.b32 %r136, %r137, %r153, %r154, %r155;
	// end inline asm
	// begin inline asm
	shfl.sync.down.b32 %r141, %r142, %r153, %r154, %r155;
	// end inline asm
	mov.b64 	%rd251, {%r136, %r141};
	mov.b64 	%fd148, %rd251;
	mov.b64 	{%r147, %r152}, %rd348;
	// begin inline asm
	shfl.sync.down.b32 %r146, %r147, %r153, %r154, %r155;
	// end inline asm
	// begin inline asm
	shfl.sync.down.b32 %r151, %r152, %r153, %r154, %r155;
	// end inline asm
	mov.b64 	%rd176, {%r146, %r151};
	setp.gt.s32 	%p68, %r55, 15;
	setp.lt.f64 	%p69, %fd234, %fd148;
	or.pred  	%p70, %p68, %p69;
	mov.f64 	%fd242, %fd234;
	mov.u64 	%rd356, %rd348;
	@%p70 bra 	$L__BB20_174;
	setp.gt.f64 	%p71, %fd234, %fd148;
	mov.f64 	%fd242, %fd148;
	mov.u64 	%rd356, %rd176;
	@%p71 bra 	$L__BB20_174;
	setp.lt.s64 	%p72, %rd348, %rd176;
	selp.f64 	%fd242, %fd234, %fd148, %p72;
	min.s64 	%rd356, %rd348, %rd176;
$L__BB20_174:
	setp.ne.s32 	%p73, %r55, 0;
	@%p73 bra 	$L__BB20_176;
	shr.u32 	%r156, %r17, 1;
	and.b32  	%r157, %r156, 496;
	mov.u32 	%r158, _ZN6thrust24THRUST_300001_SM_1000_NS8cuda_cub4core6detail5shmemE;
	add.s32 	%r159, %r158, %r157;
	st.shared.f64 	[%r159+8], %fd242;
	st.shared.u64 	[%r159+16], %rd356;
$L__BB20_176:
	bar.sync 	0;
	setp.ne.s32 	%p74, %r17, 0;
	@%p74 bra 	$L__BB20_198;
	ld.shared.f64 	%fd151, [_ZN6thrust24THRUST_300001_SM_1000_NS8cuda_cub4core6detail5shmemE+24];
	ld.shared.u64 	%rd179, [_ZN6thrust24THRUST_300001_SM_1000_NS8cuda_cub4core6detail5shmemE+32];
	setp.lt.f64 	%p75, %fd242, %fd151;
	mov.f64 	%fd236, %fd242;
	mov.u64 	%rd350, %rd356;
	@%p75 bra 	$L__BB20_180;
	setp.lt.f64 	%p76, %fd151, %fd242;
	mov.f64 	%fd236, %fd151;
	mov.u64 	%rd350, %rd179;
	@%p76 bra 	$L__BB20_180;
	setp.lt.s64 	%p77, %rd356, %rd179;
	selp.f64 	%fd236, %fd242, %fd151, %p77;
	min.s64 	%rd350, %rd356, %rd179;
$L__BB20_180:
	ld.shared.f64 	%fd154, [_ZN6thrust24THRUST_300001_SM_1000_NS8cuda_cub4core6detail5shmemE+40];
	ld.shared.u64 	%rd182, [_ZN6thrust24THRUST_300001_SM_1000_NS8cuda_cub4core6detail5shmemE+48];
	setp.lt.f64 	%p78, %fd236, %fd154;
	mov.f64 	%fd237, %fd236;
	mov.u64 	%rd351, %rd350;
	@%p78 bra 	$L__BB20_183;
	setp.lt.f64 	%p79, %fd154, %fd236;
	mov.f64 	%fd237, %fd154;
	mov.u64 	%rd351, %rd182;
	@%p79 bra 	$L__BB20_183;
	setp.lt.s64 	%p80, %rd350, %rd182;
	selp.f64 	%fd237, %fd236, %fd154, %p80;
	min.s64 	%rd351, %rd350, %rd182;
$L__BB20_183:
	ld.shared.f64 	%fd157, [_ZN6thrust24THRUST_300001_SM_1000_NS8cuda_cub4core6detail5shmemE+56];
	ld.shared.u64 	%rd185, [_ZN6thrust24THRUST_300001_SM_1000_NS8cuda_cub4core6detail5shmemE+64];
	setp.lt.f64 	%p81, %fd237, %fd157;
	mov.f64 	%fd238, %fd237;
	mov.u64 	%rd352, %rd351;
	@%p81 bra 	$L__BB20_186;
	setp.lt.f64 	%p82, %fd157, %fd237;
	mov.f64 	%fd238, %fd157;
	mov.u64 	%rd352, %rd185;
	@%p82 bra 	$L__BB20_186;
	setp.lt.s64 	%p83, %rd351, %rd185;
	selp.f64 	%fd238, %fd237, %fd157, %p83;
	min.s64 	%rd352, %rd351, %rd185;
$L__BB20_186:
	ld.shared.f64 	%fd160, [_ZN6thrust24THRUST_300001_SM_1000_NS8cuda_cub4core6detail5shmemE+72];
	ld.shared.u64 	%rd188, [_ZN6thrust24THRUST_300001_SM_1000_NS8cuda_cub4core6detail5shmemE+80];
	setp.lt.f64 	%p84, %fd238, %fd160;
	mov.f64 	%fd239, %fd238;
	mov.u64 	%rd353, %rd352;
	@%p84 bra 	$L__BB20_189;
	setp.lt.f64 	%p85, %fd160, %fd238;
	mov.f64 	%fd239, %fd160;
	mov.u64 	%rd353, %rd188;
	@%p85 bra 	$L__BB20_189;
	setp.lt.s64 	%p86, %rd352, %rd188;
	selp.f64 	%fd239, %fd238, %fd160, %p86;
	min.s64 	%rd353, %rd352, %rd188;
$L__BB20_189:
	ld.shared.f64 	%fd163, [_ZN6thrust24THRUST_300001_SM_1000_NS8cuda_cub4core6detail5shmemE+88];
	ld.shared.u64 	%rd191, [_ZN6thrust24THRUST_300001_SM_1000_NS8cuda_cub4core6detail5shmemE+96];
	setp.lt.f64 	%p87, %fd239, %fd163;
	mov.f64 	%fd240, %fd239;
	mov.u64 	%rd354, %rd353;
	@%p87 bra 	$L__BB20_192;
	setp.lt.f64 	%p88, %fd163, %fd239;
	mov.f64 	%fd240, %fd163;
	mov.u64 	%rd354, %rd191;
	@%p88 bra 	$L__BB20_192;
	setp.lt.s64 	%p89, %rd353, %rd191;
	selp.f64 	%fd240, %fd239, %fd163, %p89;
	min.s64 	%rd354, %rd353, %rd191;
$L__BB20_192:
	ld.shared.f64 	%fd166, [_ZN6thrust24THRUST_300001_SM_1000_NS8cuda_cub4core6detail5shmemE+104];
	ld.shared.u64 	%rd194, [_ZN6thrust24THRUST_300001_SM_1000_NS8cuda_cub4core6detail5shmemE+112];
	setp.lt.f64 	%p90, %fd240, %fd166;
	mov.f64 	%fd241, %fd240;
	mov.u64 	%rd355, %rd354;
	@%p90 bra 	$L__BB20_195;
	setp.lt.f64 	%p91, %fd166, %fd240;
	mov.f64 	%fd241, %fd166;
	mov.u64 	%rd355, %rd194;
	@%p91 bra 	$L__BB20_195;
	setp.lt.s64 	%p92, %rd354, %rd194;
	selp.f64 	%fd241, %fd240, %fd166, %p92;
	min.s64 	%rd355, %rd354, %rd194;
$L__BB20_195:
	ld.shared.f64 	%fd169, [_ZN6thrust24THRUST_300001_SM_1000_NS8cuda_cub4core6detail5shmemE+120];
	ld.shared.u64 	%rd197, [_ZN6thrust24THRUST_300001_SM_1000_NS8cuda_cub4core6detail5shmemE+128];
	setp.lt.f64 	%p93, %fd241, %fd169;
	mov.u64 	%rd356, %rd355;
	mov.f64 	%fd242, %fd241;
	@%p93 bra 	$L__BB20_198;
	setp.lt.f64 	%p94, %fd169, %fd241;
	mov.u64 	%rd356, %rd197;
	mov.f64 	%fd242, %fd169;
	@%p94 bra 	$L__BB20_198;
	setp.lt.s64 	%p95, %rd355, %rd197;
	selp.f64 	%fd242, %fd241, %fd169, %p95;
	min.s64 	%rd356, %rd355, %rd197;
$L__BB20_198:
	mov.u32 	%r387, %tid.x;
	setp.ne.s32 	%p222, %r387, 0;
	@%p222 bra 	$L__BB20_200;
	ld.param.u64 	%rd285, [_ZN6thrust24THRUST_300001_SM_1000_NS8cuda_cub4core6detail13_kernel_agentINS1_8__reduce11ReduceAgentINS0_12zip_iteratorIN4cuda3std3__45tupleIJNS0_10device_ptrIdEENS0_17counting_iteratorIlNS0_11use_defaultESF_SF_EEEEEEEPNSB_IJdlEEESJ_iNS1_9__extrema9arg_min_fIdlNSA_4lessIdEEEEEEJSI_SK_iSP_EEEvDpT0__param_1];
	cvta.to.global.u64 	%rd284, %rd285;
	st.global.f64 	[%rd284], %fd242;
	st.global.u64 	[%rd284+8], %rd356;
$L__BB20_200:
	ret;

}
	// .globl	_ZN6thrust24THRUST_300001_SM_1000_NS8cuda_cub4core6detail13_kernel_agentINS1_8__reduce11ReduceAgentINS0_12zip_iteratorIN4cuda3std3__45tupleIJNS0_10device_ptrIdEENS0_17counting_iteratorIlNS0_11use_defaultESF_SF_EEEEEEEPNSB_IJdlEEESJ_iNS1_9__extrema9arg_min_fIdlNSA_4lessIdEEEEEEJSI_SK_iN3cub18CUB_300001_SM_100013GridEvenShareIiEENSS_9GridQueueIjEESP_EEEvDpT0_
.visible .entry _ZN6thrust24THRUST_300001_SM_1000_NS8cuda_cub4core6detail13_kernel_agentINS1_8__reduce11ReduceAgentINS0_12zip_iteratorIN4cuda3std3__45tupleIJNS0_10device_ptrIdEENS0_17counting_iteratorIlNS0_11use_defaultESF_SF_EEEEEEEPNSB_IJdlEEESJ_iNS1_9__extrema9arg_min_fIdlNSA_4lessIdEEEEEEJSI_SK_iN3cub18CUB_300001_SM_100013GridEvenShareIiEENSS_9GridQueueIjEESP_EEEvDpT0_(
	.param .align 8 .b8 _ZN6thrust24THRUST_300001_SM_1000_NS8cuda_cub4core6detail13_kernel_agentINS1_8__reduce11ReduceAgentINS0_12zip_iteratorIN4cuda3std3__45tupleIJNS0_10device_ptrIdEENS0_17counting_iteratorIlNS0_11use_defaultESF_SF_EEEEEEEPNSB_IJdlEEESJ_iNS1_9__extrema9arg_min_fIdlNSA_4lessIdEEEEEEJSI_SK_iN3cub18CUB_300001_SM_100013GridEvenShareIiEENSS_9GridQueueIjEESP_EEEvDpT0__param_0[16],
	.param .u64 .ptr .align 1 _ZN6thrust24THRUST_300001_SM_1000_NS8cuda_cub4core6detail13_kernel_agentINS1_8__reduce11ReduceAgentINS0_12zip_iteratorIN4cuda3std3__45tupleIJNS0_10device_ptrIdEENS0_17counting_iteratorIlNS0_11use_defaultESF_SF_EEEEEEEPNSB_IJdlEEESJ_iNS1_9__extrema9arg_min_fIdlNSA_4lessIdEEEEEEJSI_SK_iN3cub18CUB_300001_SM_100013GridEvenShareIiEENSS_9GridQueueIjEESP_EEEvDpT0__param_1,
	.param .u32 _ZN6thrust24THRUST_300001_SM_1000_NS8cuda_cub4core6detail13_kernel_agentINS1_8__reduce11ReduceAgentINS0_12zip_iteratorIN4cuda3std3__45tupleIJNS0_10device_ptrIdEENS0_17counting_iteratorIlNS0_11use_defaultESF_SF_EEEEEEEPNSB_IJdlEEESJ_iNS1_9__extrema9arg_min_fIdlNSA_4lessIdEEEEEEJSI_SK_iN3cub18CUB_300001_SM_100013GridEvenShareIiEENSS_9GridQueueIjEESP_EEEvDpT0__param_2,
	.param .align 4 .b8 _ZN6thrust24THRUST_300001_SM_1000_NS8cuda_cub4core6detail13_kernel_agentINS1_8__reduce11ReduceAgentINS0_12zip_iteratorIN4cuda3std3__45tupleIJNS0_10device_ptrIdEENS0_17counting_iteratorIlNS0_11use_defaultESF_SF_EEEEEEEPNSB_IJdlEEESJ_iNS1_9__extrema9arg_min_fIdlNSA_4lessIdEEEEEEJSI_SK_iN3cub18CUB_300001_SM_100013GridEvenShareIiEENSS_9GridQueueIjEESP_EEEvDpT0__param_3[40],
	.param .align 8 .b8 _ZN6thrust24THRUST_300001_SM_1000_NS8cuda_cub4core6detail13_kernel_agentINS1_8__reduce11ReduceAgentINS0_12zip_iteratorIN4cuda3std3__45tupleIJNS0_10device_ptrIdEENS0_17counting_iteratorIlNS0_11use_defaultESF_SF_EEEEEEEPNSB_IJdlEEESJ_iNS1_9__extrema9arg_min_fIdlNSA_4lessIdEEEEEEJSI_SK_iN3cub18CUB_300001_SM_100013GridEvenShareIiEENSS_9GridQueueIjEESP_EEEvDpT0__param_4[8],
	.param .align 1 .b8 _ZN6thrust24THRUST_300001_SM_1000_NS8cuda_cub4core6detail13_kernel_agentINS1_8__reduce11ReduceAgentINS0_12zip_iteratorIN4cuda3std3__45tupleIJNS0_10device_ptrIdEENS0_17counting_iteratorIlNS0_11use_defaultESF_SF_EEEEEEEPNSB_IJdlEEESJ_iNS1_9__extrema9arg_min_fIdlNSA_4lessIdEEEEEEJSI_SK_iN3cub18CUB_300001_SM_100013GridEvenShareIiEENSS_9GridQueueIjEESP_EEEvDpT0__param_5[1]
)
.maxntid 256
{
	.reg .pred 	%p<225>;
	.reg .b32 	%r<437>;
	.reg .b64 	%rd<334>;
	.reg .b64 	%fd<243>;

	ld.param.u64 	%rd185, [_ZN6thrust24THRUST_300001_SM_1000_NS8cuda_cub4core6detail13_kernel_agentINS1_8__reduce11ReduceAgentINS0_12zip_iteratorIN4cuda3std3__45tupleIJNS0_10device_ptrIdEENS0_17counting_iteratorIlNS0_11use_defaultESF_SF_EEEEEEEPNSB_IJdlEEESJ_iNS1_9__extrema9arg_min_fIdlNSA_4lessIdEEEEEEJSI_SK_iN3cub18CUB_300001_SM_100013GridEvenShareIiEENSS_9GridQueueIjEESP_EEEvDpT0__param_0+8];
	ld.param.u64 	%rd184, [_ZN6thrust24THRUST_300001_SM_1000_NS8cuda_cub4core6detail13_kernel_agentINS1_8__reduce11ReduceAgentINS0_12zip_iteratorIN4cuda3std3__45tupleIJNS0_10device_ptrIdEENS0_17counting_iteratorIlNS0_11use_defaultESF_SF_EEEEEEEPNSB_IJdlEEESJ_iNS1_9__extrema9arg_min_fIdlNSA_4lessIdEEEEEEJSI_SK_iN3cub18CUB_300001_SM_100013GridEvenShareIiEENSS_9GridQueueIjEESP_EEEvDpT0__param_0];
	ld.param.u64 	%rd187, [_ZN6thrust24THRUST_300001_SM_1000_NS8cuda_cub4core6detail13_kernel_agentINS1_8__reduce11ReduceAgentINS0_12zip_iteratorIN4cuda3std3__45tupleIJNS0_10device_ptrIdEENS0_17counting_iteratorIlNS0_11use_defaultESF_SF_EEEEEEEPNSB_IJdlEEESJ_iNS1_9__extrema9arg_min_fIdlNSA_4lessIdEEEEEEJSI_SK_iN3cub18CUB_300001_SM_100013GridEvenShareIiEENSS_9GridQueueIjEESP_EEEvDpT0__param_4];
	ld.param.u32 	%r66, [_ZN6thrust24THRUST_300001_SM_1000_NS8cuda_cub4core6detail13_kernel_agentINS1_8__reduce11ReduceAgentINS0_12zip_iteratorIN4cuda3std3__45tupleIJNS0_10device_ptrIdEENS0_17counting_iteratorIlNS0_11use_defaultESF_SF_EEEEEEEPNSB_IJdlEEESJ_iNS1_9__extrema9arg_min_fIdlNSA_4lessIdEEEEEEJSI_SK_iN3cub18CUB_300001_SM_100013GridEvenShareIiEENSS_9GridQueueIjEESP_EEEvDpT0__param_2];
	cvta.to.global.u64 	%rd1, %rd187;
	cvta.to.global.u64 	%rd2, %rd184;
	mov.u32 	%r1, %ctaid.x;
	mul.lo.s32 	%r2, %r1, 1280;
	mov.u32 	%r67, %nctaid.x;
	mul.lo.s32 	%r3, %r67, 1280;
	add.s32 	%r68, %r2, 1280;
	setp.le.s32 	%p1, %r68, %r66;
	@%p1 bra 	$L__BB21_111;
	sub.s32 	%r4, %r66, %r2;
	mov.u32 	%r5, %tid.x;
	setp.ge.s32 	%p98, %r5, %r4;
	mov.f64 	%fd188, 0d0000000000000000;
	mov.b64 	%rd279, 0;
	mov.u32 	%r420, %r5;
	@%p98 bra 	$L__BB21_3;
	add.s32 	%r190, %r2, %r5;
	cvt.s64.s32 	%rd234, %r190;
	mul.wide.s32 	%rd235, %r190, 8;
	add.s64 	%rd236, %rd2, %rd235;
	add.s64 	%rd279, %rd185, %rd234;
	ld.global.f64 	%fd188, [%rd236];
	add.s32 	%r420, %r5, 256;
$L__BB21_3:
	setp.ge.s32 	%p99, %r420, %r4;
	@%p99 bra 	$L__BB21_25;
	not.b32 	%r191, %r420;
	add.s32 	%r192, %r66, %r191;
	sub.s32 	%r8, %r192, %r2;
	and.b32  	%r193, %r8, 768;
	setp.eq.s32 	%p100, %r193, 768;
	@%p100 bra 	$L__BB21_10;
	add.s32 	%r418, %r420, %r2;
	shr.u32 	%r194, %r8, 8;
	add.s32 	%r195, %r194, 1;
	and.b32  	%r196, %r195, 3;
	neg.s32 	%r417, %r196;
$L__BB21_6:
	.pragma "nounroll";
	mov.u64 	%rd6, %rd279;
	mov.f64 	%fd3, %fd188;
	cvt.s64.s32 	%rd238, %r418;
	add.s64 	%rd7, %rd185, %rd238;
	mul.wide.s32 	%rd239, %r418, 8;
	add.s64 	%rd240, %rd2, %rd239;
	ld.global.f64 	%fd4, [%rd240];
	setp.lt.f64 	%p101, %fd3, %fd4;
	@%p101 bra 	$L__BB21_9;
	setp.lt.f64 	%p102, %fd4, %fd3;
	mov.u64 	%rd279, %rd7;
	mov.f64 	%fd188, %fd4;
	@%p102 bra 	$L__BB21_9;
	setp.lt.s64 	%p103, %rd6, %rd7;
	min.s64 	%rd279, %rd6, %rd7;
	selp.f64 	%fd188, %fd3, %fd4, %p103;
$L__BB21_9:
	add.s32 	%r420, %r420, 256;
	add.s32 	%r418, %r418, 256;
	add.s32 	%r417, %r417, 1;
	setp.ne.s32 	%p104, %r417, 0;
	@%p104 bra 	$L__BB21_6;
$L__BB21_10:
	setp.lt.u32 	%p105, %r8, 768;
	@%p105 bra 	$L__BB21_25;
	add.s32 	%r421, %r420, %r2;
	add.s32 	%r424, %r421, 256;
	add.s32 	%r423, %r421, 512;
	add.s32 	%r422, %r421, 768;
	add.s64 	%rd12, %rd2, 4096;
$L__BB21_12:
	cvt.s64.s32 	%rd241, %r424;
	add.s64 	%rd14, %rd185, %rd241;
	cvt.s64.s32 	%rd242, %r423;
	add.s64 	%rd15, %rd185, %rd242;
	cvt.s64.s32 	%rd243, %r422;
	add.s64 	%rd16, %rd185, %rd243;
	cvt.s64.s32 	%rd244, %r421;
	mul.wide.s32 	%rd245, %r421, 8;
	add.s64 	%rd17, %rd12, %rd245;
	add.s64 	%rd18, %rd185, %rd244;
	ld.global.f64 	%fd10, [%rd17+-4096];
	setp.lt.f64 	%p106, %fd188, %fd10;
	mov.u64 	%rd276, %rd279;
	mov.f64 	%fd185, %fd188;
	@%p106 bra 	$L__BB21_15;
	setp.lt.f64 	%p107, %fd10, %fd188;
	mov.u64 	%rd276, %rd18;
	mov.f64 	%fd185, %fd10;
	@%p107 bra 	$L__BB21_15;
	setp.lt.s64 	%p108, %rd279, %rd18;
	min.s64 	%rd276, %rd279, %rd18;
	selp.f64 	%fd185, %fd188, %fd10, %p108;
$L__BB21_15:
	ld.global.f64 	%fd13, [%rd17+-2048];
	setp.lt.f64 	%p109, %fd185, %fd13;
	mov.u64 	%rd277, %rd276;
	mov.f64 	%fd186, %fd185;
	@%p109 bra 	$L__BB21_18;
	setp.lt.f64 	%p110, %fd13, %fd185;
	mov.u64 	%rd277, %rd14;
	mov.f64 	%fd186, %fd13;
	@%p110 bra 	$L__BB21_18;
	setp.lt.s64 	%p111, %rd276, %rd14;
	min.s64 	%rd277, %rd276, %rd14;
	selp.f64 	%fd186, %fd185, %fd13, %p111;
$L__BB21_18:
	ld.global.f64 	%fd16, [%rd17];
	setp.lt.f64 	%p112, %fd186, %fd16;
	mov.u64 	%rd278, %rd277;
	mov.f64 	%fd187, %fd186;
	@%p112 bra 	$L__BB21_21;
	setp.lt.f64 	%p113, %fd16, %fd186;
	mov.u64 	%rd278, %rd15;
	mov.f64 	%fd187, %fd16;
	@%p113 bra 	$L__BB21_21;
	setp.lt.s64 	%p114, %rd277, %rd15;
	min.s64 	%rd278, %rd277, %rd15;
	selp.f64 	%fd187, %fd186, %fd16, %p114;
$L__BB21_21:
	ld.global.f64 	%fd19, [%rd17+2048];
	setp.lt.f64 	%p115, %fd187, %fd19;
	mov.u64 	%rd279, %rd278;
	mov.f64 	%fd188, %fd187;
	@%p115 bra 	$L__BB21_24;
	setp.lt.f64 	%p116, %fd19, %fd187;
	mov.u64 	%rd279, %rd16;
	mov.f64 	%fd188, %fd19;
	@%p116 bra 	$L__BB21_24;
	setp.lt.s64 	%p117, %rd278, %rd16;
	min.s64 	%rd279, %rd278, %rd16;
	selp.f64 	%fd188, %fd187, %fd19, %p117;
$L__BB21_24:
	add.s32 	%r420, %r420, 1024;
	add.s32 	%r424, %r424, 1024;
	add.s32 	%r423, %r423, 1024;
	add.s32 	%r422, %r422, 1024;
	add.s32 	%r421, %r421, 1024;
	setp.lt.s32 	%p118, %r420, %r4;
	@%p118 bra 	$L__BB21_12;
$L__BB21_25:
	setp.lt.s32 	%p119, %r4, 256;
	@%p119 bra 	$L__BB21_65;
	// begin inline asm
	mov.u32 %r310, %laneid;
	// end inline asm
	mov.b64 	%rd256, %fd188;
	mov.b64 	{%r312, %r317}, %rd256;
	mov.b32 	%r328, 1;
	mov.b32 	%r329, 31;
	mov.b32 	%r330, -1;
	// begin inline asm
	shfl.sync.down.b32 %r311, %r312, %r328, %r329, %r330;
	// end inline asm
	// begin inline asm
	shfl.sync.down.b32 %r316, %r317, %r328, %r329, %r330;
	// end inline asm
	mov.b64 	%rd257, {%r311, %r316};
	mov.b64 	%fd23, %rd257;
	mov.b64 	{%r322, %r327}, %rd279;
	// begin inline asm
	shfl.sync.down.b32 %r321, %r322, %r328, %r329, %r330;
	// end inline asm
	// begin inline asm
	shfl.sync.down.b32 %r326, %r327, %r328, %r329, %r330;
	// end inline asm
	mov.b64 	%rd28, {%r321, %r326};
	setp.gt.s32 	%p176, %r310, 30;
	setp.lt.f64 	%p177, %fd188, %fd23;
	or.pred  	%p178, %p176, %p177;
	mov.u64 	%rd281, %rd279;
	mov.f64 	%fd190, %fd188;
	@%p178 bra 	$L__BB21_29;
	setp.gt.f64 	%p179, %fd188, %fd23;
	mov.u64 	%rd281, %rd28;
	mov.f64 	%fd190, %fd23;
	@%p179 bra 	$L__BB21_29;
	setp.lt.s64 	%p180, %rd279, %rd28;
	min.s64 	%rd281, %rd279, %rd28;
	selp.f64 	%fd190, %fd188, %fd23, %p180;
$L__BB21_29:
	mov.b64 	%rd258, %fd190;
	mov.b64 	{%r332, %r337}, %rd258;
	mov.b32 	%r348, 2;
	mov.b32 	%r349, 31;
	mov.b32 	%r350, -1;
	// begin inline asm
	shfl.sync.down.b32 %r331, %r332, %r348, %r349, %r350;
	// end inline asm
	// begin inline asm
	shfl.sync.down.b32 %r336, %r337, %r348, %r349, %r350;
	// end inline asm
	mov.b64 	%rd259, {%r331, %r336};
	mov.b64 	%fd26, %rd259;
	mov.b64 	{%r342, %r347}, %rd281;
	// begin inline asm
	shfl.sync.down.b32 %r341, %r342, %r348, %r349, %r350;
	// end inline asm
	// begin inline asm
	shfl.sync.down.b32 %r346, %r347, %r348, %r349, %r350;
	// end inline asm
	mov.b64 	%rd31, {%r341, %r346};
	setp.gt.s32 	%p181, %r310, 29;
	setp.lt.f64 	%p182, %fd190, %fd26;
	or.pred  	%p183, %p181, %p182;
	mov.u64 	%rd282, %rd281;
	mov.f64 	%fd191, %fd190;
	@%p183 bra 	$L__BB21_32;
	setp.gt.f64 	%p184, %fd190, %fd26;
	mov.u64 	%rd282, %rd31;
	mov.f64 	%fd191, %fd26;
	@%p184 bra 	$L__BB21_32;
	setp.lt.s64 	%p185, %rd281, %rd31;
	min.s64 	%rd282, %rd281, %rd31;
	selp.f64 	%fd191, %fd190, %fd26, %p185;
$L__BB21_32:
	mov.b64 	%rd260, %fd191;
	mov.b64 	{%r352, %r357}, %rd260;
	mov.b32 	%r368, 4;
	mov.b32 	%r369, 31;
	mov.b32 	%r370, -1;
	// begin inline asm
	shfl.sync.down.b32 %r351, %r352, %r368, %r369, %r370;
	// end inline asm
	// begin inline asm
	shfl.sync.down.b32 %r356, %r357, %r368, %r369, %r370;
	// end inline asm
	mov.b64 	%rd261, {%r351, %r356};
	mov.b64 	%fd29, %rd261;
	mov.b64 	{%r362, %r367}, %rd282;
	// begin inline asm
	shfl.sync.down.b32 %r361, %r362, %r368, %r369, %r370;
	// end inline asm
	// begin inline asm
	shfl.sync.down.b32 %r366, %r367, %r368, %r369, %r370;
	// end inline asm
	mov.b64 	%rd34, {%r361, %r366};
	setp.gt.s32 	%p186, %r310, 27;
	setp.lt.f64 	%p187, %fd191, %fd29;
	or.pred  	%p188, %p186, %p187;
	mov.u64 	%rd283, %rd282;
	mov.f64 	%fd192, %fd191;
	@%p188 bra 	$L__BB21_35;
	setp.gt.f64 	%p189, %fd191, %fd29;
	mov.u64 	%rd283, %rd34;
	mov.f64 	%fd192, %fd29;
	@%p189 bra 	$L__BB21_35;
	setp.lt.s64 	%p190, %rd282, %rd34;
	min.s64 	%rd283, %rd282, %rd34;
	selp.f64 	%fd192, %fd191, %fd29, %p190;
$L__BB21_35:
	mov.b64 	%rd262, %fd192;
	mov.b64 	{%r372, %r377}, %rd262;
	mov.b32 	%r388, 8;
	mov.b32 	%r389, 31;
	mov.b32 	%r390, -1;
	// begin inline asm
	shfl.sync.down.b32 %r371, %r372, %r388, %r389, %r390;
	// end inline asm
	// begin inline asm
	shfl.sync.down.b32 %r376, %r377, %r388, %r389, %r390;
	// end inline asm
	mov.b64 	%rd263, {%r371, %r376};
	mov.b64 	%fd32, %rd263;
	mov.b64 	{%r382, %r387}, %rd283;
	// begin inline asm
	shfl.sync.down.b32 %r381, %r382, %r388, %r389, %r390;
	// end inline asm
	// begin inline asm
	shfl.sync.down.b32 %r386, %r387, %r388, %r389, %r390;
	// end inline asm
	mov.b64 	%rd37, {%r381, %r386};
	setp.gt.s32 	%p191, %r310, 23;
	setp.lt.f64 	%p192, %fd192, %fd32;
	or.pred  	%p193, %p191, %p192;
	mov.u64 	%rd284, %rd283;
	mov.f64 	%fd193, %fd192;
	@%p193 bra 	$L__BB21_38;
	setp.gt.f64 	%p194, %fd192, %fd32;
	mov.u64 	%rd284, %rd37;
	mov.f64 	%fd193, %fd32;
	@%p194 bra 	$L__BB21_38;
	setp.lt.s64 	%p195, %rd283, %rd37;
	min.s64 	%rd284, %rd283, %rd37;
	selp.f64 	%fd193, %fd192, %fd32, %p195;
$L__BB21_38:
	mov.b64 	%rd264, %fd193;
	mov.b64 	{%r392, %r397}, %rd264;
	mov.b32 	%r408, 16;
	mov.b32 	%r409, 31;
	mov.b32 	%r410, -1;
	// begin inline asm
	shfl.sync.down.b32 %r391, %r392, %r408, %r409, %r410;
	// end inline asm
	// begin inline asm
	shfl.sync.down.b32 %r396, %r397, %r408, %r409, %r410;
	// end inline asm
	mov.b64 	%rd265, {%r391, %r396};
	mov.b64 	%fd35, %rd265;
	mov.b64 	{%r402, %r407}, %rd284;
	// begin inline asm
	shfl.sync.down.b32 %r401, %r402, %r408, %r409, %r410;
	// end inline asm
	// begin inline asm
	shfl.sync.down.b32 %r406, %r407, %r408, %r409, %r410;
	// end inline asm
	mov.b64 	%rd40, {%r401, %r406};
	setp.gt.s32 	%p196, %r310, 15;
	setp.lt.f64 	%p197, %fd193, %fd35;
	or.pred  	%p198, %p196, %p197;
	mov.u64 	%rd333, %rd284;
	mov.f64 	%fd242, %fd193;
	@%p198 bra 	$L__BB21_41;
	setp.gt.f64 	%p199, %fd193, %fd35;
	mov.u64 	%rd333, %rd40;
	mov.f64 	%fd242, %fd35;
	@%p199 bra 	$L__BB21_41;
	setp.lt.s64 	%p200, %rd284, %rd40;
	min.s64 	%rd333, %rd284, %rd40;
	selp.f64 	%fd242, %fd193, %fd35, %p200;
$L__BB21_41:
	setp.ne.s32 	%p201, %r310, 0;
	@%p201 bra 	$L__BB21_43;
	shr.u32 	%r411, %r5, 1;
	and.b32  	%r412, %r411, 496;
	mov.u32 	%r413, _ZN6thrust24THRUST_300001_SM_1000_NS8cuda_cub4core6detail5shmemE;
	add.s32 	%r414, %r413, %r412;
	st.shared.f64 	[%r414+8], %fd242;
	st.shared.u64 	[%r414+16], %rd333;
$L__BB21_43:
	bar.sync 	0;
	setp.ne.s32 	%p202, %r5, 0;
	@%p202 bra 	$L__BB21_201;
	ld.shared.f64 	%fd38, [_ZN6thrust24THRUST_300001_SM_1000_NS8cuda_cub4core6detail5shmemE+24];
	ld.shared.u64 	%rd43, [_ZN6thrust24THRUST_300001_SM_1000_NS8cuda_cub4core6detail5shmemE+32];
	setp.lt.f64 	%p203, %fd242, %fd38;
	mov.u64 	%rd286, %rd333;
	mov.f64 	%fd195, %fd242;
	@%p203 bra 	$L__BB21_47;
	setp.lt.f64 	%p204, %fd38, %fd242;
	mov.u64 	%rd286, %rd43;
	mov.f64 	%fd195, %fd38;
	@%p204 bra 	$L__BB21_47;
	setp.lt.s64 	%p205, %rd333, %rd43;
	min.s64 	%rd286, %rd333, %rd43;
	selp.f64 	%fd195, %fd242, %fd38, %p205;
$L__BB21_47:
	ld.shared.f64 	%fd41, [_ZN6thrust24THRUST_300001_SM_1000_NS8cuda_cub4core6detail5shmemE+40];
	ld.shared.u64 	%rd46, [_ZN6thrust24THRUST_300001_SM_1000_NS8cuda_cub4core6detail5shmemE+48];
	setp.lt.f64 	%p206, %fd195, %fd41;
	mov.u64 	%rd287, %rd286;
	mov.f64 	%fd196, %fd195;
	@%p206 bra 	$L__BB21_50;
	setp.lt.f64 	%p207, %fd41, %fd195;
	mov.u64 	%rd287, %rd46;
	mov.f64 	%fd196, %fd41;
	@%p207 bra 	$L__BB21_50;
	setp.lt.s64 	%p208, %rd286, %rd46;
	min.s64 	%rd287, %rd286, %rd46;
	selp.f64 	%fd196, %fd195, %fd41, %p208;
$L__BB21_50:
	ld.shared.f64 	%fd44, [_ZN6thrust24THRUST_300001_SM_1000_NS8cuda_cub4core6detail5shmemE+56];
	ld.shared.u64 	%rd49, [_ZN6thrust24THRUST_300001_SM_1000_NS8cuda_cub4core6detail5shmemE+64];
	setp.lt.f64 	%p209, %fd196, %fd44;
	mov.u64 	%rd288, %rd287;
	mov.f64 	%fd197, %fd196;
	@%p209 bra 	$L__BB21_53;
	setp.lt.f64 	%p210, %fd44, %fd196;
	mov.u64 	%rd288, %rd49;
	mov.f64 	%fd197, %fd44;
	@%p210 bra 	$L__BB21_53;
	setp.lt.s64 	%p211, %rd287, %rd49;
	min.s64 	%rd288, %rd287, %rd49;
	selp.f64 	%fd197, %fd196, %fd44, %p211;
$L__BB21_53:
	ld.shared.f64 	%fd47, [_ZN6thrust24THRUST_300001_SM_1000_NS8cuda_cub4core6detail5shmemE+72];
	ld.shared.u64 	%rd52, [_ZN6thrust24THRUST_300001_SM_1000_NS8cuda_cub4core6detail5shmemE+80];
	setp.lt.f64 	%p212, %fd197, %fd47;
	mov.u64 	%rd289, %rd288;
	mov.f64 	%fd198, %fd197;
	@%p212 bra 	$L__BB21_56;
	setp.lt.f64 	%p213, %fd47, %fd197;
	mov.u64 	%rd289, %rd52;
	mov.f64 	%fd198, %fd47;
	@%p213 bra 	$L__BB21_56;
	setp.lt.s64 	%p214, %rd288, %rd52;
	min.s64 	%rd289, %rd288, %rd52;
	selp.f64 	%fd198, %fd197, %fd47, %p214;
$L__BB21_56:
	ld.shared.f64 	%fd50, [_ZN6thrust24THRUST_300001_SM_1000_NS8cuda_cub4core6detail5shmemE+88];
	ld.shared.u64 	%rd55, [_ZN6thrust24THRUST_300001_SM_1000_NS8cuda_cub4core6detail5shmemE+96];
	setp.lt.f64 	%p215, %fd198, %fd50;
	mov.u64 	%rd290, %rd289;
	mov.f64 	%fd199, %fd198;
	@%p215 bra 	$L__BB21_59;
	setp.lt.f64 	%p216, %fd50, %fd198;
	mov.u64 	%rd290, %rd55;
	mov.f64 	%fd199, %fd50;
	@%p216 bra 	$L__BB21_59;
	setp.lt.s64 	%p217, %rd289, %rd55;
	min.s64 	%rd290, %rd289, %rd55;
	selp.f64 	%fd199, %fd198, %fd50, %p217;
$L__BB21_59:
	ld.shared.f64 	%fd53, [_ZN6thrust24THRUST_300001_SM_1000_NS8cuda_cub4core6detail5shmemE+104];
	ld.shared.u64 	%rd58, [_ZN6thrust24THRUST_300001_SM_1000_NS8cuda_cub4core6detail5shmemE+112];
	setp.lt.f64 	%p218, %fd199, %fd53;
	mov.u64 	%rd291, %rd290;
	mov.f64 	%fd200, %fd199;
	@%p218 bra 	$L__BB21_62;
	setp.lt.f64 	%p219, %fd53, %fd199;
	mov.u64 	%rd291, %rd58;
	mov.f64 	%fd200, %fd53;
	@%p219 bra 	$L__BB21_62;
	setp.lt.s64 	%p220, %rd290, %rd58;
	min.s64 	%rd291, %rd290, %rd58;
	selp.f64 	%fd200, %fd199, %fd53, %p220;
$L__BB21_62:
	ld.shared.f64 	%fd56, [_ZN6thrust24THRUST_300001_SM_1000_NS8cuda_cub4core6detail5shmemE+120];
	ld.shared.u64 	%rd61, [_ZN6thrust24THRUST_300001_SM_1000_NS8cuda_cub4core6detail5shmemE+128];
	setp.lt.f64 	%p221, %fd200, %fd56;
	mov.u64 	%rd333, %rd291;
	mov.f64 	%fd242, %fd200;
	@%p221 bra 	$L__BB21_201;
	setp.lt.f64 	%p222, %fd56, %fd200;
	mov.u64 	%rd333, %rd61;
	mov.f64 	%fd242, %fd56;
	@%p222 bra 	$L__BB21_201;
	setp.lt.s64 	%p223, %rd291, %rd61;
	min.s64 	%rd333, %rd291, %rd61;
	selp.f64 	%fd242, %fd200, %fd56, %p223;
	bra.uni 	$L__BB21_201;
$L__BB21_65:
	// begin inline asm
	mov.u32 %r197, %laneid;
	// end inline asm
	and.b32  	%r218, %r5, 992;
	add.s32 	%r219, %r218, 32;
	setp.gt.s32 	%p120, %r219, %r4;
	not.b32 	%r220, %r218;
	add.s32 	%r221, %r4, %r220;
	selp.b32 	%r216, %r221, 31, %p120;
	mov.b64 	%rd246, %fd188;
	mov.b64 	{%r199, %r204}, %rd246;
	mov.b32 	%r215, 1;
	mov.b32 	%r217, -1;
	// begin inline asm
	shfl.sync.down.b32 %r198, %r199, %r215, %r216, %r217;
	// end inline asm
	// begin inline asm
	shfl.sync.down.b32 %r203, %r204, %r215, %r216, %r217;
	// end inline asm
	mov.b64 	%rd247, {%r198, %r203};
	mov.b64 	%fd58, %rd247;
	mov.b64 	{%r209, %r214}, %rd279;
	// begin inline asm
	shfl.sync.down.b32 %r208, %r209, %r215, %r216, %r217;
	// end inline asm
	// begin inline asm
	shfl.sync.down.b32 %r213, %r214, %r215, %r216, %r217;
	// end inline asm
	mov.b64 	%rd63, {%r208, %r213};
	setp.ge.s32 	%p121, %r197, %r216;
	setp.lt.f64 	%p122, %fd188, %fd58;
	or.pred  	%p123, %p121, %p122;
	mov.u64 	%rd292, %rd279;
	mov.f64 	%fd201, %fd188;
	@%p123 bra 	$L__BB21_68;
	setp.gt.f64 	%p124, %fd188, %fd58;
	mov.u64 	%rd292, %rd63;
	mov.f64 	%fd201, %fd58;
	@%p124 bra 	$L__BB21_68;
	setp.lt.s64 	%p125, %rd279, %rd63;
	min.s64 	%rd292, %rd279, %rd63;
	selp.f64 	%fd201, %fd188, %fd58, %p125;
$L__BB21_68:
	mov.b64 	%rd248, %fd201;
	mov.b64 	{%r223, %r228}, %rd248;
	mov.b32 	%r239, 2;
	mov.b32 	%r241, -1;
	// begin inline asm
	shfl.sync.down.b32 %r222, %r223, %r239, %r216, %r241;
	// end inline asm
	// begin inline asm
	shfl.sync.down.b32 %r227, %r228, %r239, %r216, %r241;
	// end inline asm
	mov.b64 	%rd249, {%r222, %r227};
	mov.b64 	%fd61, %rd249;
	mov.b64 	{%r233, %r238}, %rd292;
	// begin inline asm
	shfl.sync.down.b32 %r232, %r233, %r239, %r216, %r241;
	// end inline asm
	// begin inline asm
	shfl.sync.down.b32 %r237, %r238, %r239, %r216, %r241;
	// end inline asm
	mov.b64 	%rd66, {%r232, %r237};
	add.s32 	%r242, %r197, 2;
	setp.gt.s32 	%p126, %r242, %r216;
	setp.lt.f64 	%p127, %fd201, %fd61;
	or.pred  	%p128, %p126, %p127;
	mov.f64 	%fd202, %fd201;
	mov.u64 	%rd293, %rd292;
	@%p128 bra 	$L__BB21_71;
	setp.gt.f64 	%p129, %fd201, %fd61;
	mov.f64 	%fd202, %fd61;
	mov.u64 	%rd293, %rd66;
	@%p129 bra 	$L__BB21_71;
	setp.lt.s64 	%p130, %rd292, %rd66;
	selp.f64 	%fd202, %fd201, %fd61, %p130;
	min.s64 	%rd293, %rd292, %rd66;
$L__BB21_71:
	mov.b64 	%rd250, %fd202;
	mov.b64 	{%r244, %r249}, %rd250;
	mov.b32 	%r260, 4;
	mov.b32 	%r262, -1;
	// begin inline asm
	shfl.sync.down.b32 %r243, %r244, %r260, %r216, %r262;
	// end inline asm
	// begin inline asm
	shfl.sync.down.b32 %r248, %r249, %r260, %r216, %r262;
	// end inline asm
	mov.b64 	%rd251, {%r243, %r248};
	mov.b64 	%fd64, %rd251;
	mov.b64 	{%r254, %r259}, %rd293;
	// begin inline asm
	shfl.sync.down.b32 %r253, %r254, %r260, %r216, %r262;
	// end inline asm
	// begin inline asm
	shfl.sync.down.b32 %r258, %r259, %r260, %r216, %r262;
	// end inline asm
	mov.b64 	%rd69, {%r253, %r258};
	add.s32 	%r263, %r197, 4;
	setp.gt.s32 	%p131, %r263, %r216;
	setp.lt.f64 	%p132, %fd202, %fd64;
	or.pred  	%p133, %p131, %p132;
	mov.f64 	%fd203, %fd202;
	mov.u64 	%rd294, %rd293;
	@%p133 bra 	$L__BB21_74;
	setp.gt.f64 	%p134, %fd202, %fd64;
	mov.f64 	%fd203, %fd64;
	mov.u64 	%rd294, %rd69;
	@%p134 bra 	$L__BB21_74;
	setp.lt.s64 	%p135, %rd293, %rd69;
	selp.f64 	%fd203, %fd202, %fd64, %p135;
	min.s64 	%rd294, %rd293, %rd69;
$L__BB21_74:
	mov.b64 	%rd252, %fd203;
	mov.b64 	{%r265, %r270}, %rd252;
	mov.b32 	%r281, 8;
	mov.b32 	%r283, -1;
	// begin inline asm
	shfl.sync.down.b32 %r264, %r265, %r281, %r216, %r283;
	// end inline asm
	// begin inline asm
	shfl.sync.down.b32 %r269, %r270, %r281, %r216, %r283;
	// end inline asm
	mov.b64 	%rd253, {%r264, %r269};
	mov.b64 	%fd67, %rd253;
	mov.b64 	{%r275, %r280}, %rd294;
	// begin inline asm
	shfl.sync.down.b32 %r274, %r275, %r281, %r216, %r283;
	// end inline asm
	// begin inline asm
	shfl.sync.down.b32 %r279, %r280, %r281, %r216, %r283;
	// end inline asm
	mov.b64 	%rd72, {%r274, %r279};
	add.s32 	%r284, %r197, 8;
	setp.gt.s32 	%p136, %r284, %r216;
	setp.lt.f64 	%p137, %fd203, %fd67;
	or.pred  	%p138, %p136, %p137;
	mov.f64 	%fd204, %fd203;
	mov.u64 	%rd295, %rd294;
	@%p138 bra 	$L__BB21_77;
	setp.gt.f64 	%p139, %fd203, %fd67;
	mov.f64 	%fd204, %fd67;
	mov.u64 	%rd295, %rd72;
	@%p139 bra 	$L__BB21_77;
	setp.lt.s64 	%p140, %rd294, %rd72;
	selp.f64 	%fd204, %fd203, %fd67, %p140;
	min.s64 	%rd295, %rd294, %rd72;
$L__BB21_77:
	mov.b64 	%rd254, %fd204;
	mov.b64 	{%r286, %r291}, %rd254;
	mov.b32 	%r302, 16;
	mov.b32 	%r304, -1;
	// begin inline asm
	shfl.sync.down.b32 %r285, %r286, %r302, %r216, %r304;
	// end inline asm
	// begin inline asm
	shfl.sync.down.b32 %r290, %r291, %r302, %r216, %r304;
	// end inline asm
	mov.b64 	%rd255, {%r285, %r290};
	mov.b64 	%fd70, %rd255;
	mov.b64 	{%r296, %r301}, %rd295;
	// begin inline asm
	shfl.sync.down.b32 %r295, %r296, %r302, %r216, %r304;
	// end inline asm
	// begin inline asm
	shfl.sync.down.b32 %r300, %r301, %r302, %r216, %r304;
	// end inline asm
	mov.b64 	%rd75, {%r295, %r300};
	add.s32 	%r305, %r197, 16;
	setp.gt.s32 	%p141, %r305, %r216;
	setp.lt.f64 	%p142, %fd204, %fd70;
	or.pred  	%p143, %p141, %p142;
	mov.f64 	%fd242, %fd204;
	mov.u64 	%rd333, %rd295;
	@%p143 bra 	$L__BB21_80;
	setp.gt.f64 	%p144, %fd204, %fd70;
	mov.f64 	%fd242, %fd70;
	mov.u64 	%rd333, %rd75;
	@%p144 bra 	$L__BB21_80;
	setp.lt.s64 	%p145, %rd295, %rd75;
	selp.f64 	%fd242, %fd204, %fd70, %p145;
	min.s64 	%rd333, %rd295, %rd75;
$L__BB21_80:
	setp.ne.s32 	%p146, %r197, 0;
	@%p146 bra 	$L__BB21_82;
	shr.u32 	%r306, %r5, 1;
	and.b32  	%r307, %r306, 496;
	mov.u32 	%r308, _ZN6thrust24THRUST_300001_SM_1000_NS8cuda_cub4core6detail5shmemE;
	add.s32 	%r309, %r308, %r307;
	st.shared.f64 	[%r309+8], %fd242;
	st.shared.u64 	[%r309+16], %rd333;
$L__BB21_82:
	bar.sync 	0;
	setp.ne.s32 	%p147, %r5, 0;
	@%p147 bra 	$L__BB21_201;
	setp.lt.s32 	%p148, %r4, 33;
	mov.f64 	%fd206, %fd242;
	mov.u64 	%rd297, %rd333;
	@%p148 bra 	$L__BB21_87;
	ld.shared.f64 	%fd73, [_ZN6thrust24THRUST_300001_SM_1000_NS8cuda_cub4core6detail5shmemE+24];
	ld.shared.u64 	%rd78, [_ZN6thrust24THRUST_300001_SM_1000_NS8cuda_cub4core6detail5shmemE+32];
	setp.lt.f64 	%p149, %fd242, %fd73;
	mov.f64 	%fd206, %fd242;
	mov.u64 	%rd297, %rd333;
	@%p149 bra 	$L__BB21_87;
	setp.lt.f64 	%p150, %fd73, %fd242;
	mov.f64 	%fd206, %fd73;
	mov.u64 	%rd297, %rd78;
	@%p150 bra 	$L__BB21_87;
	setp.lt.s64 	%p151, %rd333, %rd78;
	selp.f64 	%fd206, %fd242, %fd73, %p151;
	min.s64 	%rd297, %rd333, %rd78;
$L__BB21_87:
	setp.lt.s32 	%p152, %r4, 65;
	mov.f64 	%fd207, %fd206;
	mov.u64 	%rd298, %rd297;
	@%p152 bra 	$L__BB21_91;
	ld.shared.f64 	%fd76, [_ZN6thrust24THRUST_300001_SM_1000_NS8cuda_cub4core6detail5shmemE+40];
	ld.shared.u64 	%rd81, [_ZN6thrust24THRUST_300001_SM_1000_NS8cuda_cub4core6detail5shmemE+48];
	setp.lt.f64 	%p153, %fd206, %fd76;
	mov.f64 	%fd207, %fd206;
	mov.u64 	%rd298, %rd297;
	@%p153 bra 	$L__BB21_91;
	setp.lt.f64 	%p154, %fd76, %fd206;
	mov.f64 	%fd207, %fd76;
	mov.u64 	%rd298, %rd81;
	@%p154 bra 	$L__BB21_91;
	setp.lt.s64 	%p155, %rd297, %rd81;
	selp.f64 	%fd207, %fd206, %fd76, %p155;
	min.s64 	%rd298, %rd297, %rd81;
$L__BB21_91:
	setp.lt.s32 	%p156, %r4, 97;
	mov.f64 	%fd208, %fd207;
	mov.u64 	%rd299, %rd298;
	@%p156 bra 	$L__BB21_95;
	ld.shared.f64 	%fd79, [_ZN6thrust24THRUST_300001_SM_1000_NS8cuda_cub4core6detail5shmemE+56];
	ld.shared.u64 	%rd84, [_ZN6thrust24THRUST_300001_SM_1000_NS8cuda_cub4core6detail5shmemE+64];
	setp.lt.f64 	%p157, %fd207, %fd79;
	mov.f64 	%fd208, %fd207;
	mov.u64 	%rd299, %rd298;
	@%p157 bra 	$L__BB21_95;
	setp.lt.f64 	%p158, %fd79, %fd207;
	mov.f64 	%fd208, %fd79;
	mov.u64 	%rd299, %rd84;
	@%p158 bra 	$L__BB21_95;
	setp.lt.s64 	%p159, %rd298, %rd84;
	selp.f64 	%fd208, %fd207, %fd79, %p159;
	min.s64 	%rd299, %rd298, %rd84;
$L__BB21_95:
	setp.lt.s32 	%p160, %r4, 129;
	mov.f64 	%fd209, %fd208;
	mov.u64 	%rd300, %rd299;
	@%p160 bra 	$L__BB21_99;
	ld.shared.f64 	%fd82, [_ZN6thrust24THRUST_300001_SM_1000_NS8cuda_cub4core6detail5shmemE+72];
	ld.shared.u64 	%rd87, [_ZN6thrust24THRUST_300001_SM_1000_NS8cuda_cub4core6detail5shmemE+80];
	setp.lt.f64 	%p161, %fd208, %fd82;
	mov.f64 	%fd209, %fd208;
	mov.u64 	%rd300, %rd299;
	@%p161 bra 	$L__BB21_99;
	setp.lt.f64 	%p162, %fd82, %fd208;
	mov.f64 	%fd209, %fd82;
	mov.u64 	%rd300, %rd87;
	@%p162 bra 	$L__BB21_99;
	setp.lt.s64 	%p163, %rd299, %rd87;
	selp.f64 	%fd209, %fd208, %fd82, %p163;
	min.s64 	%rd300, %rd299, %rd87;
$L__BB21_99:
	setp.lt.s32 	%p164, %r4, 161;
	mov.f64 	%fd210, %fd209;
	mov.u64 	%rd301, %rd300;
	@%p164 bra 	$L__BB21_103;
	ld.shared.f64 	%fd85, [_ZN6thrust24THRUST_300001_SM_1000_NS8cuda_cub4core6detail5shmemE+88];
	ld.shared.u64 	%rd90, [_ZN6thrust24THRUST_300001_SM_1000_NS8cuda_cub4core6detail5shmemE+96];
	setp.lt.f64 	%p165, %fd209, %fd85;
	mov.f64 	%fd210, %fd209;
	mov.u64 	%rd301, %rd300;
	@%p165 bra 	$L__BB21_103;
	setp.lt.f64 	%p166, %fd85, %fd209;
	mov.f64 	%fd210, %fd85;
	mov.u64 	%rd301, %rd90;
	@%p166 bra 	$L__BB21_103;
	setp.lt.s64 	%p167, %rd300, %rd90;
	selp.f64 	%fd210, %fd209, %fd85, %p167;
	min.s64 	%rd301, %rd300, %rd90;
$L__BB21_103:
	setp.lt.s32 	%p168, %r4, 193;
	mov.f64 	%fd211, %fd210;
	mov.u64 	%rd302, %rd301;
	@%p168 bra 	$L__BB21_107;
	ld.shared.f64 	%fd88, [_ZN6thrust24THRUST_300001_SM_1000_NS8cuda_cub4core6detail5shmemE+104];
	ld.shared.u64 	%rd93, [_ZN6thrust24THRUST_300001_SM_1000_NS8cuda_cub4core6detail5shmemE+112];
	setp.lt.f64 	%p169, %fd210, %fd88;
	mov.f64 	%fd211, %fd210;
	mov.u64 	%rd302, %rd301;
	@%p169 bra 	$L__BB21_107;
	setp.lt.f64 	%p170, %fd88, %fd210;
	mov.f64 	%fd211, %fd88;
	mov.u64 	%rd302, %rd93;
	@%p170 bra 	$L__BB21_107;
	setp.lt.s64 	%p171, %rd301, %rd93;
	selp.f64 	%fd211, %fd210, %fd88, %p171;
	min.s64 	%rd302, %rd301, %rd93;
$L__BB21_107:
	setp.lt.s32 	%p172, %r4, 225;
	mov.u64 	%rd333, %rd302;
	mov.f64 	%fd242, %fd211;
	@%p172 bra 	$L__BB21_201;
	ld.shared.f64 	%fd91, [_ZN6thrust24THRUST_300001_SM_1000_NS8cuda_cub4core6detail5shmemE+120];
	ld.shared.u64 	%rd96, [_ZN6thrust24THRUST_300001_SM_1000_NS8cuda_cub4core6detail5shmemE+128];
	setp.lt.f64 	%p173, %fd211, %fd91;
	mov.u64 	%rd333, %rd302;
	mov.f64 	%fd242, %fd211;
	@%p173 bra 	$L__BB21_201;
	setp.lt.f64 	%p174, %fd91, %fd211;
	mov.u64 	%rd333, %rd96;
	mov.f64 	%fd242, %fd91;
	@%p174 bra 	$L__BB21_201;
	setp.lt.s64 	%p175, %rd302, %rd96;
	selp.f64 	%fd242, %fd211, %fd91, %p175;
	min.s64 	%rd333, %rd302, %rd96;
	bra.uni 	$L__BB21_201;
$L__BB21_111:
	mov.u32 	%r35, %tid.x;
	cvt.s64.s32 	%rd188, %r2;
	add.s64 	%rd98, %rd185, %rd188;
	cvt.u64.u32 	%rd189, %r35;
	add.s64 	%rd190, %rd189, %rd188;
	cvta.to.global.u64 	%rd191, %rd184;
	shl.b64 	%rd192, %rd190, 3;
	add.s64 	%rd193, %rd191, %rd192;
	ld.global.f64 	%fd172, [%rd193];
	add.s32 	%r69, %r35, 256;
	cvt.u64.u32 	%rd194, %r69;
	ld.global.f64 	%fd173, [%rd193+2048];
	add.s32 	%r70, %r35, 512;
	cvt.u64.u32 	%rd195, %r70;
	ld.global.f64 	%fd174, [%rd193+4096];
	ld.global.f64 	%fd93, [%rd193+6144];
	or.b32  	%r71, %r35, 1024;
	cvt.u64.u32 	%rd99, %r71;
	add.s64 	%rd100, %rd98, %rd99;
	ld.global.f64 	%fd94, [%rd193+8192];
	setp.lt.f64 	%p2, %fd173, %fd172;
	selp.f64 	%fd175, %fd173, %fd172, %p2;
	selp.b64 	%rd196, %rd194, %rd189, %p2;
	setp.lt.f64 	%p3, %fd174, %fd175;
	selp.f64 	%fd95, %fd174, %fd175, %p3;
	selp.b64 	%rd101, %rd195, %rd196, %p3;
	setp.lt.f64 	%p4, %fd95, %fd93;
	mov.f64 	%fd212, %fd95;
	mov.u64 	%rd303, %rd101;
	@%p4 bra 	$L__BB21_114;
	add.s32 	%r72, %r35, 768;
	cvt.u64.u32 	%rd303, %r72;
	setp.lt.f64 	%p5, %fd93, %fd95;
	mov.f64 	%fd212, %fd93;
	@%p5 bra 	$L__BB21_114;
	mov.f64 	%fd212, %fd95;
	mov.u64 	%rd303, %rd101;
$L__BB21_114:
	add.s64 	%rd104, %rd98, %rd303;
	setp.lt.f64 	%p6, %fd212, %fd94;
	mov.f64 	%fd230, %fd212;
	mov.u64 	%rd321, %rd104;
	@%p6 bra 	$L__BB21_117;
	setp.lt.f64 	%p7, %fd94, %fd212;
	mov.f64 	%fd230, %fd94;
	mov.u64 	%rd321, %rd100;
	@%p7 bra 	$L__BB21_117;
	setp.lt.s64 	%p8, %rd303, %rd99;
	selp.f64 	%fd230, %fd212, %fd94, %p8;
	selp.b64 	%rd321, %rd104, %rd100, %p8;
$L__BB21_117:
	setp.le.s32 	%p9, %r66, %r3;
	@%p9 bra 	$L__BB21_162;
	setp.ne.s32 	%p10, %r35, 0;
	@%p10 bra 	$L__BB21_120;
	atom.global.add.u32 	%r73, [%rd1+4], 1280;
	add.s32 	%r74, %r73, %r3;
	st.shared.u32 	[_ZN6thrust24THRUST_300001_SM_1000_NS8cuda_cub4core6detail5shmemE+152], %r74;
$L__BB21_120:
	bar.sync 	0;
	ld.shared.u32 	%r427, [_ZN6thrust24THRUST_300001_SM_1000_NS8cuda_cub4core6detail5shmemE+152];
	add.s32 	%r75, %r427, 1280;
	setp.gt.s32 	%p11, %r75, %r66;
	@%p11 bra 	$L__BB21_139;
$L__BB21_121:
	cvt.s64.s32 	%rd197, %r427;
	add.s64 	%rd198, %rd189, %rd197;
	cvta.to.global.u64 	%rd199, %rd184;
	shl.b64 	%rd200, %rd198, 3;
	add.s64 	%rd201, %rd199, %rd200;
	add.s64 	%rd109, %rd198, %rd185;
	ld.global.f64 	%fd100, [%rd201];
	ld.global.f64 	%fd101, [%rd201+2048];
	ld.global.f64 	%fd102, [%rd201+4096];
	ld.global.f64 	%fd103, [%rd201+6144];
	ld.global.f64 	%fd104, [%rd201+8192];
	setp.lt.f64 	%p12, %fd230, %fd100;
	mov.f64 	%fd215, %fd230;
	mov.u64 	%rd306, %rd321;
	@%p12 bra 	$L__BB21_124;
	setp.lt.f64 	%p13, %fd100, %fd230;
	mov.f64 	%fd215, %fd100;
	mov.u64 	%rd306, %rd109;
	@%p13 bra 	$L__BB21_124;
	setp.lt.s64 	%p14, %rd321, %rd109;
	selp.f64 	%fd215, %fd230, %fd100, %p14;
	min.s64 	%rd306, %rd321, %rd109;
$L__BB21_124:
	setp.lt.f64 	%p15, %fd215, %fd101;
	mov.f64 	%fd216, %fd215;
	mov.u64 	%rd307, %rd306;
	@%p15 bra 	$L__BB21_127;
	cvt.s64.s32 	%rd202, %r427;
	add.s64 	%rd203, %rd189, %rd202;
	add.s64 	%rd204, %rd203, %rd185;
	add.s64 	%rd307, %rd204, 256;
	setp.lt.f64 	%p16, %fd101, %fd215;
	mov.f64 	%fd216, %fd101;
	@%p16 bra 	$L__BB21_127;
	setp.lt.s64 	%p17, %rd306, %rd307;
	selp.f64 	%fd216, %fd215, %fd101, %p17;
	min.s64 	%rd307, %rd306, %rd307;
$L__BB21_127:
	setp.lt.f64 	%p18, %fd216, %fd102;
	mov.f64 	%fd217, %fd216;
	mov.u64 	%rd308, %rd307;
	@%p18 bra 	$L__BB21_130;
	cvt.s64.s32 	%rd205, %r427;
	add.s64 	%rd206, %rd189, %rd205;
	add.s64 	%rd207, %rd206, %rd185;
	add.s64 	%rd308, %rd207, 512;
	setp.lt.f64 	%p19, %fd102, %fd216;
	mov.f64 	%fd217, %fd102;
	@%p19 bra 	$L__BB21_130;
	setp.lt.s64 	%p20, %rd307, %rd308;
	selp.f64 	%fd217, %fd216, %fd102, %p20;
	min.s64 	%rd308, %rd307, %rd308;
$L__BB21_130:
	setp.lt.f64 	%p21, %fd217, %fd103;
	mov.f64 	%fd218, %fd217;
	mov.u64 	%rd309, %rd308;
	@%p21 bra 	$L__BB21_133;
	cvt.s64.s32 	%rd208, %r427;
	add.s64 	%rd209, %rd189, %rd208;
	add.s64 	%rd210, %rd209, %rd185;
	add.s64 	%rd309, %rd210, 768;
	setp.lt.f64 	%p22, %fd103, %fd217;
	mov.f64 	%fd218, %fd103;
	@%p22 bra 	$L__BB21_133;
	setp.lt.s64 	%p23, %rd308, %rd309;
	selp.f64 	%fd218, %fd217, %fd103, %p23;
	min.s64 	%rd309, %rd308, %rd309;
$L__BB21_133:
	setp.lt.f64 	%p24, %fd218, %fd104;
	mov.f64 	%fd230, %fd218;
	mov.u64 	%rd321, %rd309;
	@%p24 bra 	$L__BB21_136;
	add.s64 	%rd213, %rd198, %rd185;
	add.s64 	%rd321, %rd213, 1024;
	setp.lt.f64 	%p25, %fd104, %fd218;
	mov.f64 	%fd230, %fd104;
	@%p25 bra 	$L__BB21_136;
	setp.lt.s64 	%p26, %rd309, %rd321;
	selp.f64 	%fd230, %fd218, %fd104, %p26;
	min.s64 	%rd321, %rd309, %rd321;
$L__BB21_136:
	setp.ne.s32 	%p27, %r35, 0;
	bar.sync 	0;
	@%p27 bra 	$L__BB21_138;
	atom.global.add.u32 	%r76, [%rd1+4], 1280;
	add.s32 	%r77, %r76, %r3;
	st.shared.u32 	[_ZN6thrust24THRUST_300001_SM_1000_NS8cuda_cub4core6detail5shmemE+152], %r77;
$L__BB21_138:
	bar.sync 	0;
	ld.shared.u32 	%r427, [_ZN6thrust24THRUST_300001_SM_1000_NS8cuda_cub4core6detail5shmemE+152];
	add.s32 	%r78, %r427, 1280;
	setp.le.s32 	%p28, %r78, %r66;
	@%p28 bra 	$L__BB21_121;
$L__BB21_139:
	setp.le.s32 	%p29, %r66, %r427;
	@%p29 bra 	$L__BB21_162;
	sub.s32 	%r40, %r66, %r427;
	setp.ge.s32 	%p30, %r35, %r40;
	@%p30 bra 	$L__BB21_162;
	cvta.to.global.u64 	%rd125, %rd184;
	not.b32 	%r79, %r35;
	add.s32 	%r80, %r66, %r79;
	sub.s32 	%r41, %r80, %r427;
	and.b32  	%r81, %r41, 768;
	setp.eq.s32 	%p31, %r81, 768;
	mov.u32 	%r431, %r35;
	@%p31 bra 	$L__BB21_147;
	add.s32 	%r429, %r35, %r427;
	shr.u32 	%r82, %r41, 8;
	add.s32 	%r83, %r82, 1;
	and.b32  	%r84, %r83, 3;
	neg.s32 	%r428, %r84;
	mov.u32 	%r431, %r35;
$L__BB21_143:
	.pragma "nounroll";
	mov.u64 	%rd126, %rd321;
	mov.f64 	%fd116, %fd230;
	cvt.s64.s32 	%rd215, %r429;
	add.s64 	%rd127, %rd185, %rd215;
	mul.wide.s32 	%rd216, %r429, 8;
	add.s64 	%rd217, %rd125, %rd216;
	ld.global.f64 	%fd117, [%rd217];
	setp.lt.f64 	%p32, %fd116, %fd117;
	@%p32 bra 	$L__BB21_146;
	setp.lt.f64 	%p33, %fd117, %fd116;
	mov.f64 	%fd230, %fd117;
	mov.u64 	%rd321, %rd127;
	@%p33 bra 	$L__BB21_146;
	setp.lt.s64 	%p34, %rd126, %rd127;
	selp.f64 	%fd230, %fd116, %fd117, %p34;
	min.s64 	%rd321, %rd126, %rd127;
$L__BB21_146:
	add.s32 	%r431, %r431, 256;
	add.s32 	%r429, %r429, 256;
	add.s32 	%r428, %r428, 1;
	setp.ne.s32 	%p35, %r428, 0;
	@%p35 bra 	$L__BB21_143;
$L__BB21_147:
	setp.lt.u32 	%p36, %r41, 768;
	@%p36 bra 	$L__BB21_162;
	add.s32 	%r432, %r431, %r427;
	add.s32 	%r435, %r432, 256;
	add.s32 	%r434, %r432, 512;
	add.s32 	%r433, %r432, 768;
	add.s64 	%rd132, %rd125, 4096;
$L__BB21_149:
	cvt.s64.s32 	%rd218, %r435;
	add.s64 	%rd134, %rd185, %rd218;
	cvt.s64.s32 	%rd219, %r434;
	add.s64 	%rd135, %rd185, %rd219;
	cvt.s64.s32 	%rd220, %r433;
	add.s64 	%rd136, %rd185, %rd220;
	cvt.s64.s32 	%rd221, %r432;
	mul.wide.s32 	%rd222, %r432, 8;
	add.s64 	%rd137, %rd132, %rd222;
	add.s64 	%rd138, %rd185, %rd221;
	ld.global.f64 	%fd123, [%rd137+-4096];
	setp.lt.f64 	%p37, %fd230, %fd123;
	mov.f64 	%fd226, %fd230;
	mov.u64 	%rd317, %rd321;
	@%p37 bra 	$L__BB21_152;
	setp.lt.f64 	%p38, %fd123, %fd230;
	mov.f64 	%fd226, %fd123;
	mov.u64 	%rd317, %rd138;
	@%p38 bra 	$L__BB21_152;
	setp.lt.s64 	%p39, %rd321, %rd138;
	selp.f64 	%fd226, %fd230, %fd123, %p39;
	min.s64 	%rd317, %rd321, %rd138;
$L__BB21_152:
	ld.global.f64 	%fd126, [%rd137+-2048];
	setp.lt.f64 	%p40, %fd226, %fd126;
	mov.f64 	%fd227, %fd226;
	mov.u64 	%rd318, %rd317;
	@%p40 bra 	$L__BB21_155;
	setp.lt.f64 	%p41, %fd126, %fd226;
	mov.f64 	%fd227, %fd126;
	mov.u64 	%rd318, %rd134;
	@%p41 bra 	$L__BB21_155;
	setp.lt.s64 	%p42, %rd317, %rd134;
	selp.f64 	%fd227, %fd226, %fd126, %p42;
	min.s64 	%rd318, %rd317, %rd134;
$L__BB21_155:
	ld.global.f64 	%fd129, [%rd137];
	setp.lt.f64 	%p43, %fd227, %fd129;
	mov.f64 	%fd228, %fd227;
	mov.u64 	%rd319, %rd318;
	@%p43 bra 	$L__BB21_158;
	setp.lt.f64 	%p44, %fd129, %fd227;
	mov.f64 	%fd228, %fd129;
	mov.u64 	%rd319, %rd135;
	@%p44 bra 	$L__BB21_158;
	setp.lt.s64 	%p45, %rd318, %rd135;
	selp.f64 	%fd228, %fd227, %fd129, %p45;
	min.s64 	%rd319, %rd318, %rd135;
$L__BB21_158:
	ld.global.f64 	%fd132, [%rd137+2048];
	setp.lt.f64 	%p46, %fd228, %fd132;
	mov.f64 	%fd230, %fd228;
	mov.u64 	%rd321, %rd319;
	@%p46 bra 	$L__BB21_161;
	setp.lt.f64 	%p47, %fd132, %fd228;
	mov.f64 	%fd230, %fd132;
	mov.u64 	%rd321, %rd136;
	@%p47 bra 	$L__BB21_161;
	setp.lt.s64 	%p48, %rd319, %rd136;
	selp.f64 	%fd230, %fd228, %fd132, %p48;
	min.s64 	%rd321, %rd319, %rd136;
$L__BB21_161:
	add.s32 	%r431, %r431, 1024;
	add.s32 	%r435, %r435, 1024;
	add.s32 	%r434, %r434, 1024;
	add.s32 	%r433, %r433, 1024;
	add.s32 	%r432, %r432, 1024;
	setp.lt.s32 	%p49, %r431, %r40;
	@%p49 bra 	$L__BB21_149;
$L__BB21_162:
	// begin inline asm
	mov.u32 %r85, %laneid;
	// end inline asm
	mov.b64 	%rd223, %fd230;
	mov.b64 	{%r87, %r92}, %rd223;
	mov.b32 	%r103, 1;
	mov.b32 	%r104, 31;
	mov.b32 	%r105, -1;
	// begin inline asm
	shfl.sync.down.b32 %r86, %r87, %r103, %r104, %r105;
	// end inline asm
	// begin inline asm
	shfl.sync.down.b32 %r91, %r92, %r103, %r104, %r105;
	// end inline asm
	mov.b64 	%rd224, {%r86, %r91};
	mov.b64 	%fd136, %rd224;
	mov.b64 	{%r97, %r102}, %rd321;
	// begin inline asm
	shfl.sync.down.b32 %r96, %r97, %r103, %r104, %r105;
	// end inline asm
	// begin inline asm
	shfl.sync.down.b32 %r101, %r102, %r103, %r104, %r105;
	// end inline asm
	mov.b64 	%rd148, {%r96, %r101};
	setp.gt.s32 	%p50, %r85, 30;
	setp.lt.f64 	%p51, %fd230, %fd136;
	or.pred  	%p52, %p50, %p51;
	mov.f64 	%fd231, %fd230;
	mov.u64 	%rd322, %rd321;
	@%p52 bra 	$L__BB21_165;
	setp.gt.f64 	%p53, %fd230, %fd136;
	mov.f64 	%fd231, %fd136;
	mov.u64 	%rd322, %rd148;
	@%p53 bra 	$L__BB21_165;
	setp.lt.s64 	%p54, %rd321, %rd148;
	selp.f64 	%fd231, %fd230, %fd136, %p54;
	min.s64 	%rd322, %rd321, %rd148;
$L__BB21_165:
	mov.b64 	%rd225, %fd231;
	mov.b64 	{%r107, %r112}, %rd225;
	mov.b32 	%r123, 2;
	mov.b32 	%r124, 31;
	mov.b32 	%r125, -1;
	// begin inline asm
	shfl.sync.down.b32 %r106, %r107, %r123, %r124, %r125;
	// end inline asm
	// begin inline asm
	shfl.sync.down.b32 %r111, %r112, %r123, %r124, %r125;
	// end inline asm
	mov.b64 	%rd226, {%r106, %r111};
	mov.b64 	%fd139, %rd226;
	mov.b64 	{%r117, %r122}, %rd322;
	// begin inline asm
	shfl.sync.down.b32 %r116, %r117, %r123, %r124, %r125;
	// end inline asm
	// begin inline asm
	shfl.sync.down.b32 %r121, %r122, %r123, %r124, %r125;
	// end inline asm
	mov.b64 	%rd151, {%r116, %r121};
	setp.gt.s32 	%p55, %r85, 29;
	setp.lt.f64 	%p56, %fd231, %fd139;
	or.pred  	%p57, %p55, %p56;
	mov.f64 	%fd232, %fd231;
	mov.u64 	%rd323, %rd322;
	@%p57 bra 	$L__BB21_168;
	setp.gt.f64 	%p58, %fd231, %fd139;
	mov.f64 	%fd232, %fd139;
	mov.u64 	%rd323, %rd151;
	@%p58 bra 	$L__BB21_168;
	setp.lt.s64 	%p59, %rd322, %rd151;
	selp.f64 	%fd232, %fd231, %fd139, %p59;
	min.s64 	%rd323, %rd322, %rd151;
$L__BB21_168:
	mov.b64 	%rd227, %fd232;
	mov.b64 	{%r127, %r132}, %rd227;
	mov.b32 	%r143, 4;
	mov.b32 	%r144, 31;
	mov.b32 	%r145, -1;
	// begin inline asm
	shfl.sync.down.b32 %r126, %r127, %r143, %r144, %r145;
	// end inline asm
	// begin inline asm
	shfl.sync.down.b32 %r131, %r132, %r143, %r144, %r145;
	// end inline asm
	mov.b64 	%rd228, {%r126, %r131};
	mov.b64 	%fd142, %rd228;
	mov.b64 	{%r137, %r142}, %rd323;
	// begin inline asm
	shfl.sync.down.b32 %r136, %r137, %r143, %r144, %r145;
	// end inline asm
	// begin inline asm
	shfl.sync.down.b32 %r141, %r142, %r143, %r144, %r145;
	// end inline asm
	mov.b64 	%rd154, {%r136, %r141};
	setp.gt.s32 	%p60, %r85, 27;
	setp.lt.f64 	%p61, %fd232, %fd142;
	or.pred  	%p62, %p60, %p61;
	mov.f64 	%fd233, %fd232;
	mov.u64 	%rd324, %rd323;
	@%p62 bra 	$L__BB21_171;
	setp.gt.f64 	%p63, %fd232, %fd142;
	mov.f64 	%fd233, %fd142;
	mov.u64 	%rd324, %rd154;
	@%p63 bra 	$L__BB21_171;
	setp.lt.s64 	%p64, %rd323, %rd154;
	selp.f64 	%fd233, %fd232, %fd142, %p64;
	min.s64 	%rd324, %rd323, %rd154;
$L__BB21_171:
	mov.b64 	%rd229, %fd233;
	mov.b64 	{%r147, %r152}, %rd229;
	mov.b32 	%r163, 8;
	mov.b32 	%r164, 31;
	mov.b32 	%r165, -1;
	// begin inline asm
	shfl.sync.down.b32 %r146, %r147, %r163, %r164, %r165;
	// end inline asm
	// begin inline asm
	shfl.sync.down.b32 %r151, %r152, %r163, %r164, %r165;
	// end inline asm
	mov.b64 	%rd230, {%r146, %r151};
	mov.b64 	%fd145, %rd230;
	mov.b64 	{%r157, %r162}, %rd324;
	// begin inline asm
	shfl.sync.down.b32 %r156, %r157, %r163, %r164, %r165;
	// end inline asm
	// begin inline asm
	shfl.sync.down.b32 %r161, %r162, %r163, %r164, %r165;
	// end inline asm
	mov.b64 	%rd157, {%r156, %r161};
	setp.gt.s32 	%p65, %r85, 23;
	setp.lt.f64 	%p66, %fd233, %fd145;
	or.pred  	%p67, %p65, %p66;
	mov.f64 	%fd234, %fd233;
	mov.u64 	%rd325, %rd324;
	@%p67 bra 	$L__BB21_174;
	setp.gt.f64 	%p68, %fd233, %fd145;
	mov.f64 	%fd234, %fd145;
	mov.u64 	%rd325, %rd157;
	@%p68 bra 	$L__BB21_174;
	setp.lt.s64 	%p69, %rd324, %rd157;
	selp.f64 	%fd234, %fd233, %fd145, %p69;
	min.s64 	%rd325, %rd324, %rd157;
$L__BB21_174:
	mov.b64 	%rd231, %fd234;
	mov.b64 	{%r167, %r172}, %rd231;
	mov.b32 	%r183, 16;
	mov.b32 	%r184, 31;
	mov.b32 	%r185, -1;
	// begin inline asm
	shfl.sync.down.b32 %r166, %r167, %r183, %r184, %r185;
	// end inline asm
	// begin inline asm
	shfl.sync.down.b32 %r171, %r172, %r183, %r184, %r185;
	// end inline asm
	mov.b64 	%rd232, {%r166, %r171};
	mov.b64 	%fd148, %rd232;
	mov.b64 	{%r177, %r182}, %rd325;
	// begin inline asm
	shfl.sync.down.b32 %r176, %r177, %r183, %r184, %r185;
	// end inline asm
	// begin inline asm
	shfl.sync.down.b32 %r181, %r182, %r183, %r184, %r185;
	// end inline asm
	mov.b64 	%rd160, {%r176, %r181};
	setp.gt.s32 	%p70, %r85, 15;
	setp.lt.f64 	%p71, %fd234, %fd148;
	or.pred  	%p72, %p70, %p71;
	mov.f64 	%fd242, %fd234;
	mov.u64 	%rd333, %rd325;
	@%p72 bra 	$L__BB21_177;
	setp.gt.f64 	%p73, %fd234, %fd148;
	mov.f64 	%fd242, %fd148;
	mov.u64 	%rd333, %rd160;
	@%p73 bra 	$L__BB21_177;
	setp.lt.s64 	%p74, %rd325, %rd160;
	selp.f64 	%fd242, %fd234, %fd148, %p74;
	min.s64 	%rd333, %rd325, %rd160;
$L__BB21_177:
	setp.ne.s32 	%p75, %r85, 0;
	@%p75 bra 	$L__BB21_179;
	shr.u32 	%r186, %r35, 1;
	and.b32  	%r187, %r186, 496;
	mov.u32 	%r188, _ZN6thrust24THRUST_300001_SM_1000_NS8cuda_cub4core6detail5shmemE;
	add.s32 	%r189, %r188, %r187;
	st.shared.f64 	[%r189+8], %fd242;
	st.shared.u64 	[%r189+16], %rd333;
$L__BB21_179:
	bar.sync 	0;
	setp.ne.s32 	%p76, %r35, 0;
	@%p76 bra 	$L__BB21_201;
	ld.shared.f64 	%fd151, [_ZN6thrust24THRUST_300001_SM_1000_NS8cuda_cub4core6detail5shmemE+24];
	ld.shared.u64 	%rd163, [_ZN6thrust24THRUST_300001_SM_1000_NS8cuda_cub4core6detail5shmemE+32];
	setp.lt.f64 	%p77, %fd242, %fd151;
	mov.f64 	%fd236, %fd242;
	mov.u64 	%rd327, %rd333;
	@%p77 bra 	$L__BB21_183;
	setp.lt.f64 	%p78, %fd151, %fd242;
	mov.f64 	%fd236, %fd151;
	mov.u64 	%rd327, %rd163;
	@%p78 bra 	$L__BB21_183;
	setp.lt.s64 	%p79, %rd333, %rd163;
	selp.f64 	%fd236, %fd242, %fd151, %p79;
	min.s64 	%rd327, %rd333, %rd163;
$L__BB21_183:
	ld.shared.f64 	%fd154, [_ZN6thrust24THRUST_300001_SM_1000_NS8cuda_cub4core6detail5shmemE+40];
	ld.shared.u64 	%rd166, [_ZN6thrust24THRUST_300001_SM_1000_NS8cuda_cub4core6detail5shmemE+48];
	setp.lt.f64 	%p80, %fd236, %fd154;
	mov.f64 	%fd237, %fd236;
	mov.u64 	%rd328, %rd327;
	@%p80 bra 	$L__BB21_186;
	setp.lt.f64 	%p81, %fd154, %fd236;
	mov.f64 	%fd237, %fd154;
	mov.u64 	%rd328, %rd166;
	@%p81 bra 	$L__BB21_186;
	setp.lt.s64 	%p82, %rd327, %rd166;
	selp.f64 	%fd237, %fd236, %fd154, %p82;
	min.s64 	%rd328, %rd327, %rd166;
$L__BB21_186:
	ld.shared.f64 	%fd157, [_ZN6thrust24THRUST_300001_SM_1000_NS8cuda_cub4core6detail5shmemE+56];
	ld.shared.u64 	%rd169, [_ZN6thrust24THRUST_300001_SM_1000_NS8cuda_cub4core6detail5shmemE+64];
	setp.lt.f64 	%p83, %fd237, %fd157;
	mov.f64 	%fd238, %fd237;
	mov.u64 	%rd329, %rd328;
	@%p83 bra 	$L__BB21_189;
	setp.lt.f64 	%p84, %fd157, %fd237;
	mov.f64 	%fd238, %fd157;
	mov.u64 	%rd329, %rd169;
	@%p84 bra 	$L__BB21_189;
	setp.lt.s64 	%p85, %rd328, %rd169;
	selp.f64 	%fd238, %fd237, %fd157, %p85;
	min.s64 	%rd329, %rd328, %rd169;
$L__BB21_189:
	ld.shared.f64 	%fd160, [_ZN6thrust24THRUST_300001_SM_1000_NS8cuda_cub4core6detail5shmemE+72];
	ld.shared.u64 	%rd172, [_ZN6thrust24THRUST_300001_SM_1000_NS8cuda_cub4core6detail5shmemE+80];
	setp.lt.f64 	%p86, %fd238, %fd160;
	mov.f64 	%fd239, %fd238;
	mov.u64 	%rd330, %rd329;
	@%p86 bra 	$L__BB21_192;
	setp.lt.f64 	%p87, %fd160, %fd238;
	mov.f64 	%fd239, %fd160;
	mov.u64 	%rd330, %rd172;
	@%p87 bra 	$L__BB21_192;
	setp.lt.s64 	%p88, %rd329, %rd172;
	selp.f64 	%fd239, %fd238, %fd160, %p88;
	min.s64 	%rd330, %rd329, %rd172;
$L__BB21_192:
	ld.shared.f64 	%fd163, [_ZN6thrust24THRUST_300001_SM_1000_NS8cuda_cub4core6detail5shmemE+88];
	ld.shared.u64 	%rd175, [_ZN6thrust24THRUST_300001_SM_1000_NS8cuda_cub4core6detail5shmemE+96];
	setp.lt.f64 	%p89, %fd239, %fd163;
	mov.f64 	%fd240, %fd239;
	mov.u64 	%rd331, %rd330;
	@%p89 bra 	$L__BB21_195;
	setp.lt.f64 	%p90, %fd163, %fd239;
	mov.f64 	%fd240, %fd163;
	mov.u64 	%rd331, %rd175;
	@%p90 bra 	$L__BB21_195;
	setp.lt.s64 	%p91, %rd330, %rd175;
	selp.f64 	%fd240, %fd239, %fd163, %p91;
	min.s64 	%rd331, %rd330, %rd175;
$L__BB21_195:
	ld.shared.f64 	%fd166, [_ZN6thrust24THRUST_300001_SM_1000_NS8cuda_cub4core6detail5shmemE+104];
	ld.shared.u64 	%rd178, [_ZN6thrust24THRUST_300001_SM_1000_NS8cuda_cub4core6detail5shmemE+112];
	setp.lt.f64 	%p92, %fd240, %fd166;
	mov.f64 	%fd241, %fd240;
	mov.u64 	%rd332, %rd331;
	@%p92 bra 	$L__BB21_198;
	setp.lt.f64 	%p93, %fd166, %fd240;
	mov.f64 	%fd241, %fd166;
	mov.u64 	%rd332, %rd178;
	@%p93 bra 	$L__BB21_198;
	setp.lt.s64 	%p94, %rd331, %rd178;
	selp.f64 	%fd241, %fd240, %fd166, %p94;
	min.s64 	%rd332, %rd331, %rd178;
$L__BB21_198:
	ld.shared.f64 	%fd169, [_ZN6thrust24THRUST_300001_SM_1000_NS8cuda_cub4core6detail5shmemE+120];
	ld.shared.u64 	%rd181, [_ZN6thrust24THRUST_300001_SM_1000_NS8cuda_cub4core6detail5shmemE+128];
	setp.lt.f64 	%p95, %fd241, %fd169;
	mov.u64 	%rd333, %rd332;
	mov.f64 	%fd242, %fd241;
	@%p95 bra 	$L__BB21_201;
	setp.lt.f64 	%p96, %fd169, %fd241;
	mov.u64 	%rd333, %rd181;
	mov.f64 	%fd242, %fd169;
	@%p96 bra 	$L__BB21_201;
	setp.lt.s64 	%p97, %rd332, %rd181;
	selp.f64 	%fd242, %fd241, %fd169, %p97;
	min.s64 	%rd333, %rd332, %rd181;
$L__BB21_201:
	mov.u32 	%r415, %tid.x;
	setp.ne.s32 	%p224, %r415, 0;
	@%p224 bra 	$L__BB21_203;
	ld.param.u64 	%rd269, [_ZN6thrust24THRUST_300001_SM_1000_NS8cuda_cub4core6detail13_kernel_agentINS1_8__reduce11ReduceAgentINS0_12zip_iteratorIN4cuda3std3__45tupleIJNS0_10device_ptrIdEENS0_17counting_iteratorIlNS0_11use_defaultESF_SF_EEEEEEEPNSB_IJdlEEESJ_iNS1_9__extrema9arg_min_fIdlNSA_4lessIdEEEEEEJSI_SK_iN3cub18CUB_300001_SM_100013GridEvenShareIiEENSS_9GridQueueIjEESP_EEEvDpT0__param_1];
	cvta.to.global.u64 	%rd266, %rd269;
	mul.wide.u32 	%rd267, %r1, 16;
	add.s64 	%rd268, %rd266, %rd267;
	st.global.f64 	[%rd268], %fd242;
	st.global.u64 	[%rd268+8], %rd333;
$L__BB21_203:
	ret;

}
	// .globl	_ZN6thrust24THRUST_300001_SM_1000_NS8cuda_cub4core6detail13_kernel_agentINS1_8__reduce10DrainAgentIiEEJN3cub18CUB_300001_SM_10009GridQueueIjEEiEEEvDpT0_
.visible .entry _ZN6thrust24THRUST_300001_SM_1000_NS8cuda_cub4core6detail13_kernel_agentINS1_8__reduce10DrainAgentIiEEJN3cub18CUB_300001_SM_10009GridQueueIjEEiEEEvDpT0_(
	.param .align 8 .b8 _ZN6thrust24THRUST_300001_SM_1000_NS8cuda_cub4core6detail13_kernel_agentINS1_8__reduce10DrainAgentIiEEJN3cub18CUB_300001_SM_10009GridQueueIjEEiEEEvDpT0__param_0[8],
	.param .u32 _ZN6thrust24THRUST_300001_SM_1000_NS8cuda_cub4core6detail13_kernel_agentINS1_8__reduce10DrainAgentIiEEJN3cub18CUB_300001_SM_10009GridQueueIjEEiEEEvDpT0__param_1
)
.maxntid 1
{
	.reg .b32 	%r<3>;
	.reg .b64 	%rd<3>;

	ld.param.u64 	%rd1, [_ZN6thrust24THRUST_300001_SM_1000_NS8cuda_cub4core6detail13_kernel_agentINS1_8__reduce10DrainAgentIiEEJN3cub18CUB_300001_SM_10009GridQueueIjEEiEEEvDpT0__param_0];
	ld.param.u32 	%r1, [_ZN6thrust24THRUST_300001_SM_1000_NS8cuda_cub4core6detail13_kernel_agentINS1_8__reduce10DrainAgentIiEEJN3cub18CUB_300001_SM_10009GridQueueIjEEiEEEvDpT0__param_1];
	cvta.to.global.u64 	%rd2, %rd1;
	st.global.u32 	[%rd2], %r1;
	mov.b32 	%r2, 0;
	st.global.u32 	[%rd2+4], %r2;
	ret;

}
	// .globl	_ZN6thrust24THRUST_300001_SM_1000_NS8cuda_cub4core6detail13_kernel_agentINS1_8__reduce11ReduceAgentIPN4cuda3std3__45tupleIJdlEEESC_SB_iNS1_9__extrema9arg_min_fIdlNS9_4lessIdEEEEEEJSC_SC_iSH_EEEvDpT0_
.visible .entry _ZN6thrust24THRUST_300001_SM_1000_NS8cuda_cub4core6detail13_kernel_agentINS1_8__reduce11ReduceAgentIPN4cuda3std3__45tupleIJdlEEESC_SB_iNS1_9__extrema9arg_min_fIdlNS9_4lessIdEEEEEEJSC_SC_iSH_EEEvDpT0_(
	.param .u64 .ptr .align 1 _ZN6thrust24THRUST_300001_SM_1000_NS8cuda_cub4core6detail13_kernel_agentINS1_8__reduce11ReduceAgentIPN4cuda3std3__45tupleIJdlEEESC_SB_iNS1_9__extrema9arg_min_fIdlNS9_4lessIdEEEEEEJSC_SC_iSH_EEEvDpT0__param_0,
	.param .u64 .ptr .align 1 _ZN6thrust24THRUST_300001_SM_1000_NS8cuda_cub4core6detail13_kernel_agentINS1_8__reduce11ReduceAgentIPN4cuda3std3__45tupleIJdlEEESC_SB_iNS1_9__extrema9arg_min_fIdlNS9_4lessIdEEEEEEJSC_SC_iSH_EEEvDpT0__param_1,
	.param .u32 _ZN6thrust24THRUST_300001_SM_1000_NS8cuda_cub4core6detail13_kernel_agentINS1_8__reduce11ReduceAgentIPN4cuda3std3__45tupleIJdlEEESC_SB_iNS1_9__extrema9arg_min_fIdlNS9_4lessIdEEEEEEJSC_SC_iSH_EEEvDpT0__param_2,
	.param .align 1 .b8 _ZN6thrust24THRUST_300001_SM_1000_NS8cuda_cub4core6detail13_kernel_agentINS1_8__reduce11ReduceAgentIPN4cuda3std3__45tupleIJdlEEESC_SB_iNS1_9__extrema9arg_min_fIdlNS9_4lessIdEEEEEEJSC_SC_iSH_EEEvDpT0__param_3[1]
)
.maxntid 256
{
	.reg .pred 	%p<228>;
	.reg .b32 	%r<390>;
	.reg .b64 	%rd<387>;
	.reg .b64 	%fd<248>;

	ld.param.u64 	%rd186, [_ZN6thrust24THRUST_300001_SM_1000_NS8cuda_cub4core6detail13_kernel_agentINS1_8__reduce11ReduceAgentIPN4cuda3std3__45tupleIJdlEEESC_SB_iNS1_9__extrema9arg_min_fIdlNS9_4lessIdEEEEEEJSC_SC_iSH_EEEvDpT0__param_0];
	ld.param.u32 	%r37, [_ZN6thrust24THRUST_300001_SM_1000_NS8cuda_cub4core6detail13_kernel_agentINS1_8__reduce11ReduceAgentIPN4cuda3std3__45tupleIJdlEEESC_SB_iNS1_9__extrema9arg_min_fIdlNS9_4lessIdEEEEEEJSC_SC_iSH_EEEvDpT0__param_2];
	setp.eq.s32 	%p1, %r37, 0;
	@%p1 bra 	$L__BB23_205;
	setp.gt.s32 	%p2, %r37, 1279;
	@%p2 bra 	$L__BB23_111;
	mov.u32 	%r1, %tid.x;
	setp.ge.s32 	%p101, %r1, %r37;
	mov.f64 	%fd191, 0d0000000000000000;
	mov.b64 	%rd329, 0;
	mov.u32 	%r380, %r1;
	@%p101 bra 	$L__BB23_4;
	mul.wide.u32 	%rd273, %r1, 16;
	add.s64 	%rd270, %rd186, %rd273;
	// begin inline asm
	ld.global.nc.u64 %rd269, [%rd270];
	// end inline asm
	add.s64 	%rd272, %rd270, 8;
	// begin inline asm
	ld.global.nc.u64 %rd329, [%rd272];
	// end inline asm
	mov.b64 	%fd191, %rd269;
	add.s32 	%r380, %r1, 256;
$L__BB23_4:
	setp.ge.s32 	%p102, %r380, %r37;
	@%p102 bra 	$L__BB23_25;
	not.b32 	%r153, %r380;
	add.s32 	%r4, %r37, %r153;
	and.b32  	%r154, %r4, 768;
	setp.eq.s32 	%p103, %r154, 768;
	@%p103 bra 	$L__BB23_11;
	mul.wide.u32 	%rd275, %r380, 16;
	add.s64 	%rd320, %rd186, %rd275;
	shr.u32 	%r155, %r4, 8;
	add.s32 	%r156, %r155, 1;
	and.b32  	%r157, %r156, 3;
	neg.s32 	%r378, %r157;
$L__BB23_7:
	.pragma "nounroll";
	mov.u64 	%rd5, %rd329;
	mov.f64 	%fd3, %fd191;
	// begin inline asm
	ld.global.nc.u64 %rd276, [%rd320];
	// end inline asm
	add.s64 	%rd279, %rd320, 8;
	// begin inline asm
	ld.global.nc.u64 %rd278, [%rd279];
	// end inline asm
	mov.b64 	%fd4, %rd276;
	setp.lt.f64 	%p104, %fd3, %fd4;
	@%p104 bra 	$L__BB23_10;
	setp.gt.f64 	%p105, %fd3, %fd4;
	mov.u64 	%rd329, %rd278;
	mov.f64 	%fd191, %fd4;
	@%p105 bra 	$L__BB23_10;
	setp.lt.s64 	%p106, %rd5, %rd278;
	min.s64 	%rd329, %rd5, %rd278;
	selp.f64 	%fd191, %fd3, %fd4, %p106;
$L__BB23_10:
	add.s32 	%r380, %r380, 256;
	add.s64 	%rd320, %rd320, 4096;
	add.s32 	%r378, %r378, 1;
	setp.ne.s32 	%p107, %r378, 0;
	@%p107 bra 	$L__BB23_7;
$L__BB23_11:
	setp.lt.u32 	%p108, %r4, 768;
	@%p108 bra 	$L__BB23_25;
$L__BB23_12:
	mul.wide.s32 	%rd284, %r380, 16;
	add.s64 	%rd281, %rd186, %rd284;
	// begin inline asm
	ld.global.nc.u64 %rd280, [%rd281];
	// end inline asm
	add.s64 	%rd283, %rd281, 8;
	// begin inline asm
	ld.global.nc.u64 %rd282, [%rd283];
	// end inline asm
	mov.b64 	%fd10, %rd280;
	setp.lt.f64 	%p109, %fd191, %fd10;
	mov.u64 	%rd326, %rd329;
	mov.f64 	%fd188, %fd191;
	@%p109 bra 	$L__BB23_15;
	setp.gt.f64 	%p110, %fd191, %fd10;
	mov.u64 	%rd326, %rd282;
	mov.f64 	%fd188, %fd10;
	@%p110 bra 	$L__BB23_15;
	setp.lt.s64 	%p111, %rd329, %rd282;
	min.s64 	%rd326, %rd329, %rd282;
	selp.f64 	%fd188, %fd191, %fd10, %p111;
$L__BB23_15:
	add.s64 	%rd286, %rd281, 4096;
	// begin inline asm
	ld.global.nc.u64 %rd285, [%rd286];
	// end inline asm
	add.s64 	%rd288, %rd281, 4104;
	// begin inline asm
	ld.global.nc.u64 %rd287, [%rd288];
	// end inline asm
	mov.b64 	%fd13, %rd285;
	setp.lt.f64 	%p112, %fd188, %fd13;
	mov.u64 	%rd327, %rd326;
	mov.f64 	%fd189, %fd188;
	@%p112 bra 	$L__BB23_18;
	setp.gt.f64 	%p113, %fd188, %fd13;
	mov.u64 	%rd327, %rd287;
	mov.f64 	%fd189, %fd13;
	@%p113 bra 	$L__BB23_18;
	setp.lt.s64 	%p114, %rd326, %rd287;
	min.s64 	%rd327, %rd326, %rd287;
	selp.f64 	%fd189, %fd188, %fd13, %p114;
$L__BB23_18:
	add.s64 	%rd290, %rd281, 8192;
	// begin inline asm
	ld.global.nc.u64 %rd289, [%rd290];
	// end inline asm
	add.s64 	%rd292, %rd281, 8200;
	// begin inline asm
	ld.global.nc.u64 %rd291, [%rd292];
	// end inline asm
	mov.b64 	%fd16, %rd289;
	setp.lt.f64 	%p115, %fd189, %fd16;
	mov.u64 	%rd328, %rd327;
	mov.f64 	%fd190, %fd189;
	@%p115 bra 	$L__BB23_21;
	setp.gt.f64 	%p116, %fd189, %fd16;
	mov.u64 	%rd328, %rd291;
	mov.f64 	%fd190, %fd16;
	@%p116 bra 	$L__BB23_21;
	setp.lt.s64 	%p117, %rd327, %rd291;
	min.s64 	%rd328, %rd327, %rd291;
	selp.f64 	%fd190, %fd189, %fd16, %p117;
$L__BB23_21:
	add.s64 	%rd294, %rd281, 12288;
	// begin inline asm
	ld.global.nc.u64 %rd293, [%rd294];
	// end inline asm
	add.s64 	%rd296, %rd281, 12296;
	// begin inline asm
	ld.global.nc.u64 %rd295, [%rd296];
	// end inline asm
	mov.b64 	%fd19, %rd293;
	setp.lt.f64 	%p118, %fd190, %fd19;
	mov.u64 	%rd329, %rd328;
	mov.f64 	%fd191, %fd190;
	@%p118 bra 	$L__BB23_24;
	setp.gt.f64 	%p119, %fd190, %fd19;
	mov.u64 	%rd329, %rd295;
	mov.f64 	%fd191, %fd19;
	@%p119 bra 	$L__BB23_24;
	setp.lt.s64 	%p120, %rd328, %rd295;
	min.s64 	%rd329, %rd328, %rd295;
	selp.f64 	%fd191, %fd190, %fd19, %p120;
$L__BB23_24:
	add.s32 	%r380, %r380, 1024;
	setp.lt.s32 	%p121, %r380, %r37;
	@%p121 bra 	$L__BB23_12;
$L__BB23_25:
	setp.lt.s32 	%p122, %r37, 256;
	@%p122 bra 	$L__BB23_65;
	// begin inline asm
	mov.u32 %r271, %laneid;
	// end inline asm
	mov.b64 	%rd307, %fd191;
	mov.b64 	{%r273, %r278}, %rd307;
	mov.b32 	%r289, 1;
	mov.b32 	%r290, 31;
	mov.b32 	%r291, -1;
	// begin inline asm
	shfl.sync.down.b32 %r272, %r273, %r289, %r290, %r291;
	// end inline asm
	// begin inline asm
	shfl.sync.down.b32 %r277, %r278, %r289, %r290, %r291;
	// end inline asm
	mov.b64 	%rd308, {%r272, %r277};
	mov.b64 	%fd23, %rd308;
	mov.b64 	{%r283, %r288}, %rd329;
	// begin inline asm
	shfl.sync.down.b32 %r282, %r283, %r289, %r290, %r291;
	// end inline asm
	// begin inline asm
	shfl.sync.down.b32 %r287, %r288, %r289, %r290, %r291;
	// end inline asm
	mov.b64 	%rd27, {%r282, %r287};
	setp.gt.s32 	%p179, %r271, 30;
	setp.lt.f64 	%p180, %fd191, %fd23;
	or.pred  	%p181, %p179, %p180;
	mov.u64 	%rd331, %rd329;
	mov.f64 	%fd193, %fd191;
	@%p181 bra 	$L__BB23_29;
	setp.gt.f64 	%p182, %fd191, %fd23;
	mov.u64 	%rd331, %rd27;
	mov.f64 	%fd193, %fd23;
	@%p182 bra 	$L__BB23_29;
	setp.lt.s64 	%p183, %rd329, %rd27;
	min.s64 	%rd331, %rd329, %rd27;
	selp.f64 	%fd193, %fd191, %fd23, %p183;
$L__BB23_29:
	mov.b64 	%rd309, %fd193;
	mov.b64 	{%r293, %r298}, %rd309;
	mov.b32 	%r309, 2;
	mov.b32 	%r310, 31;
	mov.b32 	%r311, -1;
	// begin inline asm
	shfl.sync.down.b32 %r292, %r293, %r309, %r310, %r311;
	// end inline asm
	// begin inline asm
	shfl.sync.down.b32 %r297, %r298, %r309, %r310, %r311;
	// end inline asm
	mov.b64 	%rd310, {%r292, %r297};
	mov.b64 	%fd26, %rd310;
	mov.b64 	{%r303, %r308}, %rd331;
	// begin inline asm
	shfl.sync.down.b32 %r302, %r303, %r309, %r310, %r311;
	// end inline asm
	// begin inline asm
	shfl.sync.down.b32 %r307, %r308, %r309, %r310, %r311;
	// end inline asm
	mov.b64 	%rd30, {%r302, %r307};
	setp.gt.s32 	%p184, %r271, 29;
	setp.lt.f64 	%p185, %fd193, %fd26;
	or.pred  	%p186, %p184, %p185;
	mov.u64 	%rd332, %rd331;
	mov.f64 	%fd194, %fd193;
	@%p186 bra 	$L__BB23_32;
	setp.gt.f64 	%p187, %fd193, %fd26;
	mov.u64 	%rd332, %rd30;
	mov.f64 	%fd194, %fd26;
	@%p187 bra 	$L__BB23_32;
	setp.lt.s64 	%p188, %rd331, %rd30;
	min.s64 	%rd332, %rd331, %rd30;
	selp.f64 	%fd194, %fd193, %fd26, %p188;
$L__BB23_32:
	mov.b64 	%rd311, %fd194;
	mov.b64 	{%r313, %r318}, %rd311;
	mov.b32 	%r329, 4;
	mov.b32 	%r330, 31;
	mov.b32 	%r331, -1;
	// begin inline asm
	shfl.sync.down.b32 %r312, %r313, %r329, %r330, %r331;
	// end inline asm
	// begin inline asm
	shfl.sync.down.b32 %r317, %r318, %r329, %r330, %r331;
	// end inline asm
	mov.b64 	%rd312, {%r312, %r317};
	mov.b64 	%fd29, %rd312;
	mov.b64 	{%r323, %r328}, %rd332;
	// begin inline asm
	shfl.sync.down.b32 %r322, %r323, %r329, %r330, %r331;
	// end inline asm
	// begin inline asm
	shfl.sync.down.b32 %r327, %r328, %r329, %r330, %r331;
	// end inline asm
	mov.b64 	%rd33, {%r322, %r327};
	setp.gt.s32 	%p189, %r271, 27;
	setp.lt.f64 	%p190, %fd194, %fd29;
	or.pred  	%p191, %p189, %p190;
	mov.u64 	%rd333, %rd332;
	mov.f64 	%fd195, %fd194;
	@%p191 bra 	$L__BB23_35;
	setp.gt.f64 	%p192, %fd194, %fd29;
	mov.u64 	%rd333, %rd33;
	mov.f64 	%fd195, %fd29;
	@%p192 bra 	$L__BB23_35;
	setp.lt.s64 	%p193, %rd332, %rd33;
	min.s64 	%rd333, %rd332, %rd33;
	selp.f64 	%fd195, %fd194, %fd29, %p193;
$L__BB23_35:
	mov.b64 	%rd313, %fd195;
	mov.b64 	{%r333, %r338}, %rd313;
	mov.b32 	%r349, 8;
	mov.b32 	%r350, 31;
	mov.b32 	%r351, -1;
	// begin inline asm
	shfl.sync.down.b32 %r332, %r333, %r349, %r350, %r351;
	// end inline asm
	// begin inline asm
	shfl.sync.down.b32 %r337, %r338, %r349, %r350, %r351;
	// end inline asm
	mov.b64 	%rd314, {%r332, %r337};
	mov.b64 	%fd32, %rd314;
	mov.b64 	{%r343, %r348}, %rd333;
	// begin inline asm
	shfl.sync.down.b32 %r342, %r343, %r349, %r350, %r351;
	// end inline asm
	// begin inline asm
	shfl.sync.down.b32 %r347, %r348, %r349, %r350, %r351;
	// end inline asm
	mov.b64 	%rd36, {%r342, %r347};
	setp.gt.s32 	%p194, %r271, 23;
	setp.lt.f64 	%p195, %fd195, %fd32;
	or.pred  	%p196, %p194, %p195;
	mov.u64 	%rd334, %rd333;
	mov.f64 	%fd196, %fd195;
	@%p196 bra 	$L__BB23_38;
	setp.gt.f64 	%p197, %fd195, %fd32;
	mov.u64 	%rd334, %rd36;
	mov.f64 	%fd196, %fd32;
	@%p197 bra 	$L__BB23_38;
	setp.lt.s64 	%p198, %rd333, %rd36;
	min.s64 	%rd334, %rd333, %rd36;
	selp.f64 	%fd196, %fd195, %fd32, %p198;
$L__BB23_38:
	mov.b64 	%rd315, %fd196;
	mov.b64 	{%r353, %r358}, %rd315;
	mov.b32 	%r369, 16;
	mov.b32 	%r370, 31;
	mov.b32 	%r371, -1;
	// begin inline asm
	shfl.sync.down.b32 %r352, %r353, %r369, %r370, %r371;
	// end inline asm
	// begin inline asm
	shfl.sync.down.b32 %r357, %r358, %r369, %r370, %r371;
	// end inline asm
	mov.b64 	%rd316, {%r352, %r357};
	mov.b64 	%fd35, %rd316;
	mov.b64 	{%r363, %r368}, %rd334;
	// begin inline asm
	shfl.sync.down.b32 %r362, %r363, %r369, %r370, %r371;
	// end inline asm
	// begin inline asm
	shfl.sync.down.b32 %r367, %r368, %r369, %r370, %r371;
	// end inline asm
	mov.b64 	%rd39, {%r362, %r367};
	setp.gt.s32 	%p199, %r271, 15;
	setp.lt.f64 	%p200, %fd196, %fd35;
	or.pred  	%p201, %p199, %p200;
	mov.u64 	%rd386, %rd334;
	mov.f64 	%fd247, %fd196;
	@%p201 bra 	$L__BB23_41;
	setp.gt.f64 	%p202, %fd196, %fd35;
	mov.u64 	%rd386, %rd39;
	mov.f64 	%fd247, %fd35;
	@%p202 bra 	$L__BB23_41;
	setp.lt.s64 	%p203, %rd334, %rd39;
	min.s64 	%rd386, %rd334, %rd39;
	selp.f64 	%fd247, %fd196, %fd35, %p203;
$L__BB23_41:
	setp.ne.s32 	%p204, %r271, 0;
	@%p204 bra 	$L__BB23_43;
	shr.u32 	%r372, %r1, 1;
	and.b32  	%r373, %r372, 496;
	mov.u32 	%r374, _ZN6thrust24THRUST_300001_SM_1000_NS8cuda_cub4core6detail5shmemE;
	add.s32 	%r375, %r374, %r373;
	st.shared.f64 	[%r375+8], %fd247;
	st.shared.u64 	[%r375+16], %rd386;
$L__BB23_43:
	bar.sync 	0;
	setp.ne.s32 	%p205, %r1, 0;
	@%p205 bra 	$L__BB23_203;
	ld.shared.f64 	%fd38, [_ZN6thrust24THRUST_300001_SM_1000_NS8cuda_cub4core6detail5shmemE+24];
	ld.shared.u64 	%rd42, [_ZN6thrust24THRUST_300001_SM_1000_NS8cuda_cub4core6detail5shmemE+32];
	setp.lt.f64 	%p206, %fd247, %fd38;
	mov.u64 	%rd336, %rd386;
	mov.f64 	%fd198, %fd247;
	@%p206 bra 	$L__BB23_47;
	setp.lt.f64 	%p207, %fd38, %fd247;
	mov.u64 	%rd336, %rd42;
	mov.f64 	%fd198, %fd38;
	@%p207 bra 	$L__BB23_47;
	setp.lt.s64 	%p208, %rd386, %rd42;
	min.s64 	%rd336, %rd386, %rd42;
	selp.f64 	%fd198, %fd247, %fd38, %p208;
$L__BB23_47:
	ld.shared.f64 	%fd41, [_ZN6thrust24THRUST_300001_SM_1000_NS8cuda_cub4core6detail5shmemE+40];
	ld.shared.u64 	%rd45, [_ZN6thrust24THRUST_300001_SM_1000_NS8cuda_cub4core6detail5shmemE+48];
	setp.lt.f64 	%p209, %fd198, %fd41;
	mov.u64 	%rd337, %rd336;
	mov.f64 	%fd199, %fd198;
	@%p209 bra 	$L__BB23_50;
	setp.lt.f64 	%p210, %fd41, %fd198;
	mov.u64 	%rd337, %rd45;
	mov.f64 	%fd199, %fd41;
	@%p210 bra 	$L__BB23_50;
	setp.lt.s64 	%p211, %rd336, %rd45;
	min.s64 	%rd337, %rd336, %rd45;
	selp.f64 	%fd199, %fd198, %fd41, %p211;
$L__BB23_50:
	ld.shared.f64 	%fd44, [_ZN6thrust24THRUST_300001_SM_1000_NS8cuda_cub4core6detail5shmemE+56];
	ld.shared.u64 	%rd48, [_ZN6thrust24THRUST_300001_SM_1000_NS8cuda_cub4core6detail5shmemE+64];
	setp.lt.f64 	%p212, %fd199, %fd44;
	mov.u64 	%rd338, %rd337;
	mov.f64 	%fd200, %fd199;
	@%p212 bra 	$L__BB23_53;
	setp.lt.f64 	%p213, %fd44, %fd199;
	mov.u64 	%rd338, %rd48;
	mov.f64 	%fd200, %fd44;
	@%p213 bra 	$L__BB23_53;
	setp.lt.s64 	%p214, %rd337, %rd48;
	min.s64 	%rd338, %rd337, %rd48;
	selp.f64 	%fd200, %fd199, %fd44, %p214;
$L__BB23_53:
	ld.shared.f64 	%fd47, [_ZN6thrust24THRUST_300001_SM_1000_NS8cuda_cub4core6detail5shmemE+72];
	ld.shared.u64 	%rd51, [_ZN6thrust24THRUST_300001_SM_1000_NS8cuda_cub4core6detail5shmemE+80];
	setp.lt.f64 	%p215, %fd200, %fd47;
	mov.u64 	%rd339, %rd338;
	mov.f64 	%fd201, %fd200;
	@%p215 bra 	$L__BB23_56;
	setp.lt.f64 	%p216, %fd47, %fd200;
	mov.u64 	%rd339, %rd51;
	mov.f64 	%fd201, %fd47;
	@%p216 bra 	$L__BB23_56;
	setp.lt.s64 	%p217, %rd338, %rd51;
	min.s64 	%rd339, %rd338, %rd51;
	selp.f64 	%fd201, %fd200, %fd47, %p217;
$L__BB23_56:
	ld.shared.f64 	%fd50, [_ZN6thrust24THRUST_300001_SM_1000_NS8cuda_cub4core6detail5shmemE+88];
	ld.shared.u64 	%rd54, [_ZN6thrust24THRUST_300001_SM_1000_NS8cuda_cub4core6detail5shmemE+96];
	setp.lt.f64 	%p218, %fd201, %fd50;
	mov.u64 	%rd340, %rd339;
	mov.f64 	%fd202, %fd201;
	@%p218 bra 	$L__BB23_59;
	setp.lt.f64 	%p219, %fd50, %fd201;
	mov.u64 	%rd340, %rd54;
	mov.f64 	%fd202, %fd50;
	@%p219 bra 	$L__BB23_59;
	setp.lt.s64 	%p220, %rd339, %rd54;
	min.s64 	%rd340, %rd339, %rd54;
	selp.f64 	%fd202, %fd201, %fd50, %p220;
$L__BB23_59:
	ld.shared.f64 	%fd53, [_ZN6thrust24THRUST_300001_SM_1000_NS8cuda_cub4core6detail5shmemE+104];
	ld.shared.u64 	%rd57, [_ZN6thrust24THRUST_300001_SM_1000_NS8cuda_cub4core6detail5shmemE+112];
	setp.lt.f64 	%p221, %fd202, %fd53;
	mov.u64 	%rd341, %rd340;
	mov.f64 	%fd203, %fd202;
	@%p221 bra 	$L__BB23_62;
	setp.lt.f64 	%p222, %fd53, %fd202;
	mov.u64 	%rd341, %rd57;
	mov.f64 	%fd203, %fd53;
	@%p222 bra 	$L__BB23_62;
	setp.lt.s64 	%p223, %rd340, %rd57;
	min.s64 	%rd341, %rd340, %rd57;
	selp.f64 	%fd203, %fd202, %fd53, %p223;
$L__BB23_62:
	ld.shared.f64 	%fd56, [_ZN6thrust24THRUST_300001_SM_1000_NS8cuda_cub4core6detail5shmemE+120];
	ld.shared.u64 	%rd60, [_ZN6thrust24THRUST_300001_SM_1000_NS8cuda_cub4core6detail5shmemE+128];
	setp.lt.f64 	%p224, %fd203, %fd56;
	mov.u64 	%rd386, %rd341;
	mov.f64 	%fd247, %fd203;
	@%p224 bra 	$L__BB23_203;
	setp.lt.f64 	%p225, %fd56, %fd203;
	mov.u64 	%rd386, %rd60;
	mov.f64 	%fd247, %fd56;
	@%p225 bra 	$L__BB23_203;
	setp.lt.s64 	%p226, %rd341, %rd60;
	min.s64 	%rd386, %rd341, %rd60;
	selp.f64 	%fd247, %fd203, %fd56, %p226;
	bra.uni 	$L__BB23_203;
$L__BB23_65:
	// begin inline asm
	mov.u32 %r158, %laneid;
	// end inline asm
	and.b32  	%r179, %r1, 992;
	add.s32 	%r180, %r179, 32;
	setp.gt.s32 	%p123, %r180, %r37;
	not.b32 	%r181, %r179;
	add.s32 	%r182, %r37, %r181;
	selp.b32 	%r177, %r182, 31, %p123;
	mov.b64 	%rd297, %fd191;
	mov.b64 	{%r160, %r165}, %rd297;
	mov.b32 	%r176, 1;
	mov.b32 	%r178, -1;
	// begin inline asm
	shfl.sync.down.b32 %r159, %r160, %r176, %r177, %r178;
	// end inline asm
	// begin inline asm
	shfl.sync.down.b32 %r164, %r165, %r176, %r177, %r178;
	// end inline asm
	mov.b64 	%rd298, {%r159, %r164};
	mov.b64 	%fd58, %rd298;
	mov.b64 	{%r170, %r175}, %rd329;
	// begin inline asm
	shfl.sync.down.b32 %r169, %r170, %r176, %r177, %r178;
	// end inline asm
	// begin inline asm
	shfl.sync.down.b32 %r174, %r175, %r176, %r177, %r178;
	// end inline asm
	mov.b64 	%rd62, {%r169, %r174};
	setp.ge.s32 	%p124, %r158, %r177;
	setp.lt.f64 	%p125, %fd191, %fd58;
	or.pred  	%p126, %p124, %p125;
	mov.u64 	%rd342, %rd329;
	mov.f64 	%fd204, %fd191;
	@%p126 bra 	$L__BB23_68;
	setp.gt.f64 	%p127, %fd191, %fd58;
	mov.u64 	%rd342, %rd62;
	mov.f64 	%fd204, %fd58;
	@%p127 bra 	$L__BB23_68;
	setp.lt.s64 	%p128, %rd329, %rd62;
	min.s64 	%rd342, %rd329, %rd62;
	selp.f64 	%fd204, %fd191, %fd58, %p128;
$L__BB23_68:
	mov.b64 	%rd299, %fd204;
	mov.b64 	{%r184, %r189}, %rd299;
	mov.b32 	%r200, 2;
	mov.b32 	%r202, -1;
	// begin inline asm
	shfl.sync.down.b32 %r183, %r184, %r200, %r177, %r202;
	// end inline asm
	// begin inline asm
	shfl.sync.down.b32 %r188, %r189, %r200, %r177, %r202;
	// end inline asm
	mov.b64 	%rd300, {%r183, %r188};
	mov.b64 	%fd61, %rd300;
	mov.b64 	{%r194, %r199}, %rd342;
	// begin inline asm
	shfl.sync.down.b32 %r193, %r194, %r200, %r177, %r202;
	// end inline asm
	// begin inline asm
	shfl.sync.down.b32 %r198, %r199, %r200, %r177, %r202;
	// end inline asm
	mov.b64 	%rd65, {%r193, %r198};
	add.s32 	%r203, %r158, 2;
	setp.gt.s32 	%p129, %r203, %r177;
	setp.lt.f64 	%p130, %fd204, %fd61;
	or.pred  	%p131, %p129, %p130;
	mov.u64 	%rd343, %rd342;
	mov.f64 	%fd205, %fd204;
	@%p131 bra 	$L__BB23_71;
	setp.gt.f64 	%p132, %fd204, %fd61;
	mov.u64 	%rd343, %rd65;
	mov.f64 	%fd205, %fd61;
	@%p132 bra 	$L__BB23_71;
	setp.lt.s64 	%p133, %rd342, %rd65;
	min.s64 	%rd343, %rd342, %rd65;
	selp.f64 	%fd205, %fd204, %fd61, %p133;
$L__BB23_71:
	mov.b64 	%rd301, %fd205;
	mov.b64 	{%r205, %r210}, %rd301;
	mov.b32 	%r221, 4;
	mov.b32 	%r223, -1;
	// begin inline asm
	shfl.sync.down.b32 %r204, %r205, %r221, %r177, %r223;
	// end inline asm
	// begin inline asm
	shfl.sync.down.b32 %r209, %r210, %r221, %r177, %r223;
	// end inline asm
	mov.b64 	%rd302, {%r204, %r209};
	mov.b64 	%fd64, %rd302;
	mov.b64 	{%r215, %r220}, %rd343;
	// begin inline asm
	shfl.sync.down.b32 %r214, %r215, %r221, %r177, %r223;
	// end inline asm
	// begin inline asm
	shfl.sync.down.b32 %r219, %r220, %r221, %r177, %r223;
	// end inline asm
	mov.b64 	%rd68, {%r214, %r219};
	add.s32 	%r224, %r158, 4;
	setp.gt.s32 	%p134, %r224, %r177;
	setp.lt.f64 	%p135, %fd205, %fd64;
	or.pred  	%p136, %p134, %p135;
	mov.u64 	%rd344, %rd343;
	mov.f64 	%fd206, %fd205;
	@%p136 bra 	$L__BB23_74;
	setp.gt.f64 	%p137, %fd205, %fd64;
	mov.u64 	%rd344, %rd68;
	mov.f64 	%fd206, %fd64;
	@%p137 bra 	$L__BB23_74;
	setp.lt.s64 	%p138, %rd343, %rd68;
	min.s64 	%rd344, %rd343, %rd68;
	selp.f64 	%fd206, %fd205, %fd64, %p138;
$L__BB23_74:
	mov.b64 	%rd303, %fd206;
	mov.b64 	{%r226, %r231}, %rd303;
	mov.b32 	%r242, 8;
	mov.b32 	%r244, -1;
	// begin inline asm
	shfl.sync.down.b32 %r225, %r226, %r242, %r177, %r244;
	// end inline asm
	// begin inline asm
	shfl.sync.down.b32 %r230, %r231, %r242, %r177, %r244;
	// end inline asm
	mov.b64 	%rd304, {%r225, %r230};
	mov.b64 	%fd67, %rd304;
	mov.b64 	{%r236, %r241}, %rd344;
	// begin inline asm
	shfl.sync.down.b32 %r235, %r236, %r242, %r177, %r244;
	// end inline asm
	// begin inline asm
	shfl.sync.down.b32 %r240, %r241, %r242, %r177, %r244;
	// end inline asm
	mov.b64 	%rd71, {%r235, %r240};
	add.s32 	%r245, %r158, 8;
	setp.gt.s32 	%p139, %r245, %r177;
	setp.lt.f64 	%p140, %fd206, %fd67;
	or.pred  	%p141, %p139, %p140;
	mov.u64 	%rd345, %rd344;
	mov.f64 	%fd207, %fd206;
	@%p141 bra 	$L__BB23_77;
	setp.gt.f64 	%p142, %fd206, %fd67;
	mov.u64 	%rd345, %rd71;
	mov.f64 	%fd207, %fd67;
	@%p142 bra 	$L__BB23_77;
	setp.lt.s64 	%p143, %rd344, %rd71;
	min.s64 	%rd345, %rd344, %rd71;
	selp.f64 	%fd207, %fd206, %fd67, %p143;
$L__BB23_77:
	mov.b64 	%rd305, %fd207;
	mov.b64 	{%r247, %r252}, %rd305;
	mov.b32 	%r263, 16;
	mov.b32 	%r265, -1;
	// begin inline asm
	shfl.sync.down.b32 %r246, %r247, %r263, %r177, %r265;
	// end inline asm
	// begin inline asm
	shfl.sync.down.b32 %r251, %r252, %r263, %r177, %r265;
	// end inline asm
	mov.b64 	%rd306, {%r246, %r251};
	mov.b64 	%fd70, %rd306;
	mov.b64 	{%r257, %r262}, %rd345;
	// begin inline asm
	shfl.sync.down.b32 %r256, %r257, %r263, %r177, %r265;
	// end inline asm
	// begin inline asm
	shfl.sync.down.b32 %r261, %r262, %r263, %r177, %r265;
	// end inline asm
	mov.b64 	%rd74, {%r256, %r261};
	add.s32 	%r266, %r158, 16;
	setp.gt.s32 	%p144, %r266, %r177;
	setp.lt.f64 	%p145, %fd207, %fd70;
	or.pred  	%p146, %p144, %p145;
	mov.u64 	%rd386, %rd345;
	mov.f64 	%fd247, %fd207;
	@%p146 bra 	$L__BB23_80;
	setp.gt.f64 	%p147, %fd207, %fd70;
	mov.u64 	%rd386, %rd74;
	mov.f64 	%fd247, %fd70;
	@%p147 bra 	$L__BB23_80;
	setp.lt.s64 	%p148, %rd345, %rd74;
	min.s64 	%rd386, %rd345, %rd74;
	selp.f64 	%fd247, %fd207, %fd70, %p148;
$L__BB23_80:
	setp.ne.s32 	%p149, %r158, 0;
	@%p149 bra 	$L__BB23_82;
	shr.u32 	%r267, %r1, 1;
	and.b32  	%r268, %r267, 496;
	mov.u32 	%r269, _ZN6thrust24THRUST_300001_SM_1000_NS8cuda_cub4core6detail5shmemE;
	add.s32 	%r270, %r269, %r268;
	st.shared.f64 	[%r270+8], %fd247;
	st.shared.u64 	[%r270+16], %rd386;
$L__BB23_82:
	bar.sync 	0;
	setp.ne.s32 	%p150, %r1, 0;
	@%p150 bra 	$L__BB23_203;
	setp.lt.s32 	%p151, %r37, 33;
	mov.f64 	%fd209, %fd247;
	mov.u64 	%rd347, %rd386;
	@%p151 bra 	$L__BB23_87;
	ld.shared.f64 	%fd73, [_ZN6thrust24THRUST_300001_SM_1000_NS8cuda_cub4core6detail5shmemE+24];
	ld.shared.u64 	%rd77, [_ZN6thrust24THRUST_300001_SM_1000_NS8cuda_cub4core6detail5shmemE+32];
	setp.lt.f64 	%p152, %fd247, %fd73;
	mov.f64 	%fd209, %fd247;
	mov.u64 	%rd347, %rd386;
	@%p152 bra 	$L__BB23_87;
	setp.lt.f64 	%p153, %fd73, %fd247;
	mov.f64 	%fd209, %fd73;
	mov.u64 	%rd347, %rd77;
	@%p153 bra 	$L__BB23_87;
	setp.lt.s64 	%p154, %rd386, %rd77;
	min.s64 	%rd347, %rd386, %rd77;
	selp.f64 	%fd209, %fd247, %fd73, %p154;
$L__BB23_87:
	setp.lt.s32 	%p155, %r37, 65;
	mov.f64 	%fd210, %fd209;
	mov.u64 	%rd348, %rd347;
	@%p155 bra 	$L__BB23_91;
	ld.shared.f64 	%fd76, [_ZN6thrust24THRUST_300001_SM_1000_NS8cuda_cub4core6detail5shmemE+40];
	ld.shared.u64 	%rd80, [_ZN6thrust24THRUST_300001_SM_1000_NS8cuda_cub4core6detail5shmemE+48];
	setp.lt.f64 	%p156, %fd209, %fd76;
	mov.f64 	%fd210, %fd209;
	mov.u64 	%rd348, %rd347;
	@%p156 bra 	$L__BB23_91;
	setp.lt.f64 	%p157, %fd76, %fd209;
	mov.f64 	%fd210, %fd76;
	mov.u64 	%rd348, %rd80;
	@%p157 bra 	$L__BB23_91;
	setp.lt.s64 	%p158, %rd347, %rd80;
	selp.f64 	%fd210, %fd209, %fd76, %p158;
	min.s64 	%rd348, %rd347, %rd80;
$L__BB23_91:
	setp.lt.s32 	%p159, %r37, 97;
	mov.f64 	%fd211, %fd210;
	mov.u64 	%rd349, %rd348;
	@%p159 bra 	$L__BB23_95;
	ld.shared.f64 	%fd79, [_ZN6thrust24THRUST_300001_SM_1000_NS8cuda_cub4core6detail5shmemE+56];
	ld.shared.u64 	%rd83, [_ZN6thrust24THRUST_300001_SM_1000_NS8cuda_cub4core6detail5shmemE+64];
	setp.lt.f64 	%p160, %fd210, %fd79;
	mov.f64 	%fd211, %fd210;
	mov.u64 	%rd349, %rd348;
	@%p160 bra 	$L__BB23_95;
	setp.lt.f64 	%p161, %fd79, %fd210;
	mov.f64 	%fd211, %fd79;
	mov.u64 	%rd349, %rd83;
	@%p161 bra 	$L__BB23_95;
	setp.lt.s64 	%p162, %rd348, %rd83;
	selp.f64 	%fd211, %fd210, %fd79, %p162;
	min.s64 	%rd349, %rd348, %rd83;
$L__BB23_95:
	setp.lt.s32 	%p163, %r37, 129;
	mov.f64 	%fd212, %fd211;
	mov.u64 	%rd350, %rd349;
	@%p163 bra 	$L__BB23_99;
	ld.shared.f64 	%fd82, [_ZN6thrust24THRUST_300001_SM_1000_NS8cuda_cub4core6detail5shmemE+72];
	ld.shared.u64 	%rd86, [_ZN6thrust24THRUST_300001_SM_1000_NS8cuda_cub4core6detail5shmemE+80];
	setp.lt.f64 	%p164, %fd211, %fd82;
	mov.f64 	%fd212, %fd211;
	mov.u64 	%rd350, %rd349;
	@%p164 bra 	$L__BB23_99;
	setp.lt.f64 	%p165, %fd82, %fd211;
	mov.f64 	%fd212, %fd82;
	mov.u64 	%rd350, %rd86;
	@%p165 bra 	$L__BB23_99;
	setp.lt.s64 	%p166, %rd349, %rd86;
	selp.f64 	%fd212, %fd211, %fd82, %p166;
	min.s64 	%rd350, %rd349, %rd86;
$L__BB23_99:
	setp.lt.s32 	%p167, %r37, 161;
	mov.f64 	%fd213, %fd212;
	mov.u64 	%rd351, %rd350;
	@%p167 bra 	$L__BB23_103;
	ld.shared.f64 	%fd85, [_ZN6thrust24THRUST_300001_SM_1000_NS8cuda_cub4core6detail5shmemE+88];
	ld.shared.u64 	%rd89, [_ZN6thrust24THRUST_300001_SM_1000_NS8cuda_cub4core6detail5shmemE+96];
	setp.lt.f64 	%p168, %fd212, %fd85;
	mov.f64 	%fd213, %fd212;
	mov.u64 	%rd351, %rd350;
	@%p168 bra 	$L__BB23_103;
	setp.lt.f64 	%p169, %fd85, %fd212;
	mov.f64 	%fd213, %fd85;
	mov.u64 	%rd351, %rd89;
	@%p169 bra 	$L__BB23_103;
	setp.lt.s64 	%p170, %rd350, %rd89;
	selp.f64 	%fd213, %fd212, %fd85, %p170;
	min.s64 	%rd351, %rd350, %rd89;
$L__BB23_103:
	setp.lt.s32 	%p171, %r37, 193;
	mov.f64 	%fd214, %fd213;
	mov.u64 	%rd352, %rd351;
	@%p171 bra 	$L__BB23_107;
	ld.shared.f64 	%fd88, [_ZN6thrust24THRUST_300001_SM_1000_NS8cuda_cub4core6detail5shmemE+104];
	ld.shared.u64 	%rd92, [_ZN6thrust24THRUST_300001_SM_1000_NS8cuda_cub4core6detail5shmemE+112];
	setp.lt.f64 	%p172, %fd213, %fd88;
	mov.f64 	%fd214, %fd213;
	mov.u64 	%rd352, %rd351;
	@%p172 bra 	$L__BB23_107;
	setp.lt.f64 	%p173, %fd88, %fd213;
	mov.f64 	%fd214, %fd88;
	mov.u64 	%rd352, %rd92;
	@%p173 bra 	$L__BB23_107;
	setp.lt.s64 	%p174, %rd351, %rd92;
	selp.f64 	%fd214, %fd213, %fd88, %p174;
	min.s64 	%rd352, %rd351, %rd92;
$L__BB23_107:
	setp.lt.s32 	%p175, %r37, 225;
	mov.u64 	%rd386, %rd352;
	mov.f64 	%fd247, %fd214;
	@%p175 bra 	$L__BB23_203;
	ld.shared.f64 	%fd91, [_ZN6thrust24THRUST_300001_SM_1000_NS8cuda_cub4core6detail5shmemE+120];
	ld.shared.u64 	%rd95, [_ZN6thrust24THRUST_300001_SM_1000_NS8cuda_cub4core6detail5shmemE+128];
	setp.lt.f64 	%p176, %fd214, %fd91;
	mov.u64 	%rd386, %rd352;
	mov.f64 	%fd247, %fd214;
	@%p176 bra 	$L__BB23_203;
	setp.lt.f64 	%p177, %fd91, %fd214;
	mov.u64 	%rd386, %rd95;
	mov.f64 	%fd247, %fd91;
	@%p177 bra 	$L__BB23_203;
	setp.lt.s64 	%p178, %rd352, %rd95;
	selp.f64 	%fd247, %fd214, %fd91, %p178;
	min.s64 	%rd386, %rd352, %rd95;
	bra.uni 	$L__BB23_203;
$L__BB23_111:
	mov.u32 	%r16, %tid.x;
	mul.wide.u32 	%rd208, %r16, 16;
	add.s64 	%rd189, %rd186, %rd208;
	// begin inline asm
	ld.global.nc.u64 %rd188, [%rd189];
	// end inline asm
	add.s64 	%rd191, %rd189, 8;
	// begin inline asm
	ld.global.nc.u64 %rd190, [%rd191];
	// end inline asm
	mov.b64 	%fd93, %rd188;
	add.s64 	%rd193, %rd189, 4096;
	// begin inline asm
	ld.global.nc.u64 %rd192, [%rd193];
	// end inline asm
	add.s64 	%rd195, %rd189, 4104;
	// begin inline asm
	ld.global.nc.u64 %rd194, [%rd195];
	// end inline asm
	mov.b64 	%fd94, %rd192;
	add.s64 	%rd197, %rd189, 8192;
	// begin inline asm
	ld.global.nc.u64 %rd196, [%rd197];
	// end inline asm
	add.s64 	%rd199, %rd189, 8200;
	// begin inline asm
	ld.global.nc.u64 %rd198, [%rd199];
	// end inline asm
	mov.b64 	%fd95, %rd196;
	add.s64 	%rd201, %rd189, 12288;
	// begin inline asm
	ld.global.nc.u64 %rd200, [%rd201];
	// end inline asm
	add.s64 	%rd203, %rd189, 12296;
	// begin inline asm
	ld.global.nc.u64 %rd202, [%rd203];
	// end inline asm
	mov.b64 	%fd96, %rd200;
	add.s64 	%rd205, %rd189, 16384;
	// begin inline asm
	ld.global.nc.u64 %rd204, [%rd205];
	// end inline asm
	add.s64 	%rd207, %rd189, 16392;
	// begin inline asm
	ld.global.nc.u64 %rd206, [%rd207];
	// end inline asm
	mov.b64 	%fd97, %rd204;
	setp.lt.f64 	%p3, %fd93, %fd94;
	mov.f64 	%fd215, %fd93;
	mov.u64 	%rd353, %rd190;
	@%p3 bra 	$L__BB23_114;
	setp.lt.f64 	%p4, %fd94, %fd93;
	mov.f64 	%fd215, %fd94;
	mov.u64 	%rd353, %rd194;
	@%p4 bra 	$L__BB23_114;
	setp.lt.s64 	%p5, %rd190, %rd194;
	selp.f64 	%fd215, %fd93, %fd94, %p5;
	min.s64 	%rd353, %rd190, %rd194;
$L__BB23_114:
	setp.lt.f64 	%p6, %fd215, %fd95;
	mov.f64 	%fd216, %fd215;
	mov.u64 	%rd354, %rd353;
	@%p6 bra 	$L__BB23_117;
	setp.gt.f64 	%p7, %fd215, %fd95;
	mov.f64 	%fd216, %fd95;
	mov.u64 	%rd354, %rd198;
	@%p7 bra 	$L__BB23_117;
	setp.lt.s64 	%p8, %rd353, %rd198;
	selp.f64 	%fd216, %fd215, %fd95, %p8;
	min.s64 	%rd354, %rd353, %rd198;
$L__BB23_117:
	setp.lt.f64 	%p9, %fd216, %fd96;
	mov.f64 	%fd217, %fd216;
	mov.u64 	%rd355, %rd354;
	@%p9 bra 	$L__BB23_120;
	setp.gt.f64 	%p10, %fd216, %fd96;
	mov.f64 	%fd217, %fd96;
	mov.u64 	%rd355, %rd202;
	@%p10 bra 	$L__BB23_120;
	setp.lt.s64 	%p11, %rd354, %rd202;
	selp.f64 	%fd217, %fd216, %fd96, %p11;
	min.s64 	%rd355, %rd354, %rd202;
$L__BB23_120:
	setp.lt.f64 	%p12, %fd217, %fd97;
	mov.f64 	%fd234, %fd217;
	mov.u64 	%rd373, %rd355;
	@%p12 bra 	$L__BB23_123;
	setp.gt.f64 	%p13, %fd217, %fd97;
	mov.f64 	%fd234, %fd97;
	mov.u64 	%rd373, %rd206;
	@%p13 bra 	$L__BB23_123;
	setp.lt.s64 	%p14, %rd355, %rd206;
	selp.f64 	%fd234, %fd217, %fd97, %p14;
	min.s64 	%rd373, %rd355, %rd206;
$L__BB23_123:
	setp.lt.u32 	%p15, %r37, 2560;
	mov.b32 	%r383, 1280;
	@%p15 bra 	$L__BB23_141;
	mov.b32 	%r383, 1280;
$L__BB23_125:
	mov.u32 	%r17, %r383;
	add.s32 	%r40, %r17, %r16;
	mul.wide.u32 	%rd229, %r40, 16;
	add.s64 	%rd210, %rd186, %rd229;
	// begin inline asm
	ld.global.nc.u64 %rd209, [%rd210];
	// end inline asm
	add.s64 	%rd212, %rd210, 8;
	// begin inline asm
	ld.global.nc.u64 %rd211, [%rd212];
	// end inline asm
	mov.b64 	%fd107, %rd209;
	add.s64 	%rd214, %rd210, 4096;
	// begin inline asm
	ld.global.nc.u64 %rd213, [%rd214];
	// end inline asm
	add.s64 	%rd216, %rd210, 4104;
	// begin inline asm
	ld.global.nc.u64 %rd215, [%rd216];
	// end inline asm
	mov.b64 	%fd108, %rd213;
	add.s64 	%rd218, %rd210, 8192;
	// begin inline asm
	ld.global.nc.u64 %rd217, [%rd218];
	// end inline asm
	add.s64 	%rd220, %rd210, 8200;
	// begin inline asm
	ld.global.nc.u64 %rd219, [%rd220];
	// end inline asm
	mov.b64 	%fd109, %rd217;
	add.s64 	%rd222, %rd210, 12288;
	// begin inline asm
	ld.global.nc.u64 %rd221, [%rd222];
	// end inline asm
	add.s64 	%rd224, %rd210, 12296;
	// begin inline asm
	ld.global.nc.u64 %rd223, [%rd224];
	// end inline asm
	mov.b64 	%fd110, %rd221;
	add.s64 	%rd226, %rd210, 16384;
	// begin inline asm
	ld.global.nc.u64 %rd225, [%rd226];
	// end inline asm
	add.s64 	%rd228, %rd210, 16392;
	// begin inline asm
	ld.global.nc.u64 %rd227, [%rd228];
	// end inline asm
	mov.b64 	%fd111, %rd225;
	setp.lt.f64 	%p16, %fd234, %fd107;
	mov.f64 	%fd220, %fd234;
	mov.u64 	%rd358, %rd373;
	@%p16 bra 	$L__BB23_128;
	setp.gt.f64 	%p17, %fd234, %fd107;
	mov.f64 	%fd220, %fd107;
	mov.u64 	%rd358, %rd211;
	@%p17 bra 	$L__BB23_128;
	setp.lt.s64 	%p18, %rd373, %rd211;
	selp.f64 	%fd220, %fd234, %fd107, %p18;
	min.s64 	%rd358, %rd373, %rd211;
$L__BB23_128:
	setp.lt.f64 	%p19, %fd220, %fd108;
	mov.f64 	%fd221, %fd220;
	mov.u64 	%rd359, %rd358;
	@%p19 bra 	$L__BB23_131;
	setp.gt.f64 	%p20, %fd220, %fd108;
	mov.f64 	%fd221, %fd108;
	mov.u64 	%rd359, %rd215;
	@%p20 bra 	$L__BB23_131;
	setp.lt.s64 	%p21, %rd358, %rd215;
	selp.f64 	%fd221, %fd220, %fd108, %p21;
	min.s64 	%rd359, %rd358, %rd215;
$L__BB23_131:
	setp.lt.f64 	%p22, %fd221, %fd109;
	mov.f64 	%fd222, %fd221;
	mov.u64 	%rd360, %rd359;
	@%p22 bra 	$L__BB23_134;
	setp.gt.f64 	%p23, %fd221, %fd109;
	mov.f64 	%fd222, %fd109;
	mov.u64 	%rd360, %rd219;
	@%p23 bra 	$L__BB23_134;
	setp.lt.s64 	%p24, %rd359, %rd219;
	selp.f64 	%fd222, %fd221, %fd109, %p24;
	min.s64 	%rd360, %rd359, %rd219;
$L__BB23_134:
	setp.lt.f64 	%p25, %fd222, %fd110;
	mov.f64 	%fd223, %fd222;
	mov.u64 	%rd361, %rd360;
	@%p25 bra 	$L__BB23_137;
	setp.gt.f64 	%p26, %fd222, %fd110;
	mov.f64 	%fd223, %fd110;
	mov.u64 	%rd361, %rd223;
	@%p26 bra 	$L__BB23_137;
	setp.lt.s64 	%p27, %rd360, %rd223;
	selp.f64 	%fd223, %fd222, %fd110, %p27;
	min.s64 	%rd361, %rd360, %rd223;
$L__BB23_137:
	setp.lt.f64 	%p28, %fd223, %fd111;
	mov.f64 	%fd234, %fd223;
	mov.u64 	%rd373, %rd361;
	@%p28 bra 	$L__BB23_140;
	setp.gt.f64 	%p29, %fd223, %fd111;
	mov.f64 	%fd234, %fd111;
	mov.u64 	%rd373, %rd227;
	@%p29 bra 	$L__BB23_140;
	setp.lt.s64 	%p30, %rd361, %rd227;
	selp.f64 	%fd234, %fd223, %fd111, %p30;
	min.s64 	%rd373, %rd361, %rd227;
$L__BB23_140:
	add.s32 	%r383, %r17, 1280;
	add.s32 	%r41, %r17, 2560;
	setp.le.s32 	%p31, %r41, %r37;
	@%p31 bra 	$L__BB23_125;
$L__BB23_141:
	setp.le.s32 	%p32, %r37, %r383;
	@%p32 bra 	$L__BB23_164;
	sub.s32 	%r20, %r37, %r383;
	setp.ge.s32 	%p33, %r16, %r20;
	@%p33 bra 	$L__BB23_164;
	not.b32 	%r42, %r16;
	add.s32 	%r43, %r37, %r42;
	sub.s32 	%r21, %r43, %r383;
	and.b32  	%r44, %r21, 768;
	setp.eq.s32 	%p34, %r44, 768;
	mov.u32 	%r387, %r16;
	@%p34 bra 	$L__BB23_149;
	add.s32 	%r385, %r16, %r383;
	shr.u32 	%r45, %r21, 8;
	add.s32 	%r46, %r45, 1;
	and.b32  	%r47, %r46, 3;
	neg.s32 	%r384, %r47;
	mov.u32 	%r387, %r16;
$L__BB23_145:
	.pragma "nounroll";
	mov.u64 	%rd127, %rd373;
	mov.f64 	%fd123, %fd234;
	mul.wide.u32 	%rd235, %r385, 16;
	add.s64 	%rd232, %rd186, %rd235;
	// begin inline asm
	ld.global.nc.u64 %rd231, [%rd232];
	// end inline asm
	add.s64 	%rd234, %rd232, 8;
	// begin inline asm
	ld.global.nc.u64 %rd233, [%rd234];
	// end inline asm
	mov.b64 	%fd124, %rd231;
	setp.lt.f64 	%p35, %fd123, %fd124;
	@%p35 bra 	$L__BB23_148;
	setp.gt.f64 	%p36, %fd123, %fd124;
	mov.f64 	%fd234, %fd124;
	mov.u64 	%rd373, %rd233;
	@%p36 bra 	$L__BB23_148;
	setp.lt.s64 	%p37, %rd127, %rd233;
	selp.f64 	%fd234, %fd123, %fd124, %p37;
	min.s64 	%rd373, %rd127, %rd233;
$L__BB23_148:
	add.s32 	%r387, %r387, 256;
	add.s32 	%r385, %r385, 256;
	add.s32 	%r384, %r384, 1;
	setp.ne.s32 	%p38, %r384, 0;
	@%p38 bra 	$L__BB23_145;
$L__BB23_149:
	setp.lt.u32 	%p39, %r21, 768;
	@%p39 bra 	$L__BB23_164;
	cvt.u64.u32 	%rd236, %r387;
	cvt.u64.u32 	%rd237, %r383;
	add.s64 	%rd238, %rd236, %rd237;
	shl.b64 	%rd239, %rd238, 4;
	add.s64 	%rd240, %rd239, %rd186;
	add.s64 	%rd368, %rd240, 12296;
	add.s32 	%r388, %r387, %r383;
$L__BB23_151:
	mul.wide.u32 	%rd245, %r388, 16;
	add.s64 	%rd242, %rd186, %rd245;
	// begin inline asm
	ld.global.nc.u64 %rd241, [%rd242];
	// end inline asm
	add.s64 	%rd244, %rd242, 8;
	// begin inline asm
	ld.global.nc.u64 %rd243, [%rd244];
	// end inline asm
	mov.b64 	%fd130, %rd241;
	setp.lt.f64 	%p40, %fd234, %fd130;
	mov.f64 	%fd231, %fd234;
	mov.u64 	%rd370, %rd373;
	@%p40 bra 	$L__BB23_154;
	setp.gt.f64 	%p41, %fd234, %fd130;
	mov.f64 	%fd231, %fd130;
	mov.u64 	%rd370, %rd243;
	@%p41 bra 	$L__BB23_154;
	setp.lt.s64 	%p42, %rd373, %rd243;
	selp.f64 	%fd231, %fd234, %fd130, %p42;
	min.s64 	%rd370, %rd373, %rd243;
$L__BB23_154:
	add.s64 	%rd247, %rd368, -8200;
	// begin inline asm
	ld.global.nc.u64 %rd246, [%rd247];
	// end inline asm
	add.s64 	%rd249, %rd368, -8192;
	// begin inline asm
	ld.global.nc.u64 %rd248, [%rd249];
	// end inline asm
	mov.b64 	%fd133, %rd246;
	setp.lt.f64 	%p43, %fd231, %fd133;
	mov.f64 	%fd232, %fd231;
	mov.u64 	%rd371, %rd370;
	@%p43 bra 	$L__BB23_157;
	setp.gt.f64 	%p44, %fd231, %fd133;
	mov.f64 	%fd232, %fd133;
	mov.u64 	%rd371, %rd248;
	@%p44 bra 	$L__BB23_157;
	setp.lt.s64 	%p45, %rd370, %rd248;
	selp.f64 	%fd232, %fd231, %fd133, %p45;
	min.s64 	%rd371, %rd370, %rd248;
$L__BB23_157:
	add.s64 	%rd251, %rd368, -4104;
	// begin inline asm
	ld.global.nc.u64 %rd250, [%rd251];
	// end inline asm
	add.s64 	%rd253, %rd368, -4096;
	// begin inline asm
	ld.global.nc.u64 %rd252, [%rd253];
	// end inline asm
	mov.b64 	%fd136, %rd250;
	setp.lt.f64 	%p46, %fd232, %fd136;
	mov.f64 	%fd233, %fd232;
	mov.u64 	%rd372, %rd371;
	@%p46 bra 	$L__BB23_160;
	setp.gt.f64 	%p47, %fd232, %fd136;
	mov.f64 	%fd233, %fd136;
	mov.u64 	%rd372, %rd252;
	@%p47 bra 	$L__BB23_160;
	setp.lt.s64 	%p48, %rd371, %rd252;
	selp.f64 	%fd233, %fd232, %fd136, %p48;
	min.s64 	%rd372, %rd371, %rd252;
$L__BB23_160:
	add.s64 	%rd255, %rd368, -8;
	// begin inline asm
	ld.global.nc.u64 %rd254, [%rd255];
	// end inline asm
	// begin inline asm
	ld.global.nc.u64 %rd256, [%rd368];
	// end inline asm
	mov.b64 	%fd139, %rd254;
	setp.lt.f64 	%p49, %fd233, %fd139;
	mov.f64 	%fd234, %fd233;
	mov.u64 	%rd373, %rd372;
	@%p49 bra 	$L__BB23_163;
	setp.gt.f64 	%p50, %fd233, %fd139;
	mov.f64 	%fd234, %fd139;
	mov.u64 	%rd373, %rd256;
	@%p50 bra 	$L__BB23_163;
	setp.lt.s64 	%p51, %rd372, %rd256;
	selp.f64 	%fd234, %fd233, %fd139, %p51;
	min.s64 	%rd373, %rd372, %rd256;
$L__BB23_163:
	add.s32 	%r387, %r387, 1024;
	add.s64 	%rd368, %rd368, 16384;
	add.s32 	%r388, %r388, 1024;
	setp.lt.s32 	%p52, %r387, %r20;
	@%p52 bra 	$L__BB23_151;
$L__BB23_164:
	// begin inline asm
	mov.u32 %r48, %laneid;
	// end inline asm
	mov.b64 	%rd258, %fd234;
	mov.b64 	{%r50, %r55}, %rd258;
	mov.b32 	%r66, 1;
	mov.b32 	%r67, 31;
	mov.b32 	%r68, -1;
	// begin inline asm
	shfl.sync.down.b32 %r49, %r50, %r66, %r67, %r68;
	// end inline asm
	// begin inline asm
	shfl.sync.down.b32 %r54, %r55, %r66, %r67, %r68;
	// end inline asm
	mov.b64 	%rd259, {%r49, %r54};
	mov.b64 	%fd143, %rd259;
	mov.b64 	{%r60, %r65}, %rd373;
	// begin inline asm
	shfl.sync.down.b32 %r59, %r60, %r66, %r67, %r68;
	// end inline asm
	// begin inline asm
	shfl.sync.down.b32 %r64, %r65, %r66, %r67, %r68;
	// end inline asm
	mov.b64 	%rd150, {%r59, %r64};
	setp.gt.s32 	%p53, %r48, 30;
	setp.lt.f64 	%p54, %fd234, %fd143;
	or.pred  	%p55, %p53, %p54;
	mov.f64 	%fd236, %fd234;
	mov.u64 	%rd375, %rd373;
	@%p55 bra 	$L__BB23_167;
	setp.gt.f64 	%p56, %fd234, %fd143;
	mov.f64 	%fd236, %fd143;
	mov.u64 	%rd375, %rd150;
	@%p56 bra 	$L__BB23_167;
	setp.lt.s64 	%p57, %rd373, %rd150;
	selp.f64 	%fd236, %fd234, %fd143, %p57;
	min.s64 	%rd375, %rd373, %rd150;
$L__BB23_167:
	mov.b64 	%rd260, %fd236;
	mov.b64 	{%r70, %r75}, %rd260;
	mov.b32 	%r86, 2;
	mov.b32 	%r87, 31;
	mov.b32 	%r88, -1;
	// begin inline asm
	shfl.sync.down.b32 %r69, %r70, %r86, %r87, %r88;
	// end inline asm
	// begin inline asm
	shfl.sync.down.b32 %r74, %r75, %r86, %r87, %r88;
	// end inline asm
	mov.b64 	%rd261, {%r69, %r74};
	mov.b64 	%fd146, %rd261;
	mov.b64 	{%r80, %r85}, %rd375;
	// begin inline asm
	shfl.sync.down.b32 %r79, %r80, %r86, %r87, %r88;
	// end inline asm
	// begin inline asm
	shfl.sync.down.b32 %r84, %r85, %r86, %r87, %r88;
	// end inline asm
	mov.b64 	%rd153, {%r79, %r84};
	setp.gt.s32 	%p58, %r48, 29;
	setp.lt.f64 	%p59, %fd236, %fd146;
	or.pred  	%p60, %p58, %p59;
	mov.f64 	%fd237, %fd236;
	mov.u64 	%rd376, %rd375;
	@%p60 bra 	$L__BB23_170;
	setp.gt.f64 	%p61, %fd236, %fd146;
	mov.f64 	%fd237, %fd146;
	mov.u64 	%rd376, %rd153;
	@%p61 bra 	$L__BB23_170;
	setp.lt.s64 	%p62, %rd375, %rd153;
	selp.f64 	%fd237, %fd236, %fd146, %p62;
	min.s64 	%rd376, %rd375, %rd153;
$L__BB23_170:
	mov.b64 	%rd262, %fd237;
	mov.b64 	{%r90, %r95}, %rd262;
	mov.b32 	%r106, 4;
	mov.b32 	%r107, 31;
	mov.b32 	%r108, -1;
	// begin inline asm
	shfl.sync.down.b32 %r89, %r90, %r106, %r107, %r108;
	// end inline asm
	// begin inline asm
	shfl.sync.down.b32 %r94, %r95, %r106, %r107, %r108;
	// end inline asm
	mov.b64 	%rd263, {%r89, %r94};
	mov.b64 	%fd149, %rd263;
	mov.b64 	{%r100, %r105}, %rd376;
	// begin inline asm
	shfl.sync.down.b32 %r99, %r100, %r106, %r107, %r108;
	// end inline asm
	// begin inline asm
	shfl.sync.down.b32 %r104, %r105, %r106, %r107, %r108;
	// end inline asm
	mov.b64 	%rd156, {%r99, %r104};
	setp.gt.s32 	%p63, %r48, 27;
	setp.lt.f64 	%p64, %fd237, %fd149;
	or.pred  	%p65, %p63, %p64;
	mov.f64 	%fd238, %fd237;
	mov.u64 	%rd377, %rd376;
	@%p65 bra 	$L__BB23_173;
	setp.gt.f64 	%p66, %fd237, %fd149;
	mov.f64 	%fd238, %fd149;
	mov.u64 	%rd377, %rd156;
	@%p66 bra 	$L__BB23_173;
	setp.lt.s64 	%p67, %rd376, %rd156;
	selp.f64 	%fd238, %fd237, %fd149, %p67;
	min.s64 	%rd377, %rd376, %rd156;
$L__BB23_173:
	mov.b64 	%rd264, %fd238;
	mov.b64 	{%r110, %r115}, %rd264;
	mov.b32 	%r126, 8;
	mov.b32 	%r127, 31;
	mov.b32 	%r128, -1;
	// begin inline asm
	shfl.sync.down.b32 %r109, %r110, %r126, %r127, %r128;
	// end inline asm
	// begin inline asm
	shfl.sync.down.b32 %r114, %r115, %r126, %r127, %r128;
	// end inline asm
	mov.b64 	%rd265, {%r109, %r114};
	mov.b64 	%fd152, %rd265;
	mov.b64 	{%r120, %r125}, %rd377;
	// begin inline asm
	shfl.sync.down.b32 %r119, %r120, %r126, %r127, %r128;
	// end inline asm
	// begin inline asm
	shfl.sync.down.b32 %r124, %r125, %r126, %r127, %r128;
	// end inline asm
	mov.b64 	%rd159, {%r119, %r124};
	setp.gt.s32 	%p68, %r48, 23;
	setp.lt.f64 	%p69, %fd238, %fd152;
	or.pred  	%p70, %p68, %p69;
	mov.f64 	%fd239, %fd238;
	mov.u64 	%rd378, %rd377;
	@%p70 bra 	$L__BB23_176;
	setp.gt.f64 	%p71, %fd238, %fd152;
	mov.f64 	%fd239, %fd152;
	mov.u64 	%rd378, %rd159;
	@%p71 bra 	$L__BB23_176;
	setp.lt.s64 	%p72, %rd377, %rd159;
	selp.f64 	%fd239, %fd238, %fd152, %p72;
	min.s64 	%rd378, %rd377, %rd159;
$L__BB23_176:
	mov.b64 	%rd266, %fd239;
	mov.b64 	{%r130, %r135}, %rd266;
	mov.b32 	%r146, 16;
	mov.b32 	%r147, 31;
	mov.b32 	%r148, -1;
	// begin inline asm
	shfl.sync.down.b32 %r129, %r130, %r146, %r147, %r148;
	// end inline asm
	// begin inline asm
	shfl.sync.down.b32 %r134, %r135, %r146, %r147, %r148;
	// end inline asm
	mov.b64 	%rd267, {%r129, %r134};
	mov.b64 	%fd155, %rd267;
	mov.b64 	{%r140, %r145}, %rd378;
	// begin inline asm
	shfl.sync.down.b32 %r139, %r140, %r146, %r147, %r148;
	// end inline asm
	// begin inline asm
	shfl.sync.down.b32 %r144, %r145, %r146, %r147, %r148;
	// end inline asm
	mov.b64 	%rd162, {%r139, %r144};
	setp.gt.s32 	%p73, %r48, 15;
	setp.lt.f64 	%p74, %fd239, %fd155;
	or.pred  	%p75, %p73, %p74;
	mov.f64 	%fd247, %fd239;
	mov.u64 	%rd386, %rd378;
	@%p75 bra 	$L__BB23_179;
	setp.gt.f64 	%p76, %fd239, %fd155;
	mov.f64 	%fd247, %fd155;
	mov.u64 	%rd386, %rd162;
	@%p76 bra 	$L__BB23_179;
	setp.lt.s64 	%p77, %rd378, %rd162;
	selp.f64 	%fd247, %fd239, %fd155, %p77;
	min.s64 	%rd386, %rd378, %rd162;
$L__BB23_179:
	setp.ne.s32 	%p78, %r48, 0;
	@%p78 bra 	$L__BB23_181;
	shr.u32 	%r149, %r16, 1;
	and.b32  	%r150, %r149, 496;
	mov.u32 	%r151, _ZN6thrust24THRUST_300001_SM_1000_NS8cuda_cub4core6detail5shmemE;
	add.s32 	%r152, %r151, %r150;
	st.shared.f64 	[%r152+8], %fd247;
	st.shared.u64 	[%r152+16], %rd386;
$L__BB23_181:
	bar.sync 	0;
	setp.ne.s32 	%p79, %r16, 0;
	@%p79 bra 	$L__BB23_203;
	ld.shared.f64 	%fd158, [_ZN6thrust24THRUST_300001_SM_1000_NS8cuda_cub4core6detail5shmemE+24];
	ld.shared.u64 	%rd165, [_ZN6thrust24THRUST_300001_SM_1000_NS8cuda_cub4core6detail5shmemE+32];
	setp.lt.f64 	%p80, %fd247, %fd158;
	mov.f64 	%fd241, %fd247;
	mov.u64 	%rd380, %rd386;
	@%p80 bra 	$L__BB23_185;
	setp.lt.f64 	%p81, %fd158, %fd247;
	mov.f64 	%fd241, %fd158;
	mov.u64 	%rd380, %rd165;
	@%p81 bra 	$L__BB23_185;
	setp.lt.s64 	%p82, %rd386, %rd165;
	selp.f64 	%fd241, %fd247, %fd158, %p82;
	min.s64 	%rd380, %rd386, %rd165;
$L__BB23_185:
	ld.shared.f64 	%fd161, [_ZN6thrust24THRUST_300001_SM_1000_NS8cuda_cub4core6detail5shmemE+40];
	ld.shared.u64 	%rd168, [_ZN6thrust24THRUST_300001_SM_1000_NS8cuda_cub4core6detail5shmemE+48];
	setp.lt.f64 	%p83, %fd241, %fd161;
	mov.f64 	%fd242, %fd241;
	mov.u64 	%rd381, %rd380;
	@%p83 bra 	$L__BB23_188;
	setp.lt.f64 	%p84, %fd161, %fd241;
	mov.f64 	%fd242, %fd161;
	mov.u64 	%rd381, %rd168;
	@%p84 bra 	$L__BB23_188;
	setp.lt.s64 	%p85, %rd380, %rd168;
	selp.f64 	%fd242, %fd241, %fd161, %p85;
	min.s64 	%rd381, %rd380, %rd168;
$L__BB23_188:
	ld.shared.f64 	%fd164, [_ZN6thrust24THRUST_300001_SM_1000_NS8cuda_cub4core6detail5shmemE+56];
	ld.shared.u64 	%rd171, [_ZN6thrust24THRUST_300001_SM_1000_NS8cuda_cub4core6detail5shmemE+64];
	setp.lt.f64 	%p86, %fd242, %fd164;
	mov.f64 	%fd243, %fd242;
	mov.u64 	%rd382, %rd381;
	@%p86 bra 	$L__BB23_191;
	setp.lt.f64 	%p87, %fd164, %fd242;
	mov.f64 	%fd243, %fd164;
	mov.u64 	%rd382, %rd171;
	@%p87 bra 	$L__BB23_191;
	setp.lt.s64 	%p88, %rd381, %rd171;
	selp.f64 	%fd243, %fd242, %fd164, %p88;
	min.s64 	%rd382, %rd381, %rd171;
$L__BB23_191:
	ld.shared.f64 	%fd167, [_ZN6thrust24THRUST_300001_SM_1000_NS8cuda_cub4core6detail5shmemE+72];
	ld.shared.u64 	%rd174, [_ZN6thrust24THRUST_300001_SM_1000_NS8cuda_cub4core6detail5shmemE+80];
	setp.lt.f64 	%p89, %fd243, %fd167;
	mov.f64 	%fd244, %fd243;
	mov.u64 	%rd383, %rd382;
	@%p89 bra 	$L__BB23_194;
	setp.lt.f64 	%p90, %fd167, %fd243;
	mov.f64 	%fd244, %fd167;
	mov.u64 	%rd383, %rd174;
	@%p90 bra 	$L__BB23_194;
	setp.lt.s64 	%p91, %rd382, %rd174;
	selp.f64 	%fd244, %fd243, %fd167, %p91;
	min.s64 	%rd383, %rd382, %rd174;
$L__BB23_194:
	ld.shared.f64 	%fd170, [_ZN6thrust24THRUST_300001_SM_1000_NS8cuda_cub4core6detail5shmemE+88];
	ld.shared.u64 	%rd177, [_ZN6thrust24THRUST_300001_SM_1000_NS8cuda_cub4core6detail5shmemE+96];
	setp.lt.f64 	%p92, %fd244, %fd170;
	mov.f64 	%fd245, %fd244;
	mov.u64 	%rd384, %rd383;
	@%p92 bra 	$L__BB23_197;
	setp.lt.f64 	%p93, %fd170, %fd244;
	mov.f64 	%fd245, %fd170;
	mov.u64 	%rd384, %rd177;
	@%p93 bra 	$L__BB23_197;
	setp.lt.s64 	%p94, %rd383, %rd177;
	selp.f64 	%fd245, %fd244, %fd170, %p94;
	min.s64 	%rd384, %rd383, %rd177;
$L__BB23_197:
	ld.shared.f64 	%fd173, [_ZN6thrust24THRUST_300001_SM_1000_NS8cuda_cub4core6detail5shmemE+104];
	ld.shared.u64 	%rd180, [_ZN6thrust24THRUST_300001_SM_1000_NS8cuda_cub4core6detail5shmemE+112];
	setp.lt.f64 	%p95, %fd245, %fd173;
	mov.f64 	%fd246, %fd245;
	mov.u64 	%rd385, %rd384;
	@%p95 bra 	$L__BB23_200;
	setp.lt.f64 	%p96, %fd173, %fd245;
	mov.f64 	%fd246, %fd173;
	mov.u64 	%rd385, %rd180;
	@%p96 bra 	$L__BB23_200;
	setp.lt.s64 	%p97, %rd384, %rd180;
	selp.f64 	%fd246, %fd245, %fd173, %p97;
	min.s64 	%rd385, %rd384, %rd180;
$L__BB23_200:
	ld.shared.f64 	%fd176, [_ZN6thrust24THRUST_300001_SM_1000_NS8cuda_cub4core6detail5shmemE+120];
	ld.shared.u64 	%rd183, [_ZN6thrust24THRUST_300001_SM_1000_NS8cuda_cub4core6detail5shmemE+128];
	setp.lt.f64 	%p98, %fd246, %fd176;
	mov.u64 	%rd386, %rd385;
	mov.f64 	%fd247, %fd246;
	@%p98 bra 	$L__BB23_203;
	setp.lt.f64 	%p99, %fd176, %fd246;
	mov.u64 	%rd386, %rd183;
	mov.f64 	%fd247, %fd176;
	@%p99 bra 	$L__BB23_203;
	setp.lt.s64 	%p100, %rd385, %rd183;
	selp.f64 	%fd247, %fd246, %fd176, %p100;
	min.s64 	%rd386, %rd385, %rd183;
$L__BB23_203:
	mov.u32 	%r376, %tid.x;
	setp.ne.s32 	%p227, %r376, 0;
	@%p227 bra 	$L__BB23_205;
	ld.param.u64 	%rd318, [_ZN6thrust24THRUST_300001_SM_1000_NS8cuda_cub4core6detail13_kernel_agentINS1_8__reduce11ReduceAgentIPN4cuda3std3__45tupleIJdlEEESC_SB_iNS1_9__extrema9arg_min_fIdlNS9_4lessIdEEEEEEJSC_SC_iSH_EEEvDpT0__param_1];
	cvta.to.global.u64 	%rd317, %rd318;
	st.global.f64 	[%rd317], %fd247;
	st.global.u64 	[%rd317+8], %rd386;
$L__BB23_205:
	ret;

}
	// .globl	_ZN6thrust24THRUST_300001_SM_1000_NS8cuda_cub4core6detail13_kernel_agentINS1_8__reduce11ReduceAgentINS0_12zip_iteratorIN4cuda3std3__45tupleIJNS0_10device_ptrIdEENS0_17counting_iteratorIlNS0_11use_defaultESF_SF_EEEEEEEPNSB_IJdlEEESJ_lNS1_9__extrema9arg_min_fIdlNSA_4lessIdEEEEEEJSI_SK_lSP_EEEvDpT0_
.visible .entry _ZN6thrust24THRUST_300001_SM_1000_NS8cuda_cub4core6detail13_kernel_agentINS1_8__reduce11ReduceAgentINS0_12zip_iteratorIN4cuda3std3__45tupleIJNS0_10device_ptrIdEENS0_17counting_iteratorIlNS0_11use_defaultESF_SF_EEEEEEEPNSB_IJdlEEESJ_lNS1_9__extrema9arg_min_fIdlNSA_4lessIdEEEEEEJSI_SK_lSP_EEEvDpT0_(
	.param .align 8 .b8 _ZN6thrust24THRUST_300001_SM_1000_NS8cuda_cub4core6detail13_kernel_agentINS1_8__reduce11ReduceAgentINS0_12zip_iteratorIN4cuda3std3__45tupleIJNS0_10device_ptrIdEENS0_17counting_iteratorIlNS0_11use_defaultESF_SF_EEEEEEEPNSB_IJdlEEESJ_lNS1_9__extrema9arg_min_fIdlNSA_4lessIdEEEEEEJSI_SK_lSP_EEEvDpT0__param_0[16],
	.param .u64 .ptr .align 1 _ZN6thrust24THRUST_300001_SM_1000_NS8cuda_cub4core6detail13_kernel_agentINS1_8__reduce11ReduceAgentINS0_12zip_iteratorIN4cuda3std3__45tupleIJNS0_10device_ptrIdEENS0_17counting_iteratorIlNS0_11use_defaultESF_SF_EEEEEEEPNSB_IJdlEEESJ_lNS1_9__extrema9arg_min_fIdlNSA_4lessIdEEEEEEJSI_SK_lSP_EEEvDpT0__param_1,
	.param .u64 _ZN6thrust24THRUST_300001_SM_1000_NS8cuda_cub4core6detail13_kernel_agentINS1_8__reduce11ReduceAgentINS0_12zip_iteratorIN4cuda3std3__45tupleIJNS0_10device_ptrIdEENS0_17counting_iteratorIlNS0_11use_defaultESF_SF_EEEEEEEPNSB_IJdlEEESJ_lNS1_9__extrema9arg_min_fIdlNSA_4lessIdEEEEEEJSI_SK_lSP_EEEvDpT0__param_2,
	.param .align 1 .b8 _ZN6thrust24THRUST_300001_SM_1000_NS8cuda_cub4core6detail13_kernel_agentINS1_8__reduce11ReduceAgentINS0_12zip_iteratorIN4cuda3std3__45tupleIJNS0_10device_ptrIdEENS0_17counting_iteratorIlNS0_11use_defaultESF_SF_EEEEEEEPNSB_IJdlEEESJ_lNS1_9__extrema9arg_min_fIdlNSA_4lessIdEEEEEEJSI_SK_lSP_EEEvDpT0__param_3[1]
)
.maxntid 256
{
	.reg .pred 	%p<223>;
	.reg .b32 	%r<391>;
	.reg .b64 	%rd<357>;
	.reg .b64 	%fd<243>;

	ld.param.u64 	%rd197, [_ZN6thrust24THRUST_300001_SM_1000_NS8cuda_cub4core6detail13_kernel_agentINS1_8__reduce11ReduceAgentINS0_12zip_iteratorIN4cuda3std3__45tupleIJNS0_10device_ptrIdEENS0_17counting_iteratorIlNS0_11use_defaultESF_SF_EEEEEEEPNSB_IJdlEEESJ_lNS1_9__extrema9arg_min_fIdlNSA_4lessIdEEEEEEJSI_SK_lSP_EEEvDpT0__param_0+8];
	ld.param.u64 	%rd196, [_ZN6thrust24THRUST_300001_SM_1000_NS8cuda_cub4core6detail13_kernel_agentINS1_8__reduce11ReduceAgentINS0_12zip_iteratorIN4cuda3std3__45tupleIJNS0_10device_ptrIdEENS0_17counting_iteratorIlNS0_11use_defaultESF_SF_EEEEEEEPNSB_IJdlEEESJ_lNS1_9__extrema9arg_min_fIdlNSA_4lessIdEEEEEEJSI_SK_lSP_EEEvDpT0__param_0];
	ld.param.u64 	%rd199, [_ZN6thrust24THRUST_300001_SM_1000_NS8cuda_cub4core6detail13_kernel_agentINS1_8__reduce11ReduceAgentINS0_12zip_iteratorIN4cuda3std3__45tupleIJNS0_10device_ptrIdEENS0_17counting_iteratorIlNS0_11use_defaultESF_SF_EEEEEEEPNSB_IJdlEEESJ_lNS1_9__extrema9arg_min_fIdlNSA_4lessIdEEEEEEJSI_SK_lSP_EEEvDpT0__param_2];
	setp.eq.s64 	%p1, %rd199, 0;
	@%p1 bra 	$L__BB24_200;
	cvta.to.global.u64 	%rd1, %rd196;
	setp.gt.s64 	%p2, %rd199, 1279;
	@%p2 bra 	$L__BB24_112;
	cvt.u32.u64 	%r1, %rd199;
	mov.u32 	%r2, %tid.x;
	setp.ge.s32 	%p96, %r2, %r1;
	mov.f64 	%fd188, 0d0000000000000000;
	mov.b64 	%rd298, 0;
	mov.u32 	%r385, %r2;
	@%p96 bra 	$L__BB24_4;
	cvt.u64.u32 	%rd254, %r2;
	mul.wide.u32 	%rd255, %r2, 8;
	add.s64 	%rd256, %rd1, %rd255;
	add.s64 	%rd298, %rd197, %rd254;
	ld.global.f64 	%fd188, [%rd256];
	add.s32 	%r385, %r2, 256;
$L__BB24_4:
	setp.ge.s32 	%p97, %r385, %r1;
	@%p97 bra 	$L__BB24_26;
	not.b32 	%r154, %r385;
	add.s32 	%r5, %r154, %r1;
	and.b32  	%r155, %r5, 768;
	setp.eq.s32 	%p98, %r155, 768;
	@%p98 bra 	$L__BB24_11;
	cvt.u64.u32 	%rd258, %r385;
	add.s64 	%rd289, %rd197, %rd258;
	mul.wide.u32 	%rd259, %r385, 8;
	add.s64 	%rd288, %rd1, %rd259;
	shr.u32 	%r156, %r5, 8;
	add.s32 	%r157, %r156, 1;
	and.b32  	%r158, %r157, 3;
	neg.s32 	%r383, %r158;
$L__BB24_7:
	.pragma "nounroll";
	mov.u64 	%rd9, %rd298;
	mov.f64 	%fd3, %fd188;
	ld.global.f64 	%fd4, [%rd288];
	setp.lt.f64 	%p99, %fd3, %fd4;
	@%p99 bra 	$L__BB24_10;
	setp.lt.f64 	%p100, %fd4, %fd3;
	mov.u64 	%rd298, %rd289;
	mov.f64 	%fd188, %fd4;
	@%p100 bra 	$L__BB24_10;
	setp.lt.s64 	%p101, %rd9, %rd289;
	min.s64 	%rd298, %rd9, %rd289;
	selp.f64 	%fd188, %fd3, %fd4, %p101;
$L__BB24_10:
	add.s32 	%r385, %r385, 256;
	add.s64 	%rd289, %rd289, 256;
	add.s64 	%rd288, %rd288, 2048;
	add.s32 	%r383, %r383, 1;
	setp.ne.s32 	%p102, %r383, 0;
	@%p102 bra 	$L__BB24_7;
$L__BB24_11:
	setp.lt.u32 	%p103, %r5, 768;
	@%p103 bra 	$L__BB24_26;
	add.s32 	%r386, %r385, 512;
$L__BB24_13:
	mov.u32 	%r13, %r386;
	add.s32 	%r159, %r13, -512;
	cvt.s64.s32 	%rd260, %r159;
	mul.wide.s32 	%rd261, %r159, 8;
	add.s64 	%rd17, %rd1, %rd261;
	add.s64 	%rd18, %rd197, %rd260;
	ld.global.f64 	%fd10, [%rd17];
	setp.lt.f64 	%p104, %fd188, %fd10;
	mov.u64 	%rd295, %rd298;
	mov.f64 	%fd185, %fd188;
	@%p104 bra 	$L__BB24_16;
	setp.lt.f64 	%p105, %fd10, %fd188;
	mov.u64 	%rd295, %rd18;
	mov.f64 	%fd185, %fd10;
	@%p105 bra 	$L__BB24_16;
	setp.lt.s64 	%p106, %rd298, %rd18;
	min.s64 	%rd295, %rd298, %rd18;
	selp.f64 	%fd185, %fd188, %fd10, %p106;
$L__BB24_16:
	add.s32 	%r160, %r13, -256;
	cvt.s64.s32 	%rd262, %r160;
	add.s64 	%rd21, %rd197, %rd262;
	ld.global.f64 	%fd13, [%rd17+2048];
	setp.lt.f64 	%p107, %fd185, %fd13;
	mov.u64 	%rd296, %rd295;
	mov.f64 	%fd186, %fd185;
	@%p107 bra 	$L__BB24_19;
	setp.lt.f64 	%p108, %fd13, %fd185;
	mov.u64 	%rd296, %rd21;
	mov.f64 	%fd186, %fd13;
	@%p108 bra 	$L__BB24_19;
	setp.lt.s64 	%p109, %rd295, %rd21;
	min.s64 	%rd296, %rd295, %rd21;
	selp.f64 	%fd186, %fd185, %fd13, %p109;
$L__BB24_19:
	cvt.s64.s32 	%rd263, %r13;
	add.s64 	%rd24, %rd197, %rd263;
	ld.global.f64 	%fd16, [%rd17+4096];
	setp.lt.f64 	%p110, %fd186, %fd16;
	mov.u64 	%rd297, %rd296;
	mov.f64 	%fd187, %fd186;
	@%p110 bra 	$L__BB24_22;
	setp.lt.f64 	%p111, %fd16, %fd186;
	mov.u64 	%rd297, %rd24;
	mov.f64 	%fd187, %fd16;
	@%p111 bra 	$L__BB24_22;
	setp.lt.s64 	%p112, %rd296, %rd24;
	min.s64 	%rd297, %rd296, %rd24;
	selp.f64 	%fd187, %fd186, %fd16, %p112;
$L__BB24_22:
	add.s32 	%r161, %r13, 256;
	cvt.s64.s32 	%rd264, %r161;
	add.s64 	%rd27, %rd197, %rd264;
	ld.global.f64 	%fd19, [%rd17+6144];
	setp.lt.f64 	%p113, %fd187, %fd19;
	mov.u64 	%rd298, %rd297;
	mov.f64 	%fd188, %fd187;
	@%p113 bra 	$L__BB24_25;
	setp.lt.f64 	%p114, %fd19, %fd187;
	mov.u64 	%rd298, %rd27;
	mov.f64 	%fd188, %fd19;
	@%p114 bra 	$L__BB24_25;
	setp.lt.s64 	%p115, %rd297, %rd27;
	min.s64 	%rd298, %rd297, %rd27;
	selp.f64 	%fd188, %fd187, %fd19, %p115;
$L__BB24_25:
	add.s32 	%r386, %r13, 1024;
	add.s32 	%r162, %r13, 512;
	setp.lt.s32 	%p116, %r162, %r1;
	@%p116 bra 	$L__BB24_13;
$L__BB24_26:
	setp.lt.s32 	%p117, %r1, 256;
	@%p117 bra 	$L__BB24_66;
	// begin inline asm
	mov.u32 %r276, %laneid;
	// end inline asm
	mov.b64 	%rd275, %fd188;
	mov.b64 	{%r278, %r283}, %rd275;
	mov.b32 	%r294, 1;
	mov.b32 	%r295, 31;
	mov.b32 	%r296, -1;
	// begin inline asm
	shfl.sync.down.b32 %r277, %r278, %r294, %r295, %r296;
	// end inline asm
	// begin inline asm
	shfl.sync.down.b32 %r282, %r283, %r294, %r295, %r296;
	// end inline asm
	mov.b64 	%rd276, {%r277, %r282};
	mov.b64 	%fd23, %rd276;
	mov.b64 	{%r288, %r293}, %rd298;
	// begin inline asm
	shfl.sync.down.b32 %r287, %r288, %r294, %r295, %r296;
	// end inline asm
	// begin inline asm
	shfl.sync.down.b32 %r292, %r293, %r294, %r295, %r296;
	// end inline asm
	mov.b64 	%rd31, {%r287, %r292};
	setp.gt.s32 	%p174, %r276, 30;
	setp.lt.f64 	%p175, %fd188, %fd23;
	or.pred  	%p176, %p174, %p175;
	mov.u64 	%rd300, %rd298;
	mov.f64 	%fd190, %fd188;
	@%p176 bra 	$L__BB24_30;
	setp.gt.f64 	%p177, %fd188, %fd23;
	mov.u64 	%rd300, %rd31;
	mov.f64 	%fd190, %fd23;
	@%p177 bra 	$L__BB24_30;
	setp.lt.s64 	%p178, %rd298, %rd31;
	min.s64 	%rd300, %rd298, %rd31;
	selp.f64 	%fd190, %fd188, %fd23, %p178;
$L__BB24_30:
	mov.b64 	%rd277, %fd190;
	mov.b64 	{%r298, %r303}, %rd277;
	mov.b32 	%r314, 2;
	mov.b32 	%r315, 31;
	mov.b32 	%r316, -1;
	// begin inline asm
	shfl.sync.down.b32 %r297, %r298, %r314, %r315, %r316;
	// end inline asm
	// begin inline asm
	shfl.sync.down.b32 %r302, %r303, %r314, %r315, %r316;
	// end inline asm
	mov.b64 	%rd278, {%r297, %r302};
	mov.b64 	%fd26, %rd278;
	mov.b64 	{%r308, %r313}, %rd300;
	// begin inline asm
	shfl.sync.down.b32 %r307, %r308, %r314, %r315, %r316;
	// end inline asm
	// begin inline asm
	shfl.sync.down.b32 %r312, %r313, %r314, %r315, %r316;
	// end inline asm
	mov.b64 	%rd34, {%r307, %r312};
	setp.gt.s32 	%p179, %r276, 29;
	setp.lt.f64 	%p180, %fd190, %fd26;
	or.pred  	%p181, %p179, %p180;
	mov.u64 	%rd301, %rd300;
	mov.f64 	%fd191, %fd190;
	@%p181 bra 	$L__BB24_33;
	setp.gt.f64 	%p182, %fd190, %fd26;
	mov.u64 	%rd301, %rd34;
	mov.f64 	%fd191, %fd26;
	@%p182 bra 	$L__BB24_33;
	setp.lt.s64 	%p183, %rd300, %rd34;
	min.s64 	%rd301, %rd300, %rd34;
	selp.f64 	%fd191, %fd190, %fd26, %p183;
$L__BB24_33:
	mov.b64 	%rd279, %fd191;
	mov.b64 	{%r318, %r323}, %rd279;
	mov.b32 	%r334, 4;
	mov.b32 	%r335, 31;
	mov.b32 	%r336, -1;
	// begin inline asm
	shfl.sync.down.b32 %r317, %r318, %r334, %r335, %r336;
	// end inline asm
	// begin inline asm
	shfl.sync.down.b32 %r322, %r323, %r334, %r335, %r336;
	// end inline asm
	mov.b64 	%rd280, {%r317, %r322};
	mov.b64 	%fd29, %rd280;
	mov.b64 	{%r328, %r333}, %rd301;
	// begin inline asm
	shfl.sync.down.b32 %r327, %r328, %r334, %r335, %r336;
	// end inline asm
	// begin inline asm
	shfl.sync.down.b32 %r332, %r333, %r334, %r335, %r336;
	// end inline asm
	mov.b64 	%rd37, {%r327, %r332};
	setp.gt.s32 	%p184, %r276, 27;
	setp.lt.f64 	%p185, %fd191, %fd29;
	or.pred  	%p186, %p184, %p185;
	mov.u64 	%rd302, %rd301;
	mov.f64 	%fd192, %fd191;
	@%p186 bra 	$L__BB24_36;
	setp.gt.f64 	%p187, %fd191, %fd29;
	mov.u64 	%rd302, %rd37;
	mov.f64 	%fd192, %fd29;
	@%p187 bra 	$L__BB24_36;
	setp.lt.s64 	%p188, %rd301, %rd37;
	min.s64 	%rd302, %rd301, %rd37;
	selp.f64 	%fd192, %fd191, %fd29, %p188;
$L__BB24_36:
	mov.b64 	%rd281, %fd192;
	mov.b64 	{%r338, %r343}, %rd281;
	mov.b32 	%r354, 8;
	mov.b32 	%r355, 31;
	mov.b32 	%r356, -1;
	// begin inline asm
	shfl.sync.down.b32 %r337, %r338, %r354, %r355, %r356;
	// end inline asm
	// begin inline asm
	shfl.sync.down.b32 %r342, %r343, %r354, %r355, %r356;
	// end inline asm
	mov.b64 	%rd282, {%r337, %r342};
	mov.b64 	%fd32, %rd282;
	mov.b64 	{%r348, %r353}, %rd302;
	// begin inline asm
	shfl.sync.down.b32 %r347, %r348, %r354, %r355, %r356;
	// end inline asm
	// begin inline asm
	shfl.sync.down.b32 %r352, %r353, %r354, %r355, %r356;
	// end inline asm
	mov.b64 	%rd40, {%r347, %r352};
	setp.gt.s32 	%p189, %r276, 23;
	setp.lt.f64 	%p190, %fd192, %fd32;
	or.pred  	%p191, %p189, %p190;
	mov.u64 	%rd303, %rd302;
	mov.f64 	%fd193, %fd192;
	@%p191 bra 	$L__BB24_39;
	setp.gt.f64 	%p192, %fd192, %fd32;
	mov.u64 	%rd303, %rd40;
	mov.f64 	%fd193, %fd32;
	@%p192 bra 	$L__BB24_39;
	setp.lt.s64 	%p193, %rd302, %rd40;
	min.s64 	%rd303, %rd302, %rd40;
	selp.f64 	%fd193, %fd192, %fd32, %p193;
$L__BB24_39:
	mov.b64 	%rd283, %fd193;
	mov.b64 	{%r358, %r363}, %rd283;
	mov.b32 	%r374, 16;
	mov.b32 	%r375, 31;
	mov.b32 	%r376, -1;
	// begin inline asm
	shfl.sync.down.b32 %r357, %r358, %r374, %r375, %r376;
	// end inline asm
	// begin inline asm
	shfl.sync.down.b32 %r362, %r363, %r374, %r375, %r376;
	// end inline asm
	mov.b64 	%rd284, {%r357, %r362};
	mov.b64 	%fd35, %rd284;
	mov.b64 	{%r368, %r373}, %rd303;
	// begin inline asm
	shfl.sync.down.b32 %r367, %r368, %r374, %r375, %r376;
	// end inline asm
	// begin inline asm
	shfl.sync.down.b32 %r372, %r373, %r374, %r375, %r376;
	// end inline asm
	mov.b64 	%rd43, {%r367, %r372};
	setp.gt.s32 	%p194, %r276, 15;
	setp.lt.f64 	%p195, %fd193, %fd35;
	or.pred  	%p196, %p194, %p195;
	mov.u64 	%rd356, %rd303;
	mov.f64 	%fd242, %fd193;
	@%p196 bra 	$L__BB24_42;
	setp.gt.f64 	%p197, %fd193, %fd35;
	mov.u64 	%rd356, %rd43;
	mov.f64 	%fd242, %fd35;
	@%p197 bra 	$L__BB24_42;
	setp.lt.s64 	%p198, %rd303, %rd43;
	min.s64 	%rd356, %rd303, %rd43;
	selp.f64 	%fd242, %fd193, %fd35, %p198;
$L__BB24_42:
	setp.ne.s32 	%p199, %r276, 0;
	@%p199 bra 	$L__BB24_44;
	shr.u32 	%r377, %r2, 1;
	and.b32  	%r378, %r377, 496;
	mov.u32 	%r379, _ZN6thrust24THRUST_300001_SM_1000_NS8cuda_cub4core6detail5shmemE;
	add.s32 	%r380, %r379, %r378;
	st.shared.f64 	[%r380+8], %fd242;
	st.shared.u64 	[%r380+16], %rd356;
$L__BB24_44:
	bar.sync 	0;
	setp.ne.s32 	%p200, %r2, 0;
	@%p200 bra 	$L__BB24_198;
	ld.shared.f64 	%fd38, [_ZN6thrust24THRUST_300001_SM_1000_NS8cuda_cub4core6detail5shmemE+24];
	ld.shared.u64 	%rd46, [_ZN6thrust24THRUST_300001_SM_1000_NS8cuda_cub4core6detail5shmemE+32];
	setp.lt.f64 	%p201, %fd242, %fd38;
	mov.u64 	%rd305, %rd356;
	mov.f64 	%fd195, %fd242;
	@%p201 bra 	$L__BB24_48;
	setp.lt.f64 	%p202, %fd38, %fd242;
	mov.u64 	%rd305, %rd46;
	mov.f64 	%fd195, %fd38;
	@%p202 bra 	$L__BB24_48;
	setp.lt.s64 	%p203, %rd356, %rd46;
	min.s64 	%rd305, %rd356, %rd46;
	selp.f64 	%fd195, %fd242, %fd38, %p203;
$L__BB24_48:
	ld.shared.f64 	%fd41, [_ZN6thrust24THRUST_300001_SM_1000_NS8cuda_cub4core6detail5shmemE+40];
	ld.shared.u64 	%rd49, [_ZN6thrust24THRUST_300001_SM_1000_NS8cuda_cub4core6detail5shmemE+48];
	setp.lt.f64 	%p204, %fd195, %fd41;
	mov.u64 	%rd306, %rd305;
	mov.f64 	%fd196, %fd195;
	@%p204 bra 	$L__BB24_51;
	setp.lt.f64 	%p205, %fd41, %fd195;
	mov.u64 	%rd306, %rd49;
	mov.f64 	%fd196, %fd41;
	@%p205 bra 	$L__BB24_51;
	setp.lt.s64 	%p206, %rd305, %rd49;
	min.s64 	%rd306, %rd305, %rd49;
	selp.f64 	%fd196, %fd195, %fd41, %p206;
$L__BB24_51:
	ld.shared.f64 	%fd44, [_ZN6thrust24THRUST_300001_SM_1000_NS8cuda_cub4core6detail5shmemE+56];
	ld.shared.u64 	%rd52, [_ZN6thrust24THRUST_300001_SM_1000_NS8cuda_cub4core6detail5shmemE+64];
	setp.lt.f64 	%p207, %fd196, %fd44;
	mov.u64 	%rd307, %rd306;
	mov.f64 	%fd197, %fd196;
	@%p207 bra 	$L__BB24_54;
	setp.lt.f64 	%p208, %fd44, %fd196;
	mov.u64 	%rd307, %rd52;
	mov.f64 	%fd197, %fd44;
	@%p208 bra 	$L__BB24_54;
	setp.lt.s64 	%p209, %rd306, %rd52;
	min.s64 	%rd307, %rd306, %rd52;
	selp.f64 	%fd197, %fd196, %fd44, %p209;
$L__BB24_54:
	ld.shared.f64 	%fd47, [_ZN6thrust24THRUST_300001_SM_1000_NS8cuda_cub4core6detail5shmemE+72];
	ld.shared.u64 	%rd55, [_ZN6thrust24THRUST_300001_SM_1000_NS8cuda_cub4core6detail5shmemE+80];
	setp.lt.f64 	%p210, %fd197, %fd47;
	mov.u64 	%rd308, %rd307;
	mov.f64 	%fd198, %fd197;
	@%p210 bra 	$L__BB24_57;
	setp.lt.f64 	%p211, %fd47, %fd197;
	mov.u64 	%rd308, %rd55;
	mov.f64 	%fd198, %fd47;
	@%p211 bra 	$L__BB24_57;
	setp.lt.s64 	%p212, %rd307, %rd55;
	min.s64 	%rd308, %rd307, %rd55;
	selp.f64 	%fd198, %fd197, %fd47, %p212;
$L__BB24_57:
	ld.shared.f64 	%fd50, [_ZN6thrust24THRUST_300001_SM_1000_NS8cuda_cub4core6detail5shmemE+88];
	ld.shared.u64 	%rd58, [_ZN6thrust24THRUST_300001_SM_1000_NS8cuda_cub4core6detail5shmemE+96];
	setp.lt.f64 	%p213, %fd198, %fd50;
	mov.u64 	%rd309, %rd308;
	mov.f64 	%fd199, %fd198;
	@%p213 bra 	$L__BB24_60;
	setp.lt.f64 	%p214, %fd50, %fd198;
	mov.u64 	%rd309, %rd58;
	mov.f64 	%fd199, %fd50;
	@%p214 bra 	$L__BB24_60;
	setp.lt.s64 	%p215, %rd308, %rd58;
	min.s64 	%rd309, %rd308, %rd58;
	selp.f64 	%fd199, %fd198, %fd50, %p215;
$L__BB24_60:
	ld.shared.f64 	%fd53, [_ZN6thrust24THRUST_300001_SM_1000_NS8cuda_cub4core6detail5shmemE+104];
	ld.shared.u64 	%rd61, [_ZN6thrust24THRUST_300001_SM_1000_NS8cuda_cub4core6detail5shmemE+112];
	setp.lt.f64 	%p216, %fd199, %fd53;
	mov.u64 	%rd310, %rd309;
	mov.f64 	%fd200, %fd199;
	@%p216 bra 	$L__BB24_63;
	setp.lt.f64 	%p217, %fd53, %fd199;
	mov.u64 	%rd310, %rd61;
	mov.f64 	%fd200, %fd53;
	@%p217 bra 	$L__BB24_63;
	setp.lt.s64 	%p218, %rd309, %rd61;
	min.s64 	%rd310, %rd309, %rd61;
	selp.f64 	%fd200, %fd199, %fd53, %p218;
$L__BB24_63:
	ld.shared.f64 	%fd56, [_ZN6thrust24THRUST_300001_SM_1000_NS8cuda_cub4core6detail5shmemE+120];
	ld.shared.u64 	%rd64, [_ZN6thrust24THRUST_300001_SM_1000_NS8cuda_cub4core6detail5shmemE+128];
	setp.lt.f64 	%p219, %fd200, %fd56;
	mov.u64 	%rd356, %rd310;
	mov.f64 	%fd242, %fd200;
	@%p219 bra 	$L__BB24_198;
	setp.lt.f64 	%p220, %fd56, %fd200;
	mov.u64 	%rd356, %rd64;
	mov.f64 	%fd242, %fd56;
	@%p220 bra 	$L__BB24_198;
	setp.lt.s64 	%p221, %rd310, %rd64;
	min.s64 	%rd356, %rd310, %rd64;
	selp.f64 	%fd242, %fd200, %fd56, %p221;
	bra.uni 	$L__BB24_198;
$L__BB24_66:
	// begin inline asm
	mov.u32 %r163, %laneid;
	// end inline asm
	and.b32  	%r184, %r2, 992;
	add.s32 	%r185, %r184, 32;
	setp.gt.s32 	%p118, %r185, %r1;
	not.b32 	%r186, %r184;
	add.s32 	%r187, %r1, %r186;
	selp.b32 	%r182, %r187, 31, %p118;
	mov.b64 	%rd265, %fd188;
	mov.b64 	{%r165, %r170}, %rd265;
	mov.b32 	%r181, 1;
	mov.b32 	%r183, -1;
	// begin inline asm
	shfl.sync.down.b32 %r164, %r165, %r181, %r182, %r183;
	// end inline asm
	// begin inline asm
	shfl.sync.down.b32 %r169, %r170, %r181, %r182, %r183;
	// end inline asm
	mov.b64 	%rd266, {%r164, %r169};
	mov.b64 	%fd58, %rd266;
	mov.b64 	{%r175, %r180}, %rd298;
	// begin inline asm
	shfl.sync.down.b32 %r174, %r175, %r181, %r182, %r183;
	// end inline asm
	// begin inline asm
	shfl.sync.down.b32 %r179, %r180, %r181, %r182, %r183;
	// end inline asm
	mov.b64 	%rd66, {%r174, %r179};
	setp.ge.s32 	%p119, %r163, %r182;
	setp.lt.f64 	%p120, %fd188, %fd58;
	or.pred  	%p121, %p119, %p120;
	mov.u64 	%rd311, %rd298;
	mov.f64 	%fd201, %fd188;
	@%p121 bra 	$L__BB24_69;
	setp.gt.f64 	%p122, %fd188, %fd58;
	mov.u64 	%rd311, %rd66;
	mov.f64 	%fd201, %fd58;
	@%p122 bra 	$L__BB24_69;
	setp.lt.s64 	%p123, %rd298, %rd66;
	min.s64 	%rd311, %rd298, %rd66;
	selp.f64 	%fd201, %fd188, %fd58, %p123;
$L__BB24_69:
	mov.b64 	%rd267, %fd201;
	mov.b64 	{%r189, %r194}, %rd267;
	mov.b32 	%r205, 2;
	mov.b32 	%r207, -1;
	// begin inline asm
	shfl.sync.down.b32 %r188, %r189, %r205, %r182, %r207;
	// end inline asm
	// begin inline asm
	shfl.sync.down.b32 %r193, %r194, %r205, %r182, %r207;
	// end inline asm
	mov.b64 	%rd268, {%r188, %r193};
	mov.b64 	%fd61, %rd268;
	mov.b64 	{%r199, %r204}, %rd311;
	// begin inline asm
	shfl.sync.down.b32 %r198, %r199, %r205, %r182, %r207;
	// end inline asm
	// begin inline asm
	shfl.sync.down.b32 %r203, %r204, %r205, %r182, %r207;
	// end inline asm
	mov.b64 	%rd69, {%r198, %r203};
	add.s32 	%r208, %r163, 2;
	setp.gt.s32 	%p124, %r208, %r182;
	setp.lt.f64 	%p125, %fd201, %fd61;
	or.pred  	%p126, %p124, %p125;
	mov.u64 	%rd312, %rd311;
	mov.f64 	%fd202, %fd201;
	@%p126 bra 	$L__BB24_72;
	setp.gt.f64 	%p127, %fd201, %fd61;
	mov.u64 	%rd312, %rd69;
	mov.f64 	%fd202, %fd61;
	@%p127 bra 	$L__BB24_72;
	setp.lt.s64 	%p128, %rd311, %rd69;
	min.s64 	%rd312, %rd311, %rd69;
	selp.f64 	%fd202, %fd201, %fd61, %p128;
$L__BB24_72:
	mov.b64 	%rd269, %fd202;
	mov.b64 	{%r210, %r215}, %rd269;
	mov.b32 	%r226, 4;
	mov.b32 	%r228, -1;
	// begin inline asm
	shfl.sync.down.b32 %r209, %r210, %r226, %r182, %r228;
	// end inline asm
	// begin inline asm
	shfl.sync.down.b32 %r214, %r215, %r226, %r182, %r228;
	// end inline asm
	mov.b64 	%rd270, {%r209, %r214};
	mov.b64 	%fd64, %rd270;
	mov.b64 	{%r220, %r225}, %rd312;
	// begin inline asm
	shfl.sync.down.b32 %r219, %r220, %r226, %r182, %r228;
	// end inline asm
	// begin inline asm
	shfl.sync.down.b32 %r224, %r225, %r226, %r182, %r228;
	// end inline asm
	mov.b64 	%rd72, {%r219, %r224};
	add.s32 	%r229, %r163, 4;
	setp.gt.s32 	%p129, %r229, %r182;
	setp.lt.f64 	%p130, %fd202, %fd64;
	or.pred  	%p131, %p129, %p130;
	mov.u64 	%rd313, %rd312;
	mov.f64 	%fd203, %fd202;
	@%p131 bra 	$L__BB24_75;
	setp.gt.f64 	%p132, %fd202, %fd64;
	mov.u64 	%rd313, %rd72;
	mov.f64 	%fd203, %fd64;
	@%p132 bra 	$L__BB24_75;
	setp.lt.s64 	%p133, %rd312, %rd72;
	min.s64 	%rd313, %rd312, %rd72;
	selp.f64 	%fd203, %fd202, %fd64, %p133;
$L__BB24_75:
	mov.b64 	%rd271, %fd203;
	mov.b64 	{%r231, %r236}, %rd271;
	mov.b32 	%r247, 8;
	mov.b32 	%r249, -1;
	// begin inline asm
	shfl.sync.down.b32 %r230, %r231, %r247, %r182, %r249;
	// end inline asm
	// begin inline asm
	shfl.sync.down.b32 %r235, %r236, %r247, %r182, %r249;
	// end inline asm
	mov.b64 	%rd272, {%r230, %r235};
	mov.b64 	%fd67, %rd272;
	mov.b64 	{%r241, %r246}, %rd313;
	// begin inline asm
	shfl.sync.down.b32 %r240, %r241, %r247, %r182, %r249;
	// end inline asm
	// begin inline asm
	shfl.sync.down.b32 %r245, %r246, %r247, %r182, %r249;
	// end inline asm
	mov.b64 	%rd75, {%r240, %r245};
	add.s32 	%r250, %r163, 8;
	setp.gt.s32 	%p134, %r250, %r182;
	setp.lt.f64 	%p135, %fd203, %fd67;
	or.pred  	%p136, %p134, %p135;
	mov.f64 	%fd204, %fd203;
	mov.u64 	%rd314, %rd313;
	@%p136 bra 	$L__BB24_78;
	setp.gt.f64 	%p137, %fd203, %fd67;
	mov.f64 	%fd204, %fd67;
	mov.u64 	%rd314, %rd75;
	@%p137 bra 	$L__BB24_78;
	setp.lt.s64 	%p138, %rd313, %rd75;
	selp.f64 	%fd204, %fd203, %fd67, %p138;
	min.s64 	%rd314, %rd313, %rd75;
$L__BB24_78:
	mov.b64 	%rd273, %fd204;
	mov.b64 	{%r252, %r257}, %rd273;
	mov.b32 	%r268, 16;
	mov.b32 	%r270, -1;
	// begin inline asm
	shfl.sync.down.b32 %r251, %r252, %r268, %r182, %r270;
	// end inline asm
	// begin inline asm
	shfl.sync.down.b32 %r256, %r257, %r268, %r182, %r270;
	// end inline asm
	mov.b64 	%rd274, {%r251, %r256};
	mov.b64 	%fd70, %rd274;
	mov.b64 	{%r262, %r267}, %rd314;
	// begin inline asm
	shfl.sync.down.b32 %r261, %r262, %r268, %r182, %r270;
	// end inline asm
	// begin inline asm
	shfl.sync.down.b32 %r266, %r267, %r268, %r182, %r270;
	// end inline asm
	mov.b64 	%rd78, {%r261, %r266};
	add.s32 	%r271, %r163, 16;
	setp.gt.s32 	%p139, %r271, %r182;
	setp.lt.f64 	%p140, %fd204, %fd70;
	or.pred  	%p141, %p139, %p140;
	mov.f64 	%fd242, %fd204;
	mov.u64 	%rd356, %rd314;
	@%p141 bra 	$L__BB24_81;
	setp.gt.f64 	%p142, %fd204, %fd70;
	mov.f64 	%fd242, %fd70;
	mov.u64 	%rd356, %rd78;
	@%p142 bra 	$L__BB24_81;
	setp.lt.s64 	%p143, %rd314, %rd78;
	selp.f64 	%fd242, %fd204, %fd70, %p143;
	min.s64 	%rd356, %rd314, %rd78;
$L__BB24_81:
	setp.ne.s32 	%p144, %r163, 0;
	@%p144 bra 	$L__BB24_83;
	shr.u32 	%r272, %r2, 1;
	and.b32  	%r273, %r272, 496;
	mov.u32 	%r274, _ZN6thrust24THRUST_300001_SM_1000_NS8cuda_cub4core6detail5shmemE;
	add.s32 	%r275, %r274, %r273;
	st.shared.f64 	[%r275+8], %fd242;
	st.shared.u64 	[%r275+16], %rd356;
$L__BB24_83:
	bar.sync 	0;
	setp.ne.s32 	%p145, %r2, 0;
	@%p145 bra 	$L__BB24_198;
	setp.lt.s32 	%p146, %r1, 33;
	mov.f64 	%fd206, %fd242;
	mov.u64 	%rd316, %rd356;
	@%p146 bra 	$L__BB24_88;
	ld.shared.f64 	%fd73, [_ZN6thrust24THRUST_300001_SM_1000_NS8cuda_cub4core6detail5shmemE+24];
	ld.shared.u64 	%rd81, [_ZN6thrust24THRUST_300001_SM_1000_NS8cuda_cub4core6detail5shmemE+32];
	setp.lt.f64 	%p147, %fd242, %fd73;
	mov.f64 	%fd206, %fd242;
	mov.u64 	%rd316, %rd356;
	@%p147 bra 	$L__BB24_88;
	setp.lt.f64 	%p148, %fd73, %fd242;
	mov.f64 	%fd206, %fd73;
	mov.u64 	%rd316, %rd81;
	@%p148 bra 	$L__BB24_88;
	setp.lt.s64 	%p149, %rd356, %rd81;
	selp.f64 	%fd206, %fd242, %fd73, %p149;
	min.s64 	%rd316, %rd356, %rd81;
$L__BB24_88:
	setp.lt.s32 	%p150, %r1, 65;
	mov.f64 	%fd207, %fd206;
	mov.u64 	%rd317, %rd316;
	@%p150 bra 	$L__BB24_92;
	ld.shared.f64 	%fd76, [_ZN6thrust24THRUST_300001_SM_1000_NS8cuda_cub4core6detail5shmemE+40];
	ld.shared.u64 	%rd84, [_ZN6thrust24THRUST_300001_SM_1000_NS8cuda_cub4core6detail5shmemE+48];
	setp.lt.f64 	%p151, %fd206, %fd76;
	mov.f64 	%fd207, %fd206;
	mov.u64 	%rd317, %rd316;
	@%p151 bra 	$L__BB24_92;
	setp.lt.f64 	%p152, %fd76, %fd206;
	mov.f64 	%fd207, %fd76;
	mov.u64 	%rd317, %rd84;
	@%p152 bra 	$L__BB24_92;
	setp.lt.s64 	%p153, %rd316, %rd84;
	selp.f64 	%fd207, %fd206, %fd76, %p153;
	min.s64 	%rd317, %rd316, %rd84;
$L__BB24_92:
	setp.lt.s32 	%p154, %r1, 97;
	mov.f64 	%fd208, %fd207;
	mov.u64 	%rd318, %rd317;
	@%p154 bra 	$L__BB24_96;
	ld.shared.f64 	%fd79, [_ZN6thrust24THRUST_300001_SM_1000_NS8cuda_cub4core6detail5shmemE+56];
	ld.shared.u64 	%rd87, [_ZN6thrust24THRUST_300001_SM_1000_NS8cuda_cub4core6detail5shmemE+64];
	setp.lt.f64 	%p155, %fd207, %fd79;
	mov.f64 	%fd208, %fd207;
	mov.u64 	%rd318, %rd317;
	@%p155 bra 	$L__BB24_96;
	setp.lt.f64 	%p156, %fd79, %fd207;
	mov.f64 	%fd208, %fd79;
	mov.u64 	%rd318, %rd87;
	@%p156 bra 	$L__BB24_96;
	setp.lt.s64 	%p157, %rd317, %rd87;
	selp.f64 	%fd208, %fd207, %fd79, %p157;
	min.s64 	%rd318, %rd317, %rd87;
$L__BB24_96:
	setp.lt.s32 	%p158, %r1, 129;
	mov.f64 	%fd209, %fd208;
	mov.u64 	%rd319, %rd318;
	@%p158 bra 	$L__BB24_100;
	ld.shared.f64 	%fd82, [_ZN6thrust24THRUST_300001_SM_1000_NS8cuda_cub4core6detail5shmemE+72];
	ld.shared.u64 	%rd90, [_ZN6thrust24THRUST_300001_SM_1000_NS8cuda_cub4core6detail5shmemE+80];
	setp.lt.f64 	%p159, %fd208, %fd82;
	mov.f64 	%fd209, %fd208;
	mov.u64 	%rd319, %rd318;
	@%p159 bra 	$L__BB24_100;
	setp.lt.f64 	%p160, %fd82, %fd208;
	mov.f64 	%fd209, %fd82;
	mov.u64 	%rd319, %rd90;
	@%p160 bra 	$L__BB24_100;
	setp.lt.s64 	%p161, %rd318, %rd90;
	selp.f64 	%fd209, %fd208, %fd82, %p161;
	min.s64 	%rd319, %rd318, %rd90;
$L__BB24_100:
	setp.lt.s32 	%p162, %r1, 161;
	mov.f64 	%fd210, %fd209;
	mov.u64 	%rd320, %rd319;
	@%p162 bra 	$L__BB24_104;
	ld.shared.f64 	%fd85, [_ZN6thrust24THRUST_300001_SM_1000_NS8cuda_cub4core6detail5shmemE+88];
	ld.shared.u64 	%rd93, [_ZN6thrust24THRUST_300001_SM_1000_NS8cuda_cub4core6detail5shmemE+96];
	setp.lt.f64 	%p163, %fd209, %fd85;
	mov.f64 	%fd210, %fd209;
	mov.u64 	%rd320, %rd319;
	@%p163 bra 	$L__BB24_104;
	setp.lt.f64 	%p164, %fd85, %fd209;
	mov.f64 	%fd210, %fd85;
	mov.u64 	%rd320, %rd93;
	@%p164 bra 	$L__BB24_104;
	setp.lt.s64 	%p165, %rd319, %rd93;
	selp.f64 	%fd210, %fd209, %fd85, %p165;
	min.s64 	%rd320, %rd319, %rd93;
$L__BB24_104:
	setp.lt.s32 	%p166, %r1, 193;
	mov.f64 	%fd211, %fd210;
	mov.u64 	%rd321, %rd320;
	@%p166 bra 	$L__BB24_108;
	ld.shared.f64 	%fd88, [_ZN6thrust24THRUST_300001_SM_1000_NS8cuda_cub4core6detail5shmemE+104];
	ld.shared.u64 	%rd96, [_ZN6thrust24THRUST_300001_SM_1000_NS8cuda_cub4core6detail5shmemE+112];
	setp.lt.f64 	%p167, %fd210, %fd88;
	mov.f64 	%fd211, %fd210;
	mov.u64 	%rd321, %rd320;
	@%p167 bra 	$L__BB24_108;
	setp.lt.f64 	%p168, %fd88, %fd210;
	mov.f64 	%fd211, %fd88;
	mov.u64 	%rd321, %rd96;
	@%p168 bra 	$L__BB24_108;
	setp.lt.s64 	%p169, %rd320, %rd96;
	selp.f64 	%fd211, %fd210, %fd88, %p169;
	min.s64 	%rd321, %rd320, %rd96;
$L__BB24_108:
	setp.lt.s32 	%p170, %r1, 225;
	mov.u64 	%rd356, %rd321;
	mov.f64 	%fd242, %fd211;
	@%p170 bra 	$L__BB24_198;
	ld.shared.f64 	%fd91, [_ZN6thrust24THRUST_300001_SM_1000_NS8cuda_cub4core6detail5shmemE+120];
	ld.shared.u64 	%rd99, [_ZN6thrust24THRUST_300001_SM_1000_NS8cuda_cub4core6detail5shmemE+128];
	setp.lt.f64 	%p171, %fd211, %fd91;
	mov.u64 	%rd356, %rd321;
	mov.f64 	%fd242, %fd211;
	@%p171 bra 	$L__BB24_198;
	setp.lt.f64 	%p172, %fd91, %fd211;
	mov.u64 	%rd356, %rd99;
	mov.f64 	%fd242, %fd91;
	@%p172 bra 	$L__BB24_198;
	setp.lt.s64 	%p173, %rd321, %rd99;
	selp.f64 	%fd242, %fd211, %fd91, %p173;
	min.s64 	%rd356, %rd321, %rd99;
	bra.uni 	$L__BB24_198;
$L__BB24_112:
	mov.u32 	%r18, %tid.x;
	cvt.u64.u32 	%rd200, %r18;
	cvta.to.global.u64 	%rd201, %rd196;
	mul.wide.u32 	%rd202, %r18, 8;
	add.s64 	%rd203, %rd201, %rd202;
	ld.global.f64 	%fd172, [%rd203];
	add.s32 	%r31, %r18, 256;
	cvt.u64.u32 	%rd204, %r31;
	ld.global.f64 	%fd173, [%rd203+2048];
	add.s32 	%r32, %r18, 512;
	cvt.u64.u32 	%rd205, %r32;
	ld.global.f64 	%fd174, [%rd203+4096];
	ld.global.f64 	%fd93, [%rd203+6144];
	or.b32  	%r33, %r18, 1024;
	cvt.u64.u32 	%rd101, %r33;
	add.s64 	%rd103, %rd197, %rd101;
	ld.global.f64 	%fd94, [%rd203+8192];
	setp.lt.f64 	%p3, %fd173, %fd172;
	selp.f64 	%fd175, %fd173, %fd172, %p3;
	selp.b64 	%rd206, %rd204, %rd200, %p3;
	setp.lt.f64 	%p4, %fd174, %fd175;
	selp.f64 	%fd95, %fd174, %fd175, %p4;
	selp.b64 	%rd104, %rd205, %rd206, %p4;
	setp.lt.f64 	%p5, %fd95, %fd93;
	mov.f64 	%fd212, %fd95;
	mov.u64 	%rd322, %rd104;
	@%p5 bra 	$L__BB24_115;
	add.s32 	%r34, %r18, 768;
	cvt.u64.u32 	%rd322, %r34;
	setp.lt.f64 	%p6, %fd93, %fd95;
	mov.f64 	%fd212, %fd93;
	@%p6 bra 	$L__BB24_115;
	mov.f64 	%fd212, %fd95;
	mov.u64 	%rd322, %rd104;
$L__BB24_115:
	add.s64 	%rd107, %rd197, %rd322;
	setp.lt.f64 	%p7, %fd212, %fd94;
	mov.f64 	%fd229, %fd212;
	mov.u64 	%rd343, %rd107;
	@%p7 bra 	$L__BB24_118;
	setp.lt.f64 	%p8, %fd94, %fd212;
	mov.f64 	%fd229, %fd94;
	mov.u64 	%rd343, %rd103;
	@%p8 bra 	$L__BB24_118;
	setp.lt.s64 	%p9, %rd322, %rd101;
	selp.f64 	%fd229, %fd212, %fd94, %p9;
	selp.b64 	%rd343, %rd107, %rd103, %p9;
$L__BB24_118:
	setp.lt.u64 	%p10, %rd199, 2560;
	mov.b64 	%rd332, 1280;
	@%p10 bra 	$L__BB24_136;
	mov.b64 	%rd332, 1280;
$L__BB24_120:
	mov.u64 	%rd110, %rd332;
	add.s64 	%rd209, %rd110, %rd200;
	shl.b64 	%rd210, %rd110, 3;
	cvta.to.global.u64 	%rd211, %rd196;
	add.s64 	%rd213, %rd211, %rd202;
	add.s64 	%rd214, %rd213, %rd210;
	add.s64 	%rd113, %rd209, %rd197;
	ld.global.f64 	%fd100, [%rd214];
	ld.global.f64 	%fd101, [%rd214+2048];
	ld.global.f64 	%fd102, [%rd214+4096];
	ld.global.f64 	%fd103, [%rd214+6144];
	ld.global.f64 	%fd104, [%rd214+8192];
	setp.lt.f64 	%p11, %fd229, %fd100;
	mov.f64 	%fd215, %fd229;
	mov.u64 	%rd326, %rd343;
	@%p11 bra 	$L__BB24_123;
	setp.lt.f64 	%p12, %fd100, %fd229;
	mov.f64 	%fd215, %fd100;
	mov.u64 	%rd326, %rd113;
	@%p12 bra 	$L__BB24_123;
	setp.lt.s64 	%p13, %rd343, %rd113;
	selp.f64 	%fd215, %fd229, %fd100, %p13;
	min.s64 	%rd326, %rd343, %rd113;
$L__BB24_123:
	setp.lt.f64 	%p14, %fd215, %fd101;
	mov.f64 	%fd216, %fd215;
	mov.u64 	%rd327, %rd326;
	@%p14 bra 	$L__BB24_126;
	add.s64 	%rd215, %rd110, %rd200;
	add.s64 	%rd216, %rd215, %rd197;
	add.s64 	%rd327, %rd216, 256;
	setp.lt.f64 	%p15, %fd101, %fd215;
	mov.f64 	%fd216, %fd101;
	@%p15 bra 	$L__BB24_126;
	add.s64 	%rd219, %rd216, 256;
	setp.lt.s64 	%p16, %rd326, %rd219;
	selp.f64 	%fd216, %fd215, %fd101, %p16;
	min.s64 	%rd327, %rd326, %rd219;
$L__BB24_126:
	setp.lt.f64 	%p17, %fd216, %fd102;
	mov.f64 	%fd217, %fd216;
	mov.u64 	%rd328, %rd327;
	@%p17 bra 	$L__BB24_129;
	add.s64 	%rd220, %rd110, %rd200;
	add.s64 	%rd221, %rd220, %rd197;
	add.s64 	%rd328, %rd221, 512;
	setp.lt.f64 	%p18, %fd102, %fd216;
	mov.f64 	%fd217, %fd102;
	@%p18 bra 	$L__BB24_129;
	add.s64 	%rd224, %rd221, 512;
	setp.lt.s64 	%p19, %rd327, %rd224;
	selp.f64 	%fd217, %fd216, %fd102, %p19;
	min.s64 	%rd328, %rd327, %rd224;
$L__BB24_129:
	setp.lt.f64 	%p20, %fd217, %fd103;
	mov.f64 	%fd218, %fd217;
	mov.u64 	%rd329, %rd328;
	@%p20 bra 	$L__BB24_132;
	add.s64 	%rd225, %rd110, %rd200;
	add.s64 	%rd226, %rd225, %rd197;
	add.s64 	%rd329, %rd226, 768;
	setp.lt.f64 	%p21, %fd103, %fd217;
	mov.f64 	%fd218, %fd103;
	@%p21 bra 	$L__BB24_132;
	setp.lt.s64 	%p22, %rd328, %rd329;
	selp.f64 	%fd218, %fd217, %fd103, %p22;
	min.s64 	%rd329, %rd328, %rd329;
$L__BB24_132:
	setp.lt.f64 	%p23, %fd218, %fd104;
	mov.f64 	%fd229, %fd218;
	mov.u64 	%rd343, %rd329;
	@%p23 bra 	$L__BB24_135;
	add.s64 	%rd227, %rd110, %rd200;
	add.s64 	%rd228, %rd227, %rd197;
	add.s64 	%rd343, %rd228, 1024;
	setp.lt.f64 	%p24, %fd104, %fd218;
	mov.f64 	%fd229, %fd104;
	@%p24 bra 	$L__BB24_135;
	setp.lt.s64 	%p25, %rd329, %rd343;
	selp.f64 	%fd229, %fd218, %fd104, %p25;
	min.s64 	%rd343, %rd329, %rd343;
$L__BB24_135:
	add.s64 	%rd332, %rd110, 1280;
	add.s64 	%rd229, %rd110, 2560;
	setp.le.s64 	%p26, %rd229, %rd199;
	@%p26 bra 	$L__BB24_120;
$L__BB24_136:
	setp.le.s64 	%p27, %rd199, %rd332;
	@%p27 bra 	$L__BB24_159;
	cvt.u32.u64 	%r35, %rd332;
	cvt.u32.u64 	%r36, %rd199;
	sub.s32 	%r19, %r36, %r35;
	setp.ge.s32 	%p28, %r18, %r19;
	@%p28 bra 	$L__BB24_159;
	cvta.to.global.u64 	%rd133, %rd196;
	not.b32 	%r38, %r18;
	add.s32 	%r39, %r38, %r36;
	sub.s32 	%r20, %r39, %r35;
	and.b32  	%r41, %r20, 768;
	setp.eq.s32 	%p29, %r41, 768;
	mov.u32 	%r389, %r18;
	@%p29 bra 	$L__BB24_144;
	add.s64 	%rd232, %rd332, %rd200;
	add.s64 	%rd334, %rd232, %rd197;
	shl.b64 	%rd233, %rd232, 3;
	add.s64 	%rd333, %rd133, %rd233;
	shr.u32 	%r42, %r20, 8;
	add.s32 	%r43, %r42, 1;
	and.b32  	%r44, %r43, 3;
	neg.s32 	%r387, %r44;
	mov.u32 	%r389, %r18;
$L__BB24_140:
	.pragma "nounroll";
	mov.u64 	%rd138, %rd343;
	mov.f64 	%fd116, %fd229;
	ld.global.f64 	%fd117, [%rd333];
	setp.lt.f64 	%p30, %fd116, %fd117;
	@%p30 bra 	$L__BB24_143;
	setp.lt.f64 	%p31, %fd117, %fd116;
	mov.f64 	%fd229, %fd117;
	mov.u64 	%rd343, %rd334;
	@%p31 bra 	$L__BB24_143;
	setp.lt.s64 	%p32, %rd138, %rd334;
	selp.f64 	%fd229, %fd116, %fd117, %p32;
	min.s64 	%rd343, %rd138, %rd334;
$L__BB24_143:
	add.s32 	%r389, %r389, 256;
	add.s64 	%rd334, %rd334, 256;
	add.s64 	%rd333, %rd333, 2048;
	add.s32 	%r387, %r387, 1;
	setp.ne.s32 	%p33, %r387, 0;
	@%p33 bra 	$L__BB24_140;
$L__BB24_144:
	setp.lt.u32 	%p34, %r20, 768;
	@%p34 bra 	$L__BB24_159;
	add.s32 	%r390, %r389, 512;
$L__BB24_146:
	mov.u32 	%r28, %r390;
	add.s32 	%r45, %r28, -512;
	cvt.u64.u32 	%rd234, %r45;
	add.s64 	%rd235, %rd332, %rd234;
	shl.b64 	%rd236, %rd235, 3;
	add.s64 	%rd146, %rd133, %rd236;
	add.s64 	%rd147, %rd235, %rd197;
	ld.global.f64 	%fd123, [%rd146];
	setp.lt.f64 	%p35, %fd229, %fd123;
	mov.f64 	%fd226, %fd229;
	mov.u64 	%rd340, %rd343;
	@%p35 bra 	$L__BB24_149;
	setp.lt.f64 	%p36, %fd123, %fd229;
	mov.f64 	%fd226, %fd123;
	mov.u64 	%rd340, %rd147;
	@%p36 bra 	$L__BB24_149;
	setp.lt.s64 	%p37, %rd343, %rd147;
	selp.f64 	%fd226, %fd229, %fd123, %p37;
	min.s64 	%rd340, %rd343, %rd147;
$L__BB24_149:
	add.s32 	%r46, %r28, -256;
	cvt.u64.u32 	%rd237, %r46;
	add.s64 	%rd238, %rd332, %rd237;
	add.s64 	%rd150, %rd238, %rd197;
	ld.global.f64 	%fd126, [%rd146+2048];
	setp.lt.f64 	%p38, %fd226, %fd126;
	mov.f64 	%fd227, %fd226;
	mov.u64 	%rd341, %rd340;
	@%p38 bra 	$L__BB24_152;
	setp.lt.f64 	%p39, %fd126, %fd226;
	mov.f64 	%fd227, %fd126;
	mov.u64 	%rd341, %rd150;
	@%p39 bra 	$L__BB24_152;
	setp.lt.s64 	%p40, %rd340, %rd150;
	selp.f64 	%fd227, %fd226, %fd126, %p40;
	min.s64 	%rd341, %rd340, %rd150;
$L__BB24_152:
	cvt.u64.u32 	%rd239, %r28;
	add.s64 	%rd240, %rd332, %rd239;
	add.s64 	%rd153, %rd240, %rd197;
	ld.global.f64 	%fd129, [%rd146+4096];
	setp.lt.f64 	%p41, %fd227, %fd129;
	mov.f64 	%fd228, %fd227;
	mov.u64 	%rd342, %rd341;
	@%p41 bra 	$L__BB24_155;
	setp.lt.f64 	%p42, %fd129, %fd227;
	mov.f64 	%fd228, %fd129;
	mov.u64 	%rd342, %rd153;
	@%p42 bra 	$L__BB24_155;
	setp.lt.s64 	%p43, %rd341, %rd153;
	selp.f64 	%fd228, %fd227, %fd129, %p43;
	min.s64 	%rd342, %rd341, %rd153;
$L__BB24_155:
	add.s32 	%r47, %r28, 256;
	cvt.u64.u32 	%rd241, %r47;
	add.s64 	%rd242, %rd332, %rd241;
	add.s64 	%rd156, %rd242, %rd197;
	ld.global.f64 	%fd132, [%rd146+6144];
	setp.lt.f64 	%p44, %fd228, %fd132;
	mov.f64 	%fd229, %fd228;
	mov.u64 	%rd343, %rd342;
	@%p44 bra 	$L__BB24_158;
	setp.lt.f64 	%p45, %fd132, %fd228;
	mov.f64 	%fd229, %fd132;
	mov.u64 	%rd343, %rd156;
	@%p45 bra 	$L__BB24_158;
	setp.lt.s64 	%p46, %rd342, %rd156;
	selp.f64 	%fd229, %fd228, %fd132, %p46;
	min.s64 	%rd343, %rd342, %rd156;
$L__BB24_158:
	add.s32 	%r390, %r28, 1024;
	add.s32 	%r48, %r28, 512;
	setp.lt.s32 	%p47, %r48, %r19;
	@%p47 bra 	$L__BB24_146;
$L__BB24_159:
	// begin inline asm
	mov.u32 %r49, %laneid;
	// end inline asm
	mov.b64 	%rd243, %fd229;
	mov.b64 	{%r51, %r56}, %rd243;
	mov.b32 	%r67, 1;
	mov.b32 	%r68, 31;
	mov.b32 	%r69, -1;
	// begin inline asm
	shfl.sync.down.b32 %r50, %r51, %r67, %r68, %r69;
	// end inline asm
	// begin inline asm
	shfl.sync.down.b32 %r55, %r56, %r67, %r68, %r69;
	// end inline asm
	mov.b64 	%rd244, {%r50, %r55};
	mov.b64 	%fd136, %rd244;
	mov.b64 	{%r61, %r66}, %rd343;
	// begin inline asm
	shfl.sync.down.b32 %r60, %r61, %r67, %r68, %r69;
	// end inline asm
	// begin inline asm
	shfl.sync.down.b32 %r65, %r66, %r67, %r68, %r69;
	// end inline asm
	mov.b64 	%rd160, {%r60, %r65};
	setp.gt.s32 	%p48, %r49, 30;
	setp.lt.f64 	%p49, %fd229, %fd136;
	or.pred  	%p50, %p48, %p49;
	mov.f64 	%fd231, %fd229;
	mov.u64 	%rd345, %rd343;
	@%p50 bra 	$L__BB24_162;
	setp.gt.f64 	%p51, %fd229, %fd136;
	mov.f64 	%fd231, %fd136;
	mov.u64 	%rd345, %rd160;
	@%p51 bra 	$L__BB24_162;
	setp.lt.s64 	%p52, %rd343, %rd160;
	selp.f64 	%fd231, %fd229, %fd136, %p52;
	min.s64 	%rd345, %rd343, %rd160;
$L__BB24_162:
	mov.b64 	%rd245, %fd231;
	mov.b64 	{%r71, %r76}, %rd245;
	mov.b32 	%r87, 2;
	mov.b32 	%r88, 31;
	mov.b32 	%r89, -1;
	// begin inline asm
	shfl.sync.down.b32 %r70, %r71, %r87, %r88, %r89;
	// end inline asm
	// begin inline asm
	shfl.sync.down.b32 %r75, %r76, %r87, %r88, %r89;
	// end inline asm
	mov.b64 	%rd246, {%r70, %r75};
	mov.b64 	%fd139, %rd246;
	mov.b64 	{%r81, %r86}, %rd345;
	// begin inline asm
	shfl.sync.down.b32 %r80, %r81, %r87, %r88, %r89;
	// end inline asm
	// begin inline asm
	shfl.sync.down.b32 %r85, %r86, %r87, %r88, %r89;
	// end inline asm
	mov.b64 	%rd163, {%r80, %r85};
	setp.gt.s32 	%p53, %r49, 29;
	setp.lt.f64 	%p54, %fd231, %fd139;
	or.pred  	%p55, %p53, %p54;
	mov.f64 	%fd232, %fd231;
	mov.u64 	%rd346, %rd345;
	@%p55 bra 	$L__BB24_165;
	setp.gt.f64 	%p56, %fd231, %fd139;
	mov.f64 	%fd232, %fd139;
	mov.u64 	%rd346, %rd163;
	@%p56 bra 	$L__BB24_165;
	setp.lt.s64 	%p57, %rd345, %rd163;
	selp.f64 	%fd232, %fd231, %fd139, %p57;
	min.s64 	%rd346, %rd345, %rd163;
$L__BB24_165:
	mov.b64 	%rd247, %fd232;
	mov.b64 	{%r91, %r96}, %rd247;
	mov.b32 	%r107, 4;
	mov.b32 	%r108, 31;
	mov.b32 	%r109, -1;
	// begin inline asm
	shfl.sync.down.b32 %r90, %r91, %r107, %r108, %r109;
	// end inline asm
	// begin inline asm
	shfl.sync.down.b32 %r95, %r96, %r107, %r108, %r109;
	// end inline asm
	mov.b64 	%rd248, {%r90, %r95};
	mov.b64 	%fd142, %rd248;
	mov.b64 	{%r101, %r106}, %rd346;
	// begin inline asm
	shfl.sync.down.b32 %r100, %r101, %r107, %r108, %r109;
	// end inline asm
	// begin inline asm
	shfl.sync.down.b32 %r105, %r106, %r107, %r108, %r109;
	// end inline asm
	mov.b64 	%rd166, {%r100, %r105};
	setp.gt.s32 	%p58, %r49, 27;
	setp.lt.f64 	%p59, %fd232, %fd142;
	or.pred  	%p60, %p58, %p59;
	mov.f64 	%fd233, %fd232;
	mov.u64 	%rd347, %rd346;
	@%p60 bra 	$L__BB24_168;
	setp.gt.f64 	%p61, %fd232, %fd142;
	mov.f64 	%fd233, %fd142;
	mov.u64 	%rd347, %rd166;
	@%p61 bra 	$L__BB24_168;
	setp.lt.s64 	%p62, %rd346, %rd166;
	selp.f64 	%fd233, %fd232, %fd142, %p62;
	min.s64 	%rd347, %rd346, %rd166;
$L__BB24_168:
	mov.b64 	%rd249, %fd233;
	mov.b64 	{%r111, %r116}, %rd249;
	mov.b32 	%r127, 8;
	mov.b32 	%r128, 31;
	mov.b32 	%r129, -1;
	// begin inline asm
	shfl.sync.down.b32 %r110, %r111, %r127, %r128, %r129;
	// end inline asm
	// begin inline asm
	shfl.sync.down.b32 %r115, %r116, %r127, %r128, %r129;
	// end inline asm
	mov.b64 	%rd250, {%r110, %r115};
	mov.b64 	%fd145, %rd250;
	mov.b64 	{%r121, %r126}, %rd347;
	// begin inline asm
	shfl.sync.down.b32 %r120, %r121, %r127, %r128, %r129;
	// end inline asm
	// begin inline asm
	shfl.sync.down.b32 %r125, %r126, %r127, %r128, %r129;
	// end inline asm
	mov.b64 	%rd169, {%r120, %r125};
	setp.gt.s32 	%p63, %r49, 23;
	setp.lt.f64 	%p64, %fd233, %fd145;
	or.pred  	%p65, %p63, %p64;
	mov.f64 	%fd234, %fd233;
	mov.u64 	%rd348, %rd347;
	@%p65 bra 	$L__BB24_171;
	setp.gt.f64 	%p66, %fd233, %fd145;
	mov.f64 	%fd234, %fd145;
	mov.u64 	%rd348, %rd169;
	@%p66 bra 	$L__BB24_171;
	setp.lt.s64 	%p67, %rd347, %rd169;
	selp.f64 	%fd234, %fd233, %fd145, %p67;
	min.s64 	%rd348, %rd347, %rd169;
$L__BB24_171:
	mov.b64 	%rd251, %fd234;
	mov.b64 	{%r131, %r136}, %rd251;
	mov.b32 	%r147, 16;
	mov.b32 	%r148, 31;
	mov.b32 	%r149, -1;
	// begin inline asm
	shfl.sync.down.b32 %r130, %r131, %r147, %r148, %r149;
	// end inline asm
	// begin inline asm
	shfl.sync.down.b32 %r135, %r136, %r147, %r148, %r149;
	// end inline asm
	mov.b64 	%rd252, {%r130, %r135};
	mov.b64 	%fd148, %rd252;
	mov.b64 	{%r141, %r146}, %rd348;
	// begin inline asm
	shfl.sync.down.b32 %r140, %r141, %r147, %r148, %r149;
	// end inline asm
	// begin inline asm
	shfl.sync.down.b32 %r145, %r146, %r147, %r148, %r149;
	// end inline asm
	mov.b64 	%rd172, {%r140, %r145};
	setp.gt.s32 	%p68, %r49, 15;
	setp.lt.f64 	%p69, %fd234, %fd148;
	or.pred  	%p70, %p68, %p69;
	mov.f64 	%fd242, %fd234;
	mov.u64 	%rd356, %rd348;
	@%p70 bra 	$L__BB24_174;
	setp.gt.f64 	%p71, %fd234, %fd148;
	mov.f64 	%fd242, %fd148;
	mov.u64 	%rd356, %rd172;
	@%p71 bra 	$L__BB24_174;
	setp.lt.s64 	%p72, %rd348, %rd172;
	selp.f64 	%fd242, %fd234, %fd148, %p72;
	min.s64 	%rd356, %rd348, %rd172;
$L__BB24_174:
	setp.ne.s32 	%p73, %r49, 0;
	@%p73 bra 	$L__BB24_176;
	shr.u32 	%r150, %r18, 1;
	and.b32  	%r151, %r150, 496;
	mov.u32 	%r152, _ZN6thrust24THRUST_300001_SM_1000_NS8cuda_cub4core6detail5shmemE;
	add.s32 	%r153, %r152, %r151;
	st.shared.f64 	[%r153+8], %fd242;
	st.shared.u64 	[%r153+16], %rd356;
$L__BB24_176:
	bar.sync 	0;
	setp.ne.s32 	%p74, %r18, 0;
	@%p74 bra 	$L__BB24_198;
	ld.shared.f64 	%fd151, [_ZN6thrust24THRUST_300001_SM_1000_NS8cuda_cub4core6detail5shmemE+24];
	ld.shared.u64 	%rd175, [_ZN6thrust24THRUST_300001_SM_1000_NS8cuda_cub4core6detail5shmemE+32];
	setp.lt.f64 	%p75, %fd242, %fd151;
	mov.f64 	%fd236, %fd242;
	mov.u64 	%rd350, %rd356;
	@%p75 bra 	$L__BB24_180;
	setp.lt.f64 	%p76, %fd151, %fd242;
	mov.f64 	%fd236, %fd151;
	mov.u64 	%rd350, %rd175;
	@%p76 bra 	$L__BB24_180;
	setp.lt.s64 	%p77, %rd356, %rd175;
	selp.f64 	%fd236, %fd242, %fd151, %p77;
	min.s64 	%rd350, %rd356, %rd175;
$L__BB24_180:
	ld.shared.f64 	%fd154, [_ZN6thrust24THRUST_300001_SM_1000_NS8cuda_cub4core6detail5shmemE+40];
	ld.shared.u64 	%rd178, [_ZN6thrust24THRUST_300001_SM_1000_NS8cuda_cub4core6detail5shmemE+48];
	setp.lt.f64 	%p78, %fd236, %fd154;
	mov.f64 	%fd237, %fd236;
	mov.u64 	%rd351, %rd350;
	@%p78 bra 	$L__BB24_183;
	setp.lt.f64 	%p79, %fd154, %fd236;
	mov.f64 	%fd237, %fd154;
	mov.u64 	%rd351, %rd178;
	@%p79 bra 	$L__BB24_183;
	setp.lt.s64 	%p80, %rd350, %rd178;
	selp.f64 	%fd237, %fd236, %fd154, %p80;
	min.s64 	%rd351, %rd350, %rd178;
$L__BB24_183:
	ld.shared.f64 	%fd157, [_ZN6thrust24THRUST_300001_SM_1000_NS8cuda_cub4core6detail5shmemE+56];
	ld.shared.u64 	%rd181, [_ZN6thrust24THRUST_300001_SM_1000_NS8cuda_cub4core6detail5shmemE+64];
	setp.lt.f64 	%p81, %fd237, %fd157;
	mov.f64 	%fd238, %fd237;
	mov.u64 	%rd352, %rd351;
	@%p81 bra 	$L__BB24_186;
	setp.lt.f64 	%p82, %fd157, %fd237;
	mov.f64 	%fd238, %fd157;
	mov.u64 	%rd352, %rd181;
	@%p82 bra 	$L__BB24_186;
	setp.lt.s64 	%p83, %rd351, %rd181;
	selp.f64 	%fd238, %fd237, %fd157, %p83;
	min.s64 	%rd352, %rd351, %rd181;
$L__BB24_186:
	ld.shared.f64 	%fd160, [_ZN6thrust24THRUST_300001_SM_1000_NS8cuda_cub4core6detail5shmemE+72];
	ld.shared.u64 	%rd184, [_ZN6thrust24THRUST_300001_SM_1000_NS8cuda_cub4core6detail5shmemE+80];
	setp.lt.f64 	%p84, %fd238, %fd160;
	mov.f64 	%fd239, %fd238;
	mov.u64 	%rd353, %rd352;
	@%p84 bra 	$L__BB24_189;
	setp.lt.f64 	%p85, %fd160, %fd238;
	mov.f64 	%fd239, %fd160;
	mov.u64 	%rd353, %rd184;
	@%p85 bra 	$L__BB24_189;
	setp.lt.s64 	%p86, %rd352, %rd184;
	selp.f64 	%fd239, %fd238, %fd160, %p86;
	min.s64 	%rd353, %rd352, %rd184;
$L__BB24_189:
	ld.shared.f64 	%fd163, [_ZN6thrust24THRUST_300001_SM_1000_NS8cuda_cub4core6detail5shmemE+88];
	ld.shared.u64 	%rd187, [_ZN6thrust24THRUST_300001_SM_1000_NS8cuda_cub4core6detail5shmemE+96];
	setp.lt.f64 	%p87, %fd239, %fd163;
	mov.f64 	%fd240, %fd239;
	mov.u64 	%rd354, %rd353;
	@%p87 bra 	$L__BB24_192;
	setp.lt.f64 	%p88, %fd163, %fd239;
	mov.f64 	%fd240, %fd163;
	mov.u64 	%rd354, %rd187;
	@%p88 bra 	$L__BB24_192;
	setp.lt.s64 	%p89, %rd353, %rd187;
	selp.f64 	%fd240, %fd239, %fd163, %p89;
	min.s64 	%rd354, %rd353, %rd187;
$L__BB24_192:
	ld.shared.f64 	%fd166, [_ZN6thrust24THRUST_300001_SM_1000_NS8cuda_cub4core6detail5shmemE+104];
	ld.shared.u64 	%rd190, [_ZN6thrust24THRUST_300001_SM_1000_NS8cuda_cub4core6detail5shmemE+112];
	setp.lt.f64 	%p90, %fd240, %fd166;
	mov.f64 	%fd241, %fd240;
	mov.u64 	%rd355, %rd354;
	@%p90 bra 	$L__BB24_195;
	setp.lt.f64 	%p91, %fd166, %fd240;
	mov.f64 	%fd241, %fd166;
	mov.u64 	%rd355, %rd190;
	@%p91 bra 	$L__BB24_195;
	setp.lt.s64 	%p92, %rd354, %rd190;
	selp.f64 	%fd241, %fd240, %fd166, %p92;
	min.s64 	%rd355, %rd354, %rd190;
$L__BB24_195:
	ld.shared.f64 	%fd169, [_ZN6thrust24THRUST_300001_SM_1000_NS8cuda_cub4core6detail5shmemE+120];
	ld.shared.u64 	%rd193, [_ZN6thrust24THRUST_300001_SM_1000_NS8cuda_cub4core6detail5shmemE+128];
	setp.lt.f64 	%p93, %fd241, %fd169;
	mov.u64 	%rd356, %rd355;
	mov.f64 	%fd242, %fd241;
	@%p93 bra 	$L__BB24_198;
	setp.lt.f64 	%p94, %fd169, %fd241;
	mov.u64 	%rd356, %rd193;
	mov.f64 	%fd242, %fd169;
	@%p94 bra 	$L__BB24_198;
	setp.lt.s64 	%p95, %rd355, %rd193;
	selp.f64 	%fd242, %fd241, %fd169, %p95;
	min.s64 	%rd356, %rd355, %rd193;
$L__BB24_198:
	mov.u32 	%r381, %tid.x;
	setp.ne.s32 	%p222, %r381, 0;
	@%p222 bra 	$L__BB24_200;
	ld.param.u64 	%rd286, [_ZN6thrust24THRUST_300001_SM_1000_NS8cuda_cub4core6detail13_kernel_agentINS1_8__reduce11ReduceAgentINS0_12zip_iteratorIN4cuda3std3__45tupleIJNS0_10device_ptrIdEENS0_17counting_iteratorIlNS0_11use_defaultESF_SF_EEEEEEEPNSB_IJdlEEESJ_lNS1_9__extrema9arg_min_fIdlNSA_4lessIdEEEEEEJSI_SK_lSP_EEEvDpT0__param_1];
	cvta.to.global.u64 	%rd285, %rd286;
	st.global.f64 	[%rd285], %fd242;
	st.global.u64 	[%rd285+8], %rd356;
$L__BB24_200:
	ret;

}
	// .globl	_ZN6thrust24THRUST_300001_SM_1000_NS8cuda_cub4core6detail13_kernel_agentINS1_8__reduce11ReduceAgentINS0_12zip_iteratorIN4cuda3std3__45tupleIJNS0_10device_ptrIdEENS0_17counting_iteratorIlNS0_11use_defaultESF_SF_EEEEEEEPNSB_IJdlEEESJ_lNS1_9__extrema9arg_min_fIdlNSA_4lessIdEEEEEEJSI_SK_lN3cub18CUB_300001_SM_100013GridEvenShareIlEENSS_9GridQueueIyEESP_EEEvDpT0_
.visible .entry _ZN6thrust24THRUST_300001_SM_1000_NS8cuda_cub4core6detail13_kernel_agentINS1_8__reduce11ReduceAgentINS0_12zip_iteratorIN4cuda3std3__45tupleIJNS0_10device_ptrIdEENS0_17counting_iteratorIlNS0_11use_defaultESF_SF_EEEEEEEPNSB_IJdlEEESJ_lNS1_9__extrema9arg_min_fIdlNSA_4lessIdEEEEEEJSI_SK_lN3cub18CUB_300001_SM_100013GridEvenShareIlEENSS_9GridQueueIyEESP_EEEvDpT0_(
	.param .align 8 .b8 _ZN6thrust24THRUST_300001_SM_1000_NS8cuda_cub4core6detail13_kernel_agentINS1_8__reduce11ReduceAgentINS0_12zip_iteratorIN4cuda3std3__45tupleIJNS0_10device_ptrIdEENS0_17counting_iteratorIlNS0_11use_defaultESF_SF_EEEEEEEPNSB_IJdlEEESJ_lNS1_9__extrema9arg_min_fIdlNSA_4lessIdEEEEEEJSI_SK_lN3cub18CUB_300001_SM_100013GridEvenShareIlEENSS_9GridQueueIyEESP_EEEvDpT0__param_0[16],
	.param .u64 .ptr .align 1 _ZN6thrust24THRUST_300001_SM_1000_NS8cuda_cub4core6detail13_kernel_agentINS1_8__reduce11ReduceAgentINS0_12zip_iteratorIN4cuda3std3__45tupleIJNS0_10device_ptrIdEENS0_17counting_iteratorIlNS0_11use_defaultESF_SF_EEEEEEEPNSB_IJdlEEESJ_lNS1_9__extrema9arg_min_fIdlNSA_4lessIdEEEEEEJSI_SK_lN3cub18CUB_300001_SM_100013GridEvenShareIlEENSS_9GridQueueIyEESP_EEEvDpT0__param_1,
	.param .u64 _ZN6thrust24THRUST_300001_SM_1000_NS8cuda_cub4core6detail13_kernel_agentINS1_8__reduce11ReduceAgentINS0_12zip_iteratorIN4cuda3std3__45tupleIJNS0_10device_ptrIdEENS0_17counting_iteratorIlNS0_11use_defaultESF_SF_EEEEEEEPNSB_IJdlEEESJ_lNS1_9__extrema9arg_min_fIdlNSA_4lessIdEEEEEEJSI_SK_lN3cub18CUB_300001_SM_100013GridEvenShareIlEENSS_9GridQueueIyEESP_EEEvDpT0__param_2,
	.param .align 8 .b8 _ZN6thrust24THRUST_300001_SM_1000_NS8cuda_cub4core6detail13_kernel_agentINS1_8__reduce11ReduceAgentINS0_12zip_iteratorIN4cuda3std3__45tupleIJNS0_10device_ptrIdEENS0_17counting_iteratorIlNS0_11use_defaultESF_SF_EEEEEEEPNSB_IJdlEEESJ_lNS1_9__extrema9arg_min_fIdlNSA_4lessIdEEEEEEJSI_SK_lN3cub18CUB_300001_SM_100013GridEvenShareIlEENSS_9GridQueueIyEESP_EEEvDpT0__param_3[72],
	.param .align 8 .b8 _ZN6thrust24THRUST_300001_SM_1000_NS8cuda_cub4core6detail13_kernel_agentINS1_8__reduce11ReduceAgentINS0_12zip_iteratorIN4cuda3std3__45tupleIJNS0_10device_ptrIdEENS0_17counting_iteratorIlNS0_11use_defaultESF_SF_EEEEEEEPNSB_IJdlEEESJ_lNS1_9__extrema9arg_min_fIdlNSA_4lessIdEEEEEEJSI_SK_lN3cub18CUB_300001_SM_100013GridEvenShareIlEENSS_9GridQueueIyEESP_EEEvDpT0__param_4[8],
	.param .align 1 .b8 _ZN6thrust24THRUST_300001_SM_1000_NS8cuda_cub4core6detail13_kernel_agentINS1_8__reduce11ReduceAgentINS0_12zip_iteratorIN4cuda3std3__45tupleIJNS0_10device_ptrIdEENS0_17counting_iteratorIlNS0_11use_defaultESF_SF_EEEEEEEPNSB_IJdlEEESJ_lNS1_9__extrema9arg_min_fIdlNSA_4lessIdEEEEEEJSI_SK_lN3cub18CUB_300001_SM_100013GridEvenShareIlEENSS_9GridQueueIyEESP_EEEvDpT0__param_5[1]
)
.maxntid 256
{
	.reg .pred 	%p<225>;
	.reg .b32 	%r<399>;
	.reg .b64 	%rd<351>;
	.reg .b64 	%fd<243>;

	ld.param.u64 	%rd3, [_ZN6thrust24THRUST_300001_SM_1000_NS8cuda_cub4core6detail13_kernel_agentINS1_8__reduce11ReduceAgentINS0_12zip_iteratorIN4cuda3std3__45tupleIJNS0_10device_ptrIdEENS0_17counting_iteratorIlNS0_11use_defaultESF_SF_EEEEEEEPNSB_IJdlEEESJ_lNS1_9__extrema9arg_min_fIdlNSA_4lessIdEEEEEEJSI_SK_lN3cub18CUB_300001_SM_100013GridEvenShareIlEENSS_9GridQueueIyEESP_EEEvDpT0__param_0+8];
	ld.param.u64 	%rd199, [_ZN6thrust24THRUST_300001_SM_1000_NS8cuda_cub4core6detail13_kernel_agentINS1_8__reduce11ReduceAgentINS0_12zip_iteratorIN4cuda3std3__45tupleIJNS0_10device_ptrIdEENS0_17counting_iteratorIlNS0_11use_defaultESF_SF_EEEEEEEPNSB_IJdlEEESJ_lNS1_9__extrema9arg_min_fIdlNSA_4lessIdEEEEEEJSI_SK_lN3cub18CUB_300001_SM_100013GridEvenShareIlEENSS_9GridQueueIyEESP_EEEvDpT0__param_0];
	ld.param.u64 	%rd200, [_ZN6thrust24THRUST_300001_SM_1000_NS8cuda_cub4core6detail13_kernel_agentINS1_8__reduce11ReduceAgentINS0_12zip_iteratorIN4cuda3std3__45tupleIJNS0_10device_ptrIdEENS0_17counting_iteratorIlNS0_11use_defaultESF_SF_EEEEEEEPNSB_IJdlEEESJ_lNS1_9__extrema9arg_min_fIdlNSA_4lessIdEEEEEEJSI_SK_lN3cub18CUB_300001_SM_100013GridEvenShareIlEENSS_9GridQueueIyEESP_EEEvDpT0__param_4];
	ld.param.u64 	%rd198, [_ZN6thrust24THRUST_300001_SM_1000_NS8cuda_cub4core6detail13_kernel_agentINS1_8__reduce11ReduceAgentINS0_12zip_iteratorIN4cuda3std3__45tupleIJNS0_10device_ptrIdEENS0_17counting_iteratorIlNS0_11use_defaultESF_SF_EEEEEEEPNSB_IJdlEEESJ_lNS1_9__extrema9arg_min_fIdlNSA_4lessIdEEEEEEJSI_SK_lN3cub18CUB_300001_SM_100013GridEvenShareIlEENSS_9GridQueueIyEESP_EEEvDpT0__param_2];
	cvta.to.global.u64 	%rd1, %rd200;
	cvta.to.global.u64 	%rd2, %rd199;
	mov.u32 	%r1, %ctaid.x;
	mul.lo.s32 	%r33, %r1, 1280;
	cvt.u64.u32 	%rd4, %r33;
	mov.u32 	%r34, %nctaid.x;
	mul.lo.s32 	%r35, %r34, 1280;
	cvt.u64.u32 	%rd5, %r35;
	add.s64 	%rd201, %rd4, 1280;
	setp.le.s64 	%p1, %rd201, %rd198;
	@%p1 bra 	$L__BB25_111;
	cvt.u32.u64 	%r159, %rd4;
	cvt.u32.u64 	%r2, %rd198;
	sub.s32 	%r3, %r2, %r159;
	mov.u32 	%r4, %tid.x;
	setp.ge.s32 	%p98, %r4, %r3;
	mov.f64 	%fd188, 0d0000000000000000;
	mov.b64 	%rd292, 0;
	mov.u32 	%r393, %r4;
	@%p98 bra 	$L__BB25_3;
	cvt.u64.u32 	%rd240, %r4;
	add.s64 	%rd241, %rd4, %rd240;
	shl.b64 	%rd242, %rd241, 3;
	add.s64 	%rd243, %rd2, %rd242;
	add.s64 	%rd292, %rd3, %rd241;
	ld.global.f64 	%fd188, [%rd243];
	add.s32 	%r393, %r4, 256;
$L__BB25_3:
	setp.ge.s32 	%p99, %r393, %r3;
	@%p99 bra 	$L__BB25_25;
	not.b32 	%r161, %r393;
	add.s32 	%r162, %r161, %r2;
	sub.s32 	%r7, %r162, %r159;
	and.b32  	%r163, %r7, 768;
	setp.eq.s32 	%p100, %r163, 768;
	@%p100 bra 	$L__BB25_10;
	cvt.u64.u32 	%rd245, %r393;
	add.s64 	%rd246, %rd245, %rd4;
	add.s64 	%rd283, %rd246, %rd3;
	shl.b64 	%rd247, %rd246, 3;
	add.s64 	%rd282, %rd2, %rd247;
	shr.u32 	%r164, %r7, 8;
	add.s32 	%r165, %r164, 1;
	and.b32  	%r166, %r165, 3;
	neg.s32 	%r391, %r166;
$L__BB25_6:
	.pragma "nounroll";
	mov.u64 	%rd12, %rd292;
	mov.f64 	%fd3, %fd188;
	ld.global.f64 	%fd4, [%rd282];
	setp.lt.f64 	%p101, %fd3, %fd4;
	@%p101 bra 	$L__BB25_9;
	setp.lt.f64 	%p102, %fd4, %fd3;
	mov.u64 	%rd292, %rd283;
	mov.f64 	%fd188, %fd4;
	@%p102 bra 	$L__BB25_9;
	setp.lt.s64 	%p103, %rd12, %rd283;
	min.s64 	%rd292, %rd12, %rd283;
	selp.f64 	%fd188, %fd3, %fd4, %p103;
$L__BB25_9:
	add.s32 	%r393, %r393, 256;
	add.s64 	%rd283, %rd283, 256;
	add.s64 	%rd282, %rd282, 2048;
	add.s32 	%r391, %r391, 1;
	setp.ne.s32 	%p104, %r391, 0;
	@%p104 bra 	$L__BB25_6;
$L__BB25_10:
	setp.lt.u32 	%p105, %r7, 768;
	@%p105 bra 	$L__BB25_25;
	add.s32 	%r394, %r393, 512;
$L__BB25_12:
	mov.u32 	%r15, %r394;
	add.s32 	%r167, %r15, -512;
	cvt.s64.s32 	%rd248, %r167;
	add.s64 	%rd249, %rd248, %rd4;
	shl.b64 	%rd250, %rd249, 3;
	add.s64 	%rd20, %rd2, %rd250;
	add.s64 	%rd21, %rd249, %rd3;
	ld.global.f64 	%fd10, [%rd20];
	setp.lt.f64 	%p106, %fd188, %fd10;
	mov.u64 	%rd289, %rd292;
	mov.f64 	%fd185, %fd188;
	@%p106 bra 	$L__BB25_15;
	setp.lt.f64 	%p107, %fd10, %fd188;
	mov.u64 	%rd289, %rd21;
	mov.f64 	%fd185, %fd10;
	@%p107 bra 	$L__BB25_15;
	setp.lt.s64 	%p108, %rd292, %rd21;
	min.s64 	%rd289, %rd292, %rd21;
	selp.f64 	%fd185, %fd188, %fd10, %p108;
$L__BB25_15:
	add.s32 	%r168, %r15, -256;
	cvt.s64.s32 	%rd251, %r168;
	add.s64 	%rd252, %rd251, %rd4;
	add.s64 	%rd24, %rd252, %rd3;
	ld.global.f64 	%fd13, [%rd20+2048];
	setp.lt.f64 	%p109, %fd185, %fd13;
	mov.u64 	%rd290, %rd289;
	mov.f64 	%fd186, %fd185;
	@%p109 bra 	$L__BB25_18;
	setp.lt.f64 	%p110, %fd13, %fd185;
	mov.u64 	%rd290, %rd24;
	mov.f64 	%fd186, %fd13;
	@%p110 bra 	$L__BB25_18;
	setp.lt.s64 	%p111, %rd289, %rd24;
	min.s64 	%rd290, %rd289, %rd24;
	selp.f64 	%fd186, %fd185, %fd13, %p111;
$L__BB25_18:
	cvt.s64.s32 	%rd253, %r15;
	add.s64 	%rd254, %rd253, %rd4;
	add.s64 	%rd27, %rd254, %rd3;
	ld.global.f64 	%fd16, [%rd20+4096];
	setp.lt.f64 	%p112, %fd186, %fd16;
	mov.u64 	%rd291, %rd290;
	mov.f64 	%fd187, %fd186;
	@%p112 bra 	$L__BB25_21;
	setp.lt.f64 	%p113, %fd16, %fd186;
	mov.u64 	%rd291, %rd27;
	mov.f64 	%fd187, %fd16;
	@%p113 bra 	$L__BB25_21;
	setp.lt.s64 	%p114, %rd290, %rd27;
	min.s64 	%rd291, %rd290, %rd27;
	selp.f64 	%fd187, %fd186, %fd16, %p114;
$L__BB25_21:
	add.s32 	%r169, %r15, 256;
	cvt.s64.s32 	%rd255, %r169;
	add.s64 	%rd256, %rd255, %rd4;
	add.s64 	%rd30, %rd256, %rd3;
	ld.global.f64 	%fd19, [%rd20+6144];
	setp.lt.f64 	%p115, %fd187, %fd19;
	mov.u64 	%rd292, %rd291;
	mov.f64 	%fd188, %fd187;
	@%p115 bra 	$L__BB25_24;
	setp.lt.f64 	%p116, %fd19, %fd187;
	mov.u64 	%rd292, %rd30;
	mov.f64 	%fd188, %fd19;
	@%p116 bra 	$L__BB25_24;
	setp.lt.s64 	%p117, %rd291, %rd30;
	min.s64 	%rd292, %rd291, %rd30;
	selp.f64 	%fd188, %fd187, %fd19, %p117;
$L__BB25_24:
	add.s32 	%r394, %r15, 1024;
	add.s32 	%r170, %r15, 512;
	setp.lt.s32 	%p118, %r170, %r3;
	@%p118 bra 	$L__BB25_12;
$L__BB25_25:
	setp.lt.s32 	%p119, %r3, 256;
	@%p119 bra 	$L__BB25_65;
	// begin inline asm
	mov.u32 %r284, %laneid;
	// end inline asm
	mov.b64 	%rd267, %fd188;
	mov.b64 	{%r286, %r291}, %rd267;
	mov.b32 	%r302, 1;
	mov.b32 	%r303, 31;
	mov.b32 	%r304, -1;
	// begin inline asm
	shfl.sync.down.b32 %r285, %r286, %r302, %r303, %r304;
	// end inline asm
	// begin inline asm
	shfl.sync.down.b32 %r290, %r291, %r302, %r303, %r304;
	// end inline asm
	mov.b64 	%rd268, {%r285, %r290};
	mov.b64 	%fd23, %rd268;
	mov.b64 	{%r296, %r301}, %rd292;
	// begin inline asm
	shfl.sync.down.b32 %r295, %r296, %r302, %r303, %r304;
	// end inline asm
	// begin inline asm
	shfl.sync.down.b32 %r300, %r301, %r302, %r303, %r304;
	// end inline asm
	mov.b64 	%rd34, {%r295, %r300};
	setp.gt.s32 	%p176, %r284, 30;
	setp.lt.f64 	%p177, %fd188, %fd23;
	or.pred  	%p178, %p176, %p177;
	mov.u64 	%rd294, %rd292;
	mov.f64 	%fd190, %fd188;
	@%p178 bra 	$L__BB25_29;
	setp.gt.f64 	%p179, %fd188, %fd23;
	mov.u64 	%rd294, %rd34;
	mov.f64 	%fd190, %fd23;
	@%p179 bra 	$L__BB25_29;
	setp.lt.s64 	%p180, %rd292, %rd34;
	min.s64 	%rd294, %rd292, %rd34;
	selp.f64 	%fd190, %fd188, %fd23, %p180;
$L__BB25_29:
	mov.b64 	%rd269, %fd190;
	mov.b64 	{%r306, %r311}, %rd269;
	mov.b32 	%r322, 2;
	mov.b32 	%r323, 31;
	mov.b32 	%r324, -1;
	// begin inline asm
	shfl.sync.down.b32 %r305, %r306, %r322, %r323, %r324;
	// end inline asm
	// begin inline asm
	shfl.sync.down.b32 %r310, %r311, %r322, %r323, %r324;
	// end inline asm
	mov.b64 	%rd270, {%r305, %r310};
	mov.b64 	%fd26, %rd270;
	mov.b64 	{%r316, %r321}, %rd294;
	// begin inline asm
	shfl.sync.down.b32 %r315, %r316, %r322, %r323, %r324;
	// end inline asm
	// begin inline asm
	shfl.sync.down.b32 %r320, %r321, %r322, %r323, %r324;
	// end inline asm
	mov.b64 	%rd37, {%r315, %r320};
	setp.gt.s32 	%p181, %r284, 29;
	setp.lt.f64 	%p182, %fd190, %fd26;
	or.pred  	%p183, %p181, %p182;
	mov.u64 	%rd295, %rd294;
	mov.f64 	%fd191, %fd190;
	@%p183 bra 	$L__BB25_32;
	setp.gt.f64 	%p184, %fd190, %fd26;
	mov.u64 	%rd295, %rd37;
	mov.f64 	%fd191, %fd26;
	@%p184 bra 	$L__BB25_32;
	setp.lt.s64 	%p185, %rd294, %rd37;
	min.s64 	%rd295, %rd294, %rd37;
	selp.f64 	%fd191, %fd190, %fd26, %p185;
$L__BB25_32:
	mov.b64 	%rd271, %fd191;
	mov.b64 	{%r326, %r331}, %rd271;
	mov.b32 	%r342, 4;
	mov.b32 	%r343, 31;
	mov.b32 	%r344, -1;
	// begin inline asm
	shfl.sync.down.b32 %r325, %r326, %r342, %r343, %r344;
	// end inline asm
	// begin inline asm
	shfl.sync.down.b32 %r330, %r331, %r342, %r343, %r344;
	// end inline asm
	mov.b64 	%rd272, {%r325, %r330};
	mov.b64 	%fd29, %rd272;
	mov.b64 	{%r336, %r341}, %rd295;
	// begin inline asm
	shfl.sync.down.b32 %r335, %r336, %r342, %r343, %r344;
	// end inline asm
	// begin inline asm
	shfl.sync.down.b32 %r340, %r341, %r342, %r343, %r344;
	// end inline asm
	mov.b64 	%rd40, {%r335, %r340};
	setp.gt.s32 	%p186, %r284, 27;
	setp.lt.f64 	%p187, %fd191, %fd29;
	or.pred  	%p188, %p186, %p187;
	mov.u64 	%rd296, %rd295;
	mov.f64 	%fd192, %fd191;
	@%p188 bra 	$L__BB25_35;
	setp.gt.f64 	%p189, %fd191, %fd29;
	mov.u64 	%rd296, %rd40;
	mov.f64 	%fd192, %fd29;
	@%p189 bra 	$L__BB25_35;
	setp.lt.s64 	%p190, %rd295, %rd40;
	min.s64 	%rd296, %rd295, %rd40;
	selp.f64 	%fd192, %fd191, %fd29, %p190;
$L__BB25_35:
	mov.b64 	%rd273, %fd192;
	mov.b64 	{%r346, %r351}, %rd273;
	mov.b32 	%r362, 8;
	mov.b32 	%r363, 31;
	mov.b32 	%r364, -1;
	// begin inline asm
	shfl.sync.down.b32 %r345, %r346, %r362, %r363, %r364;
	// end inline asm
	// begin inline asm
	shfl.sync.down.b32 %r350, %r351, %r362, %r363, %r364;
	// end inline asm
	mov.b64 	%rd274, {%r345, %r350};
	mov.b64 	%fd32, %rd274;
	mov.b64 	{%r356, %r361}, %rd296;
	// begin inline asm
	shfl.sync.down.b32 %r355, %r356, %r362, %r363, %r364;
	// end inline asm
	// begin inline asm
	shfl.sync.down.b32 %r360, %r361, %r362, %r363, %r364;
	// end inline asm
	mov.b64 	%rd43, {%r355, %r360};
	setp.gt.s32 	%p191, %r284, 23;
	setp.lt.f64 	%p192, %fd192, %fd32;
	or.pred  	%p193, %p191, %p192;
	mov.u64 	%rd297, %rd296;
	mov.f64 	%fd193, %fd192;
	@%p193 bra 	$L__BB25_38;
	setp.gt.f64 	%p194, %fd192, %fd32;
	mov.u64 	%rd297, %rd43;
	mov.f64 	%fd193, %fd32;
	@%p194 bra 	$L__BB25_38;
	setp.lt.s64 	%p195, %rd296, %rd43;
	min.s64 	%rd297, %rd296, %rd43;
	selp.f64 	%fd193, %fd192, %fd32, %p195;
$L__BB25_38:
	mov.b64 	%rd275, %fd193;
	mov.b64 	{%r366, %r371}, %rd275;
	mov.b32 	%r382, 16;
	mov.b32 	%r383, 31;
	mov.b32 	%r384, -1;
	// begin inline asm
	shfl.sync.down.b32 %r365, %r366, %r382, %r383, %r384;
	// end inline asm
	// begin inline asm
	shfl.sync.down.b32 %r370, %r371, %r382, %r383, %r384;
	// end inline asm
	mov.b64 	%rd276, {%r365, %r370};
	mov.b64 	%fd35, %rd276;
	mov.b64 	{%r376, %r381}, %rd297;
	// begin inline asm
	shfl.sync.down.b32 %r375, %r376, %r382, %r383, %r384;
	// end inline asm
	// begin inline asm
	shfl.sync.down.b32 %r380, %r381, %r382, %r383, %r384;
	// end inline asm
	mov.b64 	%rd46, {%r375, %r380};
	setp.gt.s32 	%p196, %r284, 15;
	setp.lt.f64 	%p197, %fd193, %fd35;
	or.pred  	%p198, %p196, %p197;
	mov.u64 	%rd350, %rd297;
	mov.f64 	%fd242, %fd193;
	@%p198 bra 	$L__BB25_41;
	setp.gt.f64 	%p199, %fd193, %fd35;
	mov.u64 	%rd350, %rd46;
	mov.f64 	%fd242, %fd35;
	@%p199 bra 	$L__BB25_41;
	setp.lt.s64 	%p200, %rd297, %rd46;
	min.s64 	%rd350, %rd297, %rd46;
	selp.f64 	%fd242, %fd193, %fd35, %p200;
$L__BB25_41:
	setp.ne.s32 	%p201, %r284, 0;
	@%p201 bra 	$L__BB25_43;
	shr.u32 	%r385, %r4, 1;
	and.b32  	%r386, %r385, 496;
	mov.u32 	%r387, _ZN6thrust24THRUST_300001_SM_1000_NS8cuda_cub4core6detail5shmemE;
	add.s32 	%r388, %r387, %r386;
	st.shared.f64 	[%r388+8], %fd242;
	st.shared.u64 	[%r388+16], %rd350;
$L__BB25_43:
	bar.sync 	0;
	setp.ne.s32 	%p202, %r4, 0;
	@%p202 bra 	$L__BB25_201;
	ld.shared.f64 	%fd38, [_ZN6thrust24THRUST_300001_SM_1000_NS8cuda_cub4core6detail5shmemE+24];
	ld.shared.u64 	%rd49, [_ZN6thrust24THRUST_300001_SM_1000_NS8cuda_cub4core6detail5shmemE+32];
	setp.lt.f64 	%p203, %fd242, %fd38;
	mov.u64 	%rd299, %rd350;
	mov.f64 	%fd195, %fd242;
	@%p203 bra 	$L__BB25_47;
	setp.lt.f64 	%p204, %fd38, %fd242;
	mov.u64 	%rd299, %rd49;
	mov.f64 	%fd195, %fd38;
	@%p204 bra 	$L__BB25_47;
	setp.lt.s64 	%p205, %rd350, %rd49;
	min.s64 	%rd299, %rd350, %rd49;
	selp.f64 	%fd195, %fd242, %fd38, %p205;
$L__BB25_47:
	ld.shared.f64 	%fd41, [_ZN6thrust24THRUST_300001_SM_1000_NS8cuda_cub4core6detail5shmemE+40];
	ld.shared.u64 	%rd52, [_ZN6thrust24THRUST_300001_SM_1000_NS8cuda_cub4core6detail5shmemE+48];
	setp.lt.f64 	%p206, %fd195, %fd41;
	mov.u64 	%rd300, %rd299;
	mov.f64 	%fd196, %fd195;
	@%p206 bra 	$L__BB25_50;
	setp.lt.f64 	%p207, %fd41, %fd195;
	mov.u64 	%rd300, %rd52;
	mov.f64 	%fd196, %fd41;
	@%p207 bra 	$L__BB25_50;
	setp.lt.s64 	%p208, %rd299, %rd52;
	min.s64 	%rd300, %rd299, %rd52;
	selp.f64 	%fd196, %fd195, %fd41, %p208;
$L__BB25_50:
	ld.shared.f64 	%fd44, [_ZN6thrust24THRUST_300001_SM_1000_NS8cuda_cub4core6detail5shmemE+56];
	ld.shared.u64 	%rd55, [_ZN6thrust24THRUST_300001_SM_1000_NS8cuda_cub4core6detail5shmemE+64];
	setp.lt.f64 	%p209, %fd196, %fd44;
	mov.u64 	%rd301, %rd300;
	mov.f64 	%fd197, %fd196;
	@%p209 bra 	$L__BB25_53;
	setp.lt.f64 	%p210, %fd44, %fd196;
	mov.u64 	%rd301, %rd55;
	mov.f64 	%fd197, %fd44;
	@%p210 bra 	$L__BB25_53;
	setp.lt.s64 	%p211, %rd300, %rd55;
	min.s64 	%rd301, %rd300, %rd55;
	selp.f64 	%fd197, %fd196, %fd44, %p211;
$L__BB25_53:
	ld.shared.f64 	%fd47, [_ZN6thrust24THRUST_300001_SM_1000_NS8cuda_cub4core6detail5shmemE+72];
	ld.shared.u64 	%rd58, [_ZN6thrust24THRUST_300001_SM_1000_NS8cuda_cub4core6detail5shmemE+80];
	setp.lt.f64 	%p212, %fd197, %fd47;
	mov.u64 	%rd302, %rd301;
	mov.f64 	%fd198, %fd197;
	@%p212 bra 	$L__BB25_56;
	setp.lt.f64 	%p213, %fd47, %fd197;
	mov.u64 	%rd302, %rd58;
	mov.f64 	%fd198, %fd47;
	@%p213 bra 	$L__BB25_56;
	setp.lt.s64 	%p214, %rd301, %rd58;
	min.s64 	%rd302, %rd301, %rd58;
	selp.f64 	%fd198, %fd197, %fd47, %p214;
$L__BB25_56:
	ld.shared.f64 	%fd50, [_ZN6thrust24THRUST_300001_SM_1000_NS8cuda_cub4core6detail5shmemE+88];
	ld.shared.u64 	%rd61, [_ZN6thrust24THRUST_300001_SM_1000_NS8cuda_cub4core6detail5shmemE+96];
	setp.lt.f64 	%p215, %fd198, %fd50;
	mov.u64 	%rd303, %rd302;
	mov.f64 	%fd199, %fd198;
	@%p215 bra 	$L__BB25_59;
	setp.lt.f64 	%p216, %fd50, %fd198;
	mov.u64 	%rd303, %rd61;
	mov.f64 	%fd199, %fd50;
	@%p216 bra 	$L__BB25_59;
	setp.lt.s64 	%p217, %rd302, %rd61;
	min.s64 	%rd303, %rd302, %rd61;
	selp.f64 	%fd199, %fd198, %fd50, %p217;
$L__BB25_59:
	ld.shared.f64 	%fd53, [_ZN6thrust24THRUST_300001_SM_1000_NS8cuda_cub4core6detail5shmemE+104];
	ld.shared.u64 	%rd64, [_ZN6thrust24THRUST_300001_SM_1000_NS8cuda_cub4core6detail5shmemE+112];
	setp.lt.f64 	%p218, %fd199, %fd53;
	mov.u64 	%rd304, %rd303;
	mov.f64 	%fd200, %fd199;
	@%p218 bra 	$L__BB25_62;
	setp.lt.f64 	%p219, %fd53, %fd199;
	mov.u64 	%rd304, %rd64;
	mov.f64 	%fd200, %fd53;
	@%p219 bra 	$L__BB25_62;
	setp.lt.s64 	%p220, %rd303, %rd64;
	min.s64 	%rd304, %rd303, %rd64;
	selp.f64 	%fd200, %fd199, %fd53, %p220;
$L__BB25_62:
	ld.shared.f64 	%fd56, [_ZN6thrust24THRUST_300001_SM_1000_NS8cuda_cub4core6detail5shmemE+120];
	ld.shared.u64 	%rd67, [_ZN6thrust24THRUST_300001_SM_1000_NS8cuda_cub4core6detail5shmemE+128];
	setp.lt.f64 	%p221, %fd200, %fd56;
	mov.u64 	%rd350, %rd304;
	mov.f64 	%fd242, %fd200;
	@%p221 bra 	$L__BB25_201;
	setp.lt.f64 	%p222, %fd56, %fd200;
	mov.u64 	%rd350, %rd67;
	mov.f64 	%fd242, %fd56;
	@%p222 bra 	$L__BB25_201;
	setp.lt.s64 	%p223, %rd304, %rd67;
	min.s64 	%rd350, %rd304, %rd67;
	selp.f64 	%fd242, %fd200, %fd56, %p223;
	bra.uni 	$L__BB25_201;
$L__BB25_65:
	// begin inline asm
	mov.u32 %r171, %laneid;
	// end inline asm
	and.b32  	%r192, %r4, 992;
	add.s32 	%r193, %r192, 32;
	setp.gt.s32 	%p120, %r193, %r3;
	not.b32 	%r194, %r192;
	add.s32 	%r195, %r3, %r194;
	selp.b32 	%r190, %r195, 31, %p120;
	mov.b64 	%rd257, %fd188;
	mov.b64 	{%r173, %r178}, %rd257;
	mov.b32 	%r189, 1;
	mov.b32 	%r191, -1;
	// begin inline asm
	shfl.sync.down.b32 %r172, %r173, %r189, %r190, %r191;
	// end inline asm
	// begin inline asm
	shfl.sync.down.b32 %r177, %r178, %r189, %r190, %r191;
	// end inline asm
	mov.b64 	%rd258, {%r172, %r177};
	mov.b64 	%fd58, %rd258;
	mov.b64 	{%r183, %r188}, %rd292;
	// begin inline asm
	shfl.sync.down.b32 %r182, %r183, %r189, %r190, %r191;
	// end inline asm
	// begin inline asm
	shfl.sync.down.b32 %r187, %r188, %r189, %r190, %r191;
	// end inline asm
	mov.b64 	%rd69, {%r182, %r187};
	setp.ge.s32 	%p121, %r171, %r190;
	setp.lt.f64 	%p122, %fd188, %fd58;
	or.pred  	%p123, %p121, %p122;
	mov.u64 	%rd305, %rd292;
	mov.f64 	%fd201, %fd188;
	@%p123 bra 	$L__BB25_68;
	setp.gt.f64 	%p124, %fd188, %fd58;
	mov.u64 	%rd305, %rd69;
	mov.f64 	%fd201, %fd58;
	@%p124 bra 	$L__BB25_68;
	setp.lt.s64 	%p125, %rd292, %rd69;
	min.s64 	%rd305, %rd292, %rd69;
	selp.f64 	%fd201, %fd188, %fd58, %p125;
$L__BB25_68:
	mov.b64 	%rd259, %fd201;
	mov.b64 	{%r197, %r202}, %rd259;
	mov.b32 	%r213, 2;
	mov.b32 	%r215, -1;
	// begin inline asm
	shfl.sync.down.b32 %r196, %r197, %r213, %r190, %r215;
	// end inline asm
	// begin inline asm
	shfl.sync.down.b32 %r201, %r202, %r213, %r190, %r215;
	// end inline asm
	mov.b64 	%rd260, {%r196, %r201};
	mov.b64 	%fd61, %rd260;
	mov.b64 	{%r207, %r212}, %rd305;
	// begin inline asm
	shfl.sync.down.b32 %r206, %r207, %r213, %r190, %r215;
	// end inline asm
	// begin inline asm
	shfl.sync.down.b32 %r211, %r212, %r213, %r190, %r215;
	// end inline asm
	mov.b64 	%rd72, {%r206, %r211};
	add.s32 	%r216, %r171, 2;
	setp.gt.s32 	%p126, %r216, %r190;
	setp.lt.f64 	%p127, %fd201, %fd61;
	or.pred  	%p128, %p126, %p127;
	mov.f64 	%fd202, %fd201;
	mov.u64 	%rd306, %rd305;
	@%p128 bra 	$L__BB25_71;
	setp.gt.f64 	%p129, %fd201, %fd61;
	mov.f64 	%fd202, %fd61;
	mov.u64 	%rd306, %rd72;
	@%p129 bra 	$L__BB25_71;
	setp.lt.s64 	%p130, %rd305, %rd72;
	selp.f64 	%fd202, %fd201, %fd61, %p130;
	min.s64 	%rd306, %rd305, %rd72;
$L__BB25_71:
	mov.b64 	%rd261, %fd202;
	mov.b64 	{%r218, %r223}, %rd261;
	mov.b32 	%r234, 4;
	mov.b32 	%r236, -1;
	// begin inline asm
	shfl.sync.down.b32 %r217, %r218, %r234, %r190, %r236;
	// end inline asm
	// begin inline asm
	shfl.sync.down.b32 %r222, %r223, %r234, %r190, %r236;
	// end inline asm
	mov.b64 	%rd262, {%r217, %r222};
	mov.b64 	%fd64, %rd262;
	mov.b64 	{%r228, %r233}, %rd306;
	// begin inline asm
	shfl.sync.down.b32 %r227, %r228, %r234, %r190, %r236;
	// end inline asm
	// begin inline asm
	shfl.sync.down.b32 %r232, %r233, %r234, %r190, %r236;
	// end inline asm
	mov.b64 	%rd75, {%r227, %r232};
	add.s32 	%r237, %r171, 4;
	setp.gt.s32 	%p131, %r237, %r190;
	setp.lt.f64 	%p132, %fd202, %fd64;
	or.pred  	%p133, %p131, %p132;
	mov.f64 	%fd203, %fd202;
	mov.u64 	%rd307, %rd306;
	@%p133 bra 	$L__BB25_74;
	setp.gt.f64 	%p134, %fd202, %fd64;
	mov.f64 	%fd203, %fd64;
	mov.u64 	%rd307, %rd75;
	@%p134 bra 	$L__BB25_74;
	setp.lt.s64 	%p135, %rd306, %rd75;
	selp.f64 	%fd203, %fd202, %fd64, %p135;
	min.s64 	%rd307, %rd306, %rd75;
$L__BB25_74:
	mov.b64 	%rd263, %fd203;
	mov.b64 	{%r239, %r244}, %rd263;
	mov.b32 	%r255, 8;
	mov.b32 	%r257, -1;
	// begin inline asm
	shfl.sync.down.b32 %r238, %r239, %r255, %r190, %r257;
	// end inline asm
	// begin inline asm
	shfl.sync.down.b32 %r243, %r244, %r255, %r190, %r257;
	// end inline asm
	mov.b64 	%rd264, {%r238, %r243};
	mov.b64 	%fd67, %rd264;
	mov.b64 	{%r249, %r254}, %rd307;
	// begin inline asm
	shfl.sync.down.b32 %r248, %r249, %r255, %r190, %r257;
	// end inline asm
	// begin inline asm
	shfl.sync.down.b32 %r253, %r254, %r255, %r190, %r257;
	// end inline asm
	mov.b64 	%rd78, {%r248, %r253};
	add.s32 	%r258, %r171, 8;
	setp.gt.s32 	%p136, %r258, %r190;
	setp.lt.f64 	%p137, %fd203, %fd67;
	or.pred  	%p138, %p136, %p137;
	mov.f64 	%fd204, %fd203;
	mov.u64 	%rd308, %rd307;
	@%p138 bra 	$L__BB25_77;
	setp.gt.f64 	%p139, %fd203, %fd67;
	mov.f64 	%fd204, %fd67;
	mov.u64 	%rd308, %rd78;
	@%p139 bra 	$L__BB25_77;
	setp.lt.s64 	%p140, %rd307, %rd78;
	selp.f64 	%fd204, %fd203, %fd67, %p140;
	min.s64 	%rd308, %rd307, %rd78;
$L__BB25_77:
	mov.b64 	%rd265, %fd204;
	mov.b64 	{%r260, %r265}, %rd265;
	mov.b32 	%r276, 16;
	mov.b32 	%r278, -1;
	// begin inline asm
	shfl.sync.down.b32 %r259, %r260, %r276, %r190, %r278;
	// end inline asm
	// begin inline asm
	shfl.sync.down.b32 %r264, %r265, %r276, %r190, %r278;
	// end inline asm
	mov.b64 	%rd266, {%r259, %r264};
	mov.b64 	%fd70, %rd266;
	mov.b64 	{%r270, %r275}, %rd308;
	// begin inline asm
	shfl.sync.down.b32 %r269, %r270, %r276, %r190, %r278;
	// end inline asm
	// begin inline asm
	shfl.sync.down.b32 %r274, %r275, %r276, %r190, %r278;
	// end inline asm
	mov.b64 	%rd81, {%r269, %r274};
	add.s32 	%r279, %r171, 16;
	setp.gt.s32 	%p141, %r279, %r190;
	setp.lt.f64 	%p142, %fd204, %fd70;
	or.pred  	%p143, %p141, %p142;
	mov.f64 	%fd242, %fd204;
	mov.u64 	%rd350, %rd308;
	@%p143 bra 	$L__BB25_80;
	setp.gt.f64 	%p144, %fd204, %fd70;
	mov.f64 	%fd242, %fd70;
	mov.u64 	%rd350, %rd81;
	@%p144 bra 	$L__BB25_80;
	setp.lt.s64 	%p145, %rd308, %rd81;
	selp.f64 	%fd242, %fd204, %fd70, %p145;
	min.s64 	%rd350, %rd308, %rd81;
$L__BB25_80:
	setp.ne.s32 	%p146, %r171, 0;
	@%p146 bra 	$L__BB25_82;
	shr.u32 	%r280, %r4, 1;
	and.b32  	%r281, %r280, 496;
	mov.u32 	%r282, _ZN6thrust24THRUST_300001_SM_1000_NS8cuda_cub4core6detail5shmemE;
	add.s32 	%r283, %r282, %r281;
	st.shared.f64 	[%r283+8], %fd242;
	st.shared.u64 	[%r283+16], %rd350;
$L__BB25_82:
	bar.sync 	0;
	setp.ne.s32 	%p147, %r4, 0;
	@%p147 bra 	$L__BB25_201;
	setp.lt.s32 	%p148, %r3, 33;
	mov.f64 	%fd206, %fd242;
	mov.u64 	%rd310, %rd350;
	@%p148 bra 	$L__BB25_87;
	ld.shared.f64 	%fd73, [_ZN6thrust24THRUST_300001_SM_1000_NS8cuda_cub4core6detail5shmemE+24];
	ld.shared.u64 	%rd84, [_ZN6thrust24THRUST_300001_SM_1000_NS8cuda_cub4core6detail5shmemE+32];
	setp.lt.f64 	%p149, %fd242, %fd73;
	mov.f64 	%fd206, %fd242;
	mov.u64 	%rd310, %rd350;
	@%p149 bra 	$L__BB25_87;
	setp.lt.f64 	%p150, %fd73, %fd242;
	mov.f64 	%fd206, %fd73;
	mov.u64 	%rd310, %rd84;
	@%p150 bra 	$L__BB25_87;
	setp.lt.s64 	%p151, %rd350, %rd84;
	selp.f64 	%fd206, %fd242, %fd73, %p151;
	min.s64 	%rd310, %rd350, %rd84;
$L__BB25_87:
	setp.lt.s32 	%p152, %r3, 65;
	mov.f64 	%fd207, %fd206;
	mov.u64 	%rd311, %rd310;
	@%p152 bra 	$L__BB25_91;
	ld.shared.f64 	%fd76, [_ZN6thrust24THRUST_300001_SM_1000_NS8cuda_cub4core6detail5shmemE+40];
	ld.shared.u64 	%rd87, [_ZN6thrust24THRUST_300001_SM_1000_NS8cuda_cub4core6detail5shmemE+48];
	setp.lt.f64 	%p153, %fd206, %fd76;
	mov.f64 	%fd207, %fd206;
	mov.u64 	%rd311, %rd310;
	@%p153 bra 	$L__BB25_91;
	setp.lt.f64 	%p154, %fd76, %fd206;
	mov.f64 	%fd207, %fd76;
	mov.u64 	%rd311, %rd87;
	@%p154 bra 	$L__BB25_91;
	setp.lt.s64 	%p155, %rd310, %rd87;
	selp.f64 	%fd207, %fd206, %fd76, %p155;
	min.s64 	%rd311, %rd310, %rd87;
$L__BB25_91:
	setp.lt.s32 	%p156, %r3, 97;
	mov.f64 	%fd208, %fd207;
	mov.u64 	%rd312, %rd311;
	@%p156 bra 	$L__BB25_95;
	ld.shared.f64 	%fd79, [_ZN6thrust24THRUST_300001_SM_1000_NS8cuda_cub4core6detail5shmemE+56];
	ld.shared.u64 	%rd90, [_ZN6thrust24THRUST_300001_SM_1000_NS8cuda_cub4core6detail5shmemE+64];
	setp.lt.f64 	%p157, %fd207, %fd79;
	mov.f64 	%fd208, %fd207;
	mov.u64 	%rd312, %rd311;
	@%p157 bra 	$L__BB25_95;
	setp.lt.f64 	%p158, %fd79, %fd207;
	mov.f64 	%fd208, %fd79;
	mov.u64 	%rd312, %rd90;
	@%p158 bra 	$L__BB25_95;
	setp.lt.s64 	%p159, %rd311, %rd90;
	selp.f64 	%fd208, %fd207, %fd79, %p159;
	min.s64 	%rd312, %rd311, %rd90;
$L__BB25_95:
	setp.lt.s32 	%p160, %r3, 129;
	mov.f64 	%fd209, %fd208;
	mov.u64 	%rd313, %rd312;
	@%p160 bra 	$L__BB25_99;
	ld.shared.f64 	%fd82, [_ZN6thrust24THRUST_300001_SM_1000_NS8cuda_cub4core6detail5shmemE+72];
	ld.shared.u64 	%rd93, [_ZN6thrust24THRUST_300001_SM_1000_NS8cuda_cub4core6detail5shmemE+80];
	setp.lt.f64 	%p161, %fd208, %fd82;
	mov.f64 	%fd209, %fd208;
	mov.u64 	%rd313, %rd312;
	@%p161 bra 	$L__BB25_99;
	setp.lt.f64 	%p162, %fd82, %fd208;
	mov.f64 	%fd209, %fd82;
	mov.u64 	%rd313, %rd93;
	@%p162 bra 	$L__BB25_99;
	setp.lt.s64 	%p163, %rd312, %rd93;
	selp.f64 	%fd209, %fd208, %fd82, %p163;
	min.s64 	%rd313, %rd312, %rd93;
$L__BB25_99:
	setp.lt.s32 	%p164, %r3, 161;
	mov.f64 	%fd210, %fd209;
	mov.u64 	%rd314, %rd313;
	@%p164 bra 	$L__BB25_103;
	ld.shared.f64 	%fd85, [_ZN6thrust24THRUST_300001_SM_1000_NS8cuda_cub4core6detail5shmemE+88];
	ld.shared.u64 	%rd96, [_ZN6thrust24THRUST_300001_SM_1000_NS8cuda_cub4core6detail5shmemE+96];
	setp.lt.f64 	%p165, %fd209, %fd85;
	mov.f64 	%fd210, %fd209;
	mov.u64 	%rd314, %rd313;
	@%p165 bra 	$L__BB25_103;
	setp.lt.f64 	%p166, %fd85, %fd209;
	mov.f64 	%fd210, %fd85;
	mov.u64 	%rd314, %rd96;
	@%p166 bra 	$L__BB25_103;
	setp.lt.s64 	%p167, %rd313, %rd96;
	selp.f64 	%fd210, %fd209, %fd85, %p167;
	min.s64 	%rd314, %rd313, %rd96;
$L__BB25_103:
	setp.lt.s32 	%p168, %r3, 193;
	mov.f64 	%fd211, %fd210;
	mov.u64 	%rd315, %rd314;
	@%p168 bra 	$L__BB25_107;
	ld.shared.f64 	%fd88, [_ZN6thrust24THRUST_300001_SM_1000_NS8cuda_cub4core6detail5shmemE+104];
	ld.shared.u64 	%rd99, [_ZN6thrust24THRUST_300001_SM_1000_NS8cuda_cub4core6detail5shmemE+112];
	setp.lt.f64 	%p169, %fd210, %fd88;
	mov.f64 	%fd211, %fd210;
	mov.u64 	%rd315, %rd314;
	@%p169 bra 	$L__BB25_107;
	setp.lt.f64 	%p170, %fd88, %fd210;
	mov.f64 	%fd211, %fd88;
	mov.u64 	%rd315, %rd99;
	@%p170 bra 	$L__BB25_107;
	setp.lt.s64 	%p171, %rd314, %rd99;
	selp.f64 	%fd211, %fd210, %fd88, %p171;
	min.s64 	%rd315, %rd314, %rd99;
$L__BB25_107:
	setp.lt.s32 	%p172, %r3, 225;
	mov.u64 	%rd350, %rd315;
	mov.f64 	%fd242, %fd211;
	@%p172 bra 	$L__BB25_201;
	ld.shared.f64 	%fd91, [_ZN6thrust24THRUST_300001_SM_1000_NS8cuda_cub4core6detail5shmemE+120];
	ld.shared.u64 	%rd102, [_ZN6thrust24THRUST_300001_SM_1000_NS8cuda_cub4core6detail5shmemE+128];
	setp.lt.f64 	%p173, %fd211, %fd91;
	mov.u64 	%rd350, %rd315;
	mov.f64 	%fd242, %fd211;
	@%p173 bra 	$L__BB25_201;
	setp.lt.f64 	%p174, %fd91, %fd211;
	mov.u64 	%rd350, %rd102;
	mov.f64 	%fd242, %fd91;
	@%p174 bra 	$L__BB25_201;
	setp.lt.s64 	%p175, %rd315, %rd102;
	selp.f64 	%fd242, %fd211, %fd91, %p175;
	min.s64 	%rd350, %rd315, %rd102;
	bra.uni 	$L__BB25_201;
$L__BB25_111:
	mov.u32 	%r20, %tid.x;
	add.s64 	%rd104, %rd3, %rd4;
	cvt.u64.u32 	%rd105, %r20;
	add.s64 	%rd202, %rd105, %rd4;
	shl.b64 	%rd203, %rd202, 3;
	add.s64 	%rd204, %rd2, %rd203;
	ld.global.f64 	%fd172, [%rd204];
	add.s32 	%r36, %r20, 256;
	cvt.u64.u32 	%rd205, %r36;
	ld.global.f64 	%fd173, [%rd204+2048];
	add.s32 	%r37, %r20, 512;
	cvt.u64.u32 	%rd206, %r37;
	ld.global.f64 	%fd174, [%rd204+4096];
	ld.global.f64 	%fd93, [%rd204+6144];
	or.b32  	%r38, %r20, 1024;
	cvt.u64.u32 	%rd106, %r38;
	add.s64 	%rd107, %rd104, %rd106;
	ld.global.f64 	%fd94, [%rd204+8192];
	setp.lt.f64 	%p2, %fd173, %fd172;
	selp.f64 	%fd175, %fd173, %fd172, %p2;
	selp.b64 	%rd207, %rd205, %rd105, %p2;
	setp.lt.f64 	%p3, %fd174, %fd175;
	selp.f64 	%fd95, %fd174, %fd175, %p3;
	selp.b64 	%rd108, %rd206, %rd207, %p3;
	setp.lt.f64 	%p4, %fd95, %fd93;
	mov.f64 	%fd212, %fd95;
	mov.u64 	%rd316, %rd108;
	@%p4 bra 	$L__BB25_114;
	add.s32 	%r39, %r20, 768;
	cvt.u64.u32 	%rd316, %r39;
	setp.lt.f64 	%p5, %fd93, %fd95;
	mov.f64 	%fd212, %fd93;
	@%p5 bra 	$L__BB25_114;
	mov.f64 	%fd212, %fd95;
	mov.u64 	%rd316, %rd108;
$L__BB25_114:
	add.s64 	%rd111, %rd104, %rd316;
	setp.lt.f64 	%p6, %fd212, %fd94;
	mov.f64 	%fd230, %fd212;
	mov.u64 	%rd338, %rd111;
	@%p6 bra 	$L__BB25_117;
	setp.lt.f64 	%p7, %fd94, %fd212;
	mov.f64 	%fd230, %fd94;
	mov.u64 	%rd338, %rd107;
	@%p7 bra 	$L__BB25_117;
	setp.lt.s64 	%p8, %rd316, %rd106;
	selp.f64 	%fd230, %fd212, %fd94, %p8;
	selp.b64 	%rd338, %rd111, %rd107, %p8;
$L__BB25_117:
	setp.le.u64 	%p9, %rd198, %rd5;
	@%p9 bra 	$L__BB25_162;
	setp.ne.s32 	%p10, %r20, 0;
	@%p10 bra 	$L__BB25_120;
	atom.global.add.u64 	%rd208, [%rd1+8], 1280;
	add.s64 	%rd209, %rd208, %rd5;
	st.shared.u64 	[_ZN6thrust24THRUST_300001_SM_1000_NS8cuda_cub4core6detail5shmemE+152], %rd209;
$L__BB25_120:
	bar.sync 	0;
	ld.shared.u64 	%rd326, [_ZN6thrust24THRUST_300001_SM_1000_NS8cuda_cub4core6detail5shmemE+152];
	add.s64 	%rd210, %rd326, 1280;
	setp.gt.s64 	%p11, %rd210, %rd198;
	@%p11 bra 	$L__BB25_139;
$L__BB25_121:
	add.s64 	%rd211, %rd326, %rd105;
	shl.b64 	%rd212, %rd211, 3;
	add.s64 	%rd213, %rd2, %rd212;
	add.s64 	%rd117, %rd211, %rd3;
	ld.global.f64 	%fd100, [%rd213];
	add.s64 	%rd118, %rd117, 256;
	ld.global.f64 	%fd101, [%rd213+2048];
	add.s64 	%rd119, %rd117, 512;
	ld.global.f64 	%fd102, [%rd213+4096];
	add.s64 	%rd120, %rd117, 768;
	ld.global.f64 	%fd103, [%rd213+6144];
	add.s64 	%rd121, %rd117, 1024;
	ld.global.f64 	%fd104, [%rd213+8192];
	setp.lt.f64 	%p12, %fd230, %fd100;
	mov.f64 	%fd215, %fd230;
	mov.u64 	%rd320, %rd338;
	@%p12 bra 	$L__BB25_124;
	setp.lt.f64 	%p13, %fd100, %fd230;
	mov.f64 	%fd215, %fd100;
	mov.u64 	%rd320, %rd117;
	@%p13 bra 	$L__BB25_124;
	setp.lt.s64 	%p14, %rd338, %rd117;
	selp.f64 	%fd215, %fd230, %fd100, %p14;
	min.s64 	%rd320, %rd338, %rd117;
$L__BB25_124:
	setp.lt.f64 	%p15, %fd215, %fd101;
	mov.f64 	%fd216, %fd215;
	mov.u64 	%rd321, %rd320;
	@%p15 bra 	$L__BB25_127;
	setp.lt.f64 	%p16, %fd101, %fd215;
	mov.f64 	%fd216, %fd101;
	mov.u64 	%rd321, %rd118;
	@%p16 bra 	$L__BB25_127;
	setp.lt.s64 	%p17, %rd320, %rd118;
	selp.f64 	%fd216, %fd215, %fd101, %p17;
	min.s64 	%rd321, %rd320, %rd118;
$L__BB25_127:
	setp.lt.f64 	%p18, %fd216, %fd102;
	mov.f64 	%fd217, %fd216;
	mov.u64 	%rd322, %rd321;
	@%p18 bra 	$L__BB25_130;
	setp.lt.f64 	%p19, %fd102, %fd216;
	mov.f64 	%fd217, %fd102;
	mov.u64 	%rd322, %rd119;
	@%p19 bra 	$L__BB25_130;
	setp.lt.s64 	%p20, %rd321, %rd119;
	selp.f64 	%fd217, %fd216, %fd102, %p20;
	min.s64 	%rd322, %rd321, %rd119;
$L__BB25_130:
	setp.lt.f64 	%p21, %fd217, %fd103;
	mov.f64 	%fd218, %fd217;
	mov.u64 	%rd323, %rd322;
	@%p21 bra 	$L__BB25_133;
	setp.lt.f64 	%p22, %fd103, %fd217;
	mov.f64 	%fd218, %fd103;
	mov.u64 	%rd323, %rd120;
	@%p22 bra 	$L__BB25_133;
	setp.lt.s64 	%p23, %rd322, %rd120;
	selp.f64 	%fd218, %fd217, %fd103, %p23;
	min.s64 	%rd323, %rd322, %rd120;
$L__BB25_133:
	setp.lt.f64 	%p24, %fd218, %fd104;
	mov.f64 	%fd230, %fd218;
	mov.u64 	%rd338, %rd323;
	@%p24 bra 	$L__BB25_136;
	setp.lt.f64 	%p25, %fd104, %fd218;
	mov.f64 	%fd230, %fd104;
	mov.u64 	%rd338, %rd121;
	@%p25 bra 	$L__BB25_136;
	setp.lt.s64 	%p26, %rd323, %rd121;
	selp.f64 	%fd230, %fd218, %fd104, %p26;
	min.s64 	%rd338, %rd323, %rd121;
$L__BB25_136:
	setp.ne.s32 	%p27, %r20, 0;
	bar.sync 	0;
	@%p27 bra 	$L__BB25_138;
	atom.global.add.u64 	%rd214, [%rd1+8], 1280;
	add.s64 	%rd215, %rd214, %rd5;
	st.shared.u64 	[_ZN6thrust24THRUST_300001_SM_1000_NS8cuda_cub4core6detail5shmemE+152], %rd215;
$L__BB25_138:
	bar.sync 	0;
	ld.shared.u64 	%rd326, [_ZN6thrust24THRUST_300001_SM_1000_NS8cuda_cub4core6detail5shmemE+152];
	add.s64 	%rd216, %rd326, 1280;
	setp.le.s64 	%p28, %rd216, %rd198;
	@%p28 bra 	$L__BB25_121;
$L__BB25_139:
	setp.le.s64 	%p29, %rd198, %rd326;
	@%p29 bra 	$L__BB25_162;
	cvt.u32.u64 	%r40, %rd326;
	cvt.u32.u64 	%r41, %rd198;
	sub.s32 	%r21, %r41, %r40;
	setp.ge.s32 	%p30, %r20, %r21;
	@%p30 bra 	$L__BB25_162;
	not.b32 	%r43, %r20;
	add.s32 	%r44, %r43, %r41;
	sub.s32 	%r22, %r44, %r40;
	and.b32  	%r46, %r22, 768;
	setp.eq.s32 	%p31, %r46, 768;
	mov.u32 	%r397, %r20;
	@%p31 bra 	$L__BB25_147;
	add.s64 	%rd218, %rd326, %rd105;
	add.s64 	%rd328, %rd218, %rd3;
	shl.b64 	%rd219, %rd218, 3;
	add.s64 	%rd327, %rd2, %rd219;
	shr.u32 	%r47, %r22, 8;
	add.s32 	%r48, %r47, 1;
	and.b32  	%r49, %r48, 3;
	neg.s32 	%r395, %r49;
	mov.u32 	%r397, %r20;
$L__BB25_143:
	.pragma "nounroll";
	mov.u64 	%rd139, %rd338;
	mov.f64 	%fd116, %fd230;
	ld.global.f64 	%fd117, [%rd327];
	setp.lt.f64 	%p32, %fd116, %fd117;
	@%p32 bra 	$L__BB25_146;
	setp.lt.f64 	%p33, %fd117, %fd116;
	mov.f64 	%fd230, %fd117;
	mov.u64 	%rd338, %rd328;
	@%p33 bra 	$L__BB25_146;
	setp.lt.s64 	%p34, %rd139, %rd328;
	selp.f64 	%fd230, %fd116, %fd117, %p34;
	min.s64 	%rd338, %rd139, %rd328;
$L__BB25_146:
	add.s32 	%r397, %r397, 256;
	add.s64 	%rd328, %rd328, 256;
	add.s64 	%rd327, %rd327, 2048;
	add.s32 	%r395, %r395, 1;
	setp.ne.s32 	%p35, %r395, 0;
	@%p35 bra 	$L__BB25_143;
$L__BB25_147:
	setp.lt.u32 	%p36, %r22, 768;
	@%p36 bra 	$L__BB25_162;
	add.s32 	%r398, %r397, 512;
$L__BB25_149:
	mov.u32 	%r30, %r398;
	add.s32 	%r50, %r30, -512;
	cvt.u64.u32 	%rd220, %r50;
	add.s64 	%rd221, %rd326, %rd220;
	shl.b64 	%rd222, %rd221, 3;
	add.s64 	%rd147, %rd2, %rd222;
	add.s64 	%rd148, %rd221, %rd3;
	ld.global.f64 	%fd123, [%rd147];
	setp.lt.f64 	%p37, %fd230, %fd123;
	mov.f64 	%fd226, %fd230;
	mov.u64 	%rd334, %rd338;
	@%p37 bra 	$L__BB25_152;
	setp.lt.f64 	%p38, %fd123, %fd230;
	mov.f64 	%fd226, %fd123;
	mov.u64 	%rd334, %rd148;
	@%p38 bra 	$L__BB25_152;
	setp.lt.s64 	%p39, %rd338, %rd148;
	selp.f64 	%fd226, %fd230, %fd123, %p39;
	min.s64 	%rd334, %rd338, %rd148;
$L__BB25_152:
	add.s32 	%r51, %r30, -256;
	cvt.u64.u32 	%rd223, %r51;
	add.s64 	%rd224, %rd326, %rd223;
	add.s64 	%rd151, %rd224, %rd3;
	ld.global.f64 	%fd126, [%rd147+2048];
	setp.lt.f64 	%p40, %fd226, %fd126;
	mov.f64 	%fd227, %fd226;
	mov.u64 	%rd335, %rd334;
	@%p40 bra 	$L__BB25_155;
	setp.lt.f64 	%p41, %fd126, %fd226;
	mov.f64 	%fd227, %fd126;
	mov.u64 	%rd335, %rd151;
	@%p41 bra 	$L__BB25_155;
	setp.lt.s64 	%p42, %rd334, %rd151;
	selp.f64 	%fd227, %fd226, %fd126, %p42;
	min.s64 	%rd335, %rd334, %rd151;
$L__BB25_155:
	cvt.u64.u32 	%rd225, %r30;
	add.s64 	%rd226, %rd326, %rd225;
	add.s64 	%rd154, %rd226, %rd3;
	ld.global.f64 	%fd129, [%rd147+4096];
	setp.lt.f64 	%p43, %fd227, %fd129;
	mov.f64 	%fd228, %fd227;
	mov.u64 	%rd336, %rd335;
	@%p43 bra 	$L__BB25_158;
	setp.lt.f64 	%p44, %fd129, %fd227;
	mov.f64 	%fd228, %fd129;
	mov.u64 	%rd336, %rd154;
	@%p44 bra 	$L__BB25_158;
	setp.lt.s64 	%p45, %rd335, %rd154;
	selp.f64 	%fd228, %fd227, %fd129, %p45;
	min.s64 	%rd336, %rd335, %rd154;
$L__BB25_158:
	add.s32 	%r52, %r30, 256;
	cvt.u64.u32 	%rd227, %r52;
	add.s64 	%rd228, %rd326, %rd227;
	add.s64 	%rd157, %rd228, %rd3;
	ld.global.f64 	%fd132, [%rd147+6144];
	setp.lt.f64 	%p46, %fd228, %fd132;
	mov.f64 	%fd230, %fd228;
	mov.u64 	%rd338, %rd336;
	@%p46 bra 	$L__BB25_161;
	setp.lt.f64 	%p47, %fd132, %fd228;
	mov.f64 	%fd230, %fd132;
	mov.u64 	%rd338, %rd157;
	@%p47 bra 	$L__BB25_161;
	setp.lt.s64 	%p48, %rd336, %rd157;
	selp.f64 	%fd230, %fd228, %fd132, %p48;
	min.s64 	%rd338, %rd336, %rd157;
$L__BB25_161:
	add.s32 	%r398, %r30, 1024;
	add.s32 	%r53, %r30, 512;
	setp.lt.s32 	%p49, %r53, %r21;
	@%p49 bra 	$L__BB25_149;
$L__BB25_162:
	// begin inline asm
	mov.u32 %r54, %laneid;
	// end inline asm
	mov.b64 	%rd229, %fd230;
	mov.b64 	{%r56, %r61}, %rd229;
	mov.b32 	%r72, 1;
	mov.b32 	%r73, 31;
	mov.b32 	%r74, -1;
	// begin inline asm
	shfl.sync.down.b32 %r55, %r56, %r72, %r73, %r74;
	// end inline asm
	// begin inline asm
	shfl.sync.down.b32 %r60, %r61, %r72, %r73, %r74;
	// end inline asm
	mov.b64 	%rd230, {%r55, %r60};
	mov.b64 	%fd136, %rd230;
	mov.b64 	{%r66, %r71}, %rd338;
	// begin inline asm
	shfl.sync.down.b32 %r65, %r66, %r72, %r73, %r74;
	// end inline asm
	// begin inline asm
	shfl.sync.down.b32 %r70, %r71, %r72, %r73, %r74;
	// end inline asm
	mov.b64 	%rd161, {%r65, %r70};
	setp.gt.s32 	%p50, %r54, 30;
	setp.lt.f64 	%p51, %fd230, %fd136;
	or.pred  	%p52, %p50, %p51;
	mov.f64 	%fd231, %fd230;
	mov.u64 	%rd339, %rd338;
	@%p52 bra 	$L__BB25_165;
	setp.gt.f64 	%p53, %fd230, %fd136;
	mov.f64 	%fd231, %fd136;
	mov.u64 	%rd339, %rd161;
	@%p53 bra 	$L__BB25_165;
	setp.lt.s64 	%p54, %rd338, %rd161;
	selp.f64 	%fd231, %fd230, %fd136, %p54;
	min.s64 	%rd339, %rd338, %rd161;
$L__BB25_165:
	mov.b64 	%rd231, %fd231;
	mov.b64 	{%r76, %r81}, %rd231;
	mov.b32 	%r92, 2;
	mov.b32 	%r93, 31;
	mov.b32 	%r94, -1;
	// begin inline asm
	shfl.sync.down.b32 %r75, %r76, %r92, %r93, %r94;
	// end inline asm
	// begin inline asm
	shfl.sync.down.b32 %r80, %r81, %r92, %r93, %r94;
	// end inline asm
	mov.b64 	%rd232, {%r75, %r80};
	mov.b64 	%fd139, %rd232;
	mov.b64 	{%r86, %r91}, %rd339;
	// begin inline asm
	shfl.sync.down.b32 %r85, %r86, %r92, %r93, %r94;
	// end inline asm
	// begin inline asm
	shfl.sync.down.b32 %r90, %r91, %r92, %r93, %r94;
	// end inline asm
	mov.b64 	%rd164, {%r85, %r90};
	setp.gt.s32 	%p55, %r54, 29;
	setp.lt.f64 	%p56, %fd231, %fd139;
	or.pred  	%p57, %p55, %p56;
	mov.f64 	%fd232, %fd231;
	mov.u64 	%rd340, %rd339;
	@%p57 bra 	$L__BB25_168;
	setp.gt.f64 	%p58, %fd231, %fd139;
	mov.f64 	%fd232, %fd139;
	mov.u64 	%rd340, %rd164;
	@%p58 bra 	$L__BB25_168;
	setp.lt.s64 	%p59, %rd339, %rd164;
	selp.f64 	%fd232, %fd231, %fd139, %p59;
	min.s64 	%rd340, %rd339, %rd164;
$L__BB25_168:
	mov.b64 	%rd233, %fd232;
	mov.b64 	{%r96, %r101}, %rd233;
	mov.b32 	%r112, 4;
	mov.b32 	%r113, 31;
	mov.b32 	%r114, -1;
	// begin inline asm
	shfl.sync.down.b32 %r95, %r96, %r112, %r113, %r114;
	// end inline asm
	// begin inline asm
	shfl.sync.down.b32 %r100, %r101, %r112, %r113, %r114;
	// end inline asm
	mov.b64 	%rd234, {%r95, %r100};
	mov.b64 	%fd142, %rd234;
	mov.b64 	{%r106, %r111}, %rd340;
	// begin inline asm
	shfl.sync.down.b32 %r105, %r106, %r112, %r113, %r114;
	// end inline asm
	// begin inline asm
	shfl.sync.down.b32 %r110, %r111, %r112, %r113, %r114;
	// end inline asm
	mov.b64 	%rd167, {%r105, %r110};
	setp.gt.s32 	%p60, %r54, 27;
	setp.lt.f64 	%p61, %fd232, %fd142;
	or.pred  	%p62, %p60, %p61;
	mov.f64 	%fd233, %fd232;
	mov.u64 	%rd341, %rd340;
	@%p62 bra 	$L__BB25_171;
	setp.gt.f64 	%p63, %fd232, %fd142;
	mov.f64 	%fd233, %fd142;
	mov.u64 	%rd341, %rd167;
	@%p63 bra 	$L__BB25_171;
	setp.lt.s64 	%p64, %rd340, %rd167;
	selp.f64 	%fd233, %fd232, %fd142, %p64;
	min.s64 	%rd341, %rd340, %rd167;
$L__BB25_171:
	mov.b64 	%rd235, %fd233;
	mov.b64 	{%r116, %r121}, %rd235;
	mov.b32 	%r132, 8;
	mov.b32 	%r133, 31;
	mov.b32 	%r134, -1;
	// begin inline asm
	shfl.sync.down.b32 %r115, %r116, %r132, %r133, %r134;
	// end inline asm
	// begin inline asm
	shfl.sync.down.b32 %r120, %r121, %r132, %r133, %r134;
	// end inline asm
	mov.b64 	%rd236, {%r115, %r120};
	mov.b64 	%fd145, %rd236;
	mov.b64 	{%r126, %r131}, %rd341;
	// begin inline asm
	shfl.sync.down.b32 %r125, %r126, %r132, %r133, %r134;
	// end inline asm
	// begin inline asm
	shfl.sync.down.b32 %r130, %r131, %r132, %r133, %r134;
	// end inline asm
	mov.b64 	%rd170, {%r125, %r130};
	setp.gt.s32 	%p65, %r54, 23;
	setp.lt.f64 	%p66, %fd233, %fd145;
	or.pred  	%p67, %p65, %p66;
	mov.f64 	%fd234, %fd233;
	mov.u64 	%rd342, %rd341;
	@%p67 bra 	$L__BB25_174;
	setp.gt.f64 	%p68, %fd233, %fd145;
	mov.f64 	%fd234, %fd145;
	mov.u64 	%rd342, %rd170;
	@%p68 bra 	$L__BB25_174;
	setp.lt.s64 	%p69, %rd341, %rd170;
	selp.f64 	%fd234, %fd233, %fd145, %p69;
	min.s64 	%rd342, %rd341, %rd170;
$L__BB25_174:
	mov.b64 	%rd237, %fd234;
	mov.b64 	{%r136, %r141}, %rd237;
	mov.b32 	%r152, 16;
	mov.b32 	%r153, 31;
	mov.b32 	%r154, -1;
	// begin inline asm
	shfl.sync.down.b32 %r135, %r136, %r152, %r153, %r154;
	// end inline asm
	// begin inline asm
	shfl.sync.down.b32 %r140, %r141, %r152, %r153, %r154;
	// end inline asm
	mov.b64 	%rd238, {%r135, %r140};
	mov.b64 	%fd148, %rd238;
	mov.b64 	{%r146, %r151}, %rd342;
	// begin inline asm
	shfl.sync.down.b32 %r145, %r146, %r152, %r153, %r154;
	// end inline asm
	// begin inline asm
	shfl.sync.down.b32 %r150, %r151, %r152, %r153, %r154;
	// end inline asm
	mov.b64 	%rd173, {%r145, %r150};
	setp.gt.s32 	%p70, %r54, 15;
	setp.lt.f64 	%p71, %fd234, %fd148;
	or.pred  	%p72, %p70, %p71;
	mov.f64 	%fd242, %fd234;
	mov.u64 	%rd350, %rd342;
	@%p72 bra 	$L__BB25_177;
	setp.gt.f64 	%p73, %fd234, %fd148;
	mov.f64 	%fd242, %fd148;
	mov.u64 	%rd350, %rd173;
	@%p73 bra 	$L__BB25_177;
	setp.lt.s64 	%p74, %rd342, %rd173;
	selp.f64 	%fd242, %fd234, %fd148, %p74;
	min.s64 	%rd350, %rd342, %rd173;
$L__BB25_177:
	setp.ne.s32 	%p75, %r54, 0;
	@%p75 bra 	$L__BB25_179;
	shr.u32 	%r155, %r20, 1;
	and.b32  	%r156, %r155, 496;
	mov.u32 	%r157, _ZN6thrust24THRUST_300001_SM_1000_NS8cuda_cub4core6detail5shmemE;
	add.s32 	%r158, %r157, %r156;
	st.shared.f64 	[%r158+8], %fd242;
	st.shared.u64 	[%r158+16], %rd350;
$L__BB25_179:
	bar.sync 	0;
	setp.ne.s32 	%p76, %r20, 0;
	@%p76 bra 	$L__BB25_201;
	ld.shared.f64 	%fd151, [_ZN6thrust24THRUST_300001_SM_1000_NS8cuda_cub4core6detail5shmemE+24];
	ld.shared.u64 	%rd176, [_ZN6thrust24THRUST_300001_SM_1000_NS8cuda_cub4core6detail5shmemE+32];
	setp.lt.f64 	%p77, %fd242, %fd151;
	mov.f64 	%fd236, %fd242;
	mov.u64 	%rd344, %rd350;
	@%p77 bra 	$L__BB25_183;
	setp.lt.f64 	%p78, %fd151, %fd242;
	mov.f64 	%fd236, %fd151;
	mov.u64 	%rd344, %rd176;
	@%p78 bra 	$L__BB25_183;
	setp.lt.s64 	%p79, %rd350, %rd176;
	selp.f64 	%fd236, %fd242, %fd151, %p79;
	min.s64 	%rd344, %rd350, %rd176;
$L__BB25_183:
	ld.shared.f64 	%fd154, [_ZN6thrust24THRUST_300001_SM_1000_NS8cuda_cub4core6detail5shmemE+40];
	ld.shared.u64 	%rd179, [_ZN6thrust24THRUST_300001_SM_1000_NS8cuda_cub4core6detail5shmemE+48];
	setp.lt.f64 	%p80, %fd236, %fd154;
	mov.f64 	%fd237, %fd236;
	mov.u64 	%rd345, %rd344;
	@%p80 bra 	$L__BB25_186;
	setp.lt.f64 	%p81, %fd154, %fd236;
	mov.f64 	%fd237, %fd154;
	mov.u64 	%rd345, %rd179;
	@%p81 bra 	$L__BB25_186;
	setp.lt.s64 	%p82, %rd344, %rd179;
	selp.f64 	%fd237, %fd236, %fd154, %p82;
	min.s64 	%rd345, %rd344, %rd179;
$L__BB25_186:
	ld.shared.f64 	%fd157, [_ZN6thrust24THRUST_300001_SM_1000_NS8cuda_cub4core6detail5shmemE+56];
	ld.shared.u64 	%rd182, [_ZN6thrust24THRUST_300001_SM_1000_NS8cuda_cub4core6detail5shmemE+64];
	setp.lt.f64 	%p83, %fd237, %fd157;
	mov.f64 	%fd238, %fd237;
	mov.u64 	%rd346, %rd345;
	@%p83 bra 	$L__BB25_189;
	setp.lt.f64 	%p84, %fd157, %fd237;
	mov.f64 	%fd238, %fd157;
	mov.u64 	%rd346, %rd182;
	@%p84 bra 	$L__BB25_189;
	setp.lt.s64 	%p85, %rd345, %rd182;
	selp.f64 	%fd238, %fd237, %fd157, %p85;
	min.s64 	%rd346, %rd345, %rd182;
$L__BB25_189:
	ld.shared.f64 	%fd160, [_ZN6thrust24THRUST_300001_SM_1000_NS8cuda_cub4core6detail5shmemE+72];
	ld.shared.u64 	%rd185, [_ZN6thrust24THRUST_300001_SM_1000_NS8cuda_cub4core6detail5shmemE+80];
	setp.lt.f64 	%p86, %fd238, %fd160;
	mov.f64 	%fd239, %fd238;
	mov.u64 	%rd347, %rd346;
	@%p86 bra 	$L__BB25_192;
	setp.lt.f64 	%p87, %fd160, %fd238;
	mov.f64 	%fd239, %fd160;
	mov.u64 	%rd347, %rd185;
	@%p87 bra 	$L__BB25_192;
	setp.lt.s64 	%p88, %rd346, %rd185;
	selp.f64 	%fd239, %fd238, %fd160, %p88;
	min.s64 	%rd347, %rd346, %rd185;
$L__BB25_192:
	ld.shared.f64 	%fd163, [_ZN6thrust24THRUST_300001_SM_1000_NS8cuda_cub4core6detail5shmemE+88];
	ld.shared.u64 	%rd188, [_ZN6thrust24THRUST_300001_SM_1000_NS8cuda_cub4core6detail5shmemE+96];
	setp.lt.f64 	%p89, %fd239, %fd163;
	mov.f64 	%fd240, %fd239;
	mov.u64 	%rd348, %rd347;
	@%p89 bra 	$L__BB25_195;
	setp.lt.f64 	%p90, %fd163, %fd239;
	mov.f64 	%fd240, %fd163;
	mov.u64 	%rd348, %rd188;
	@%p90 bra 	$L__BB25_195;
	setp.lt.s64 	%p91, %rd347, %rd188;
	selp.f64 	%fd240, %fd239, %fd163, %p91;
	min.s64 	%rd348, %rd347, %rd188;
$L__BB25_195:
	ld.shared.f64 	%fd166, [_ZN6thrust24THRUST_300001_SM_1000_NS8cuda_cub4core6detail5shmemE+104];
	ld.shared.u64 	%rd191, [_ZN6thrust24THRUST_300001_SM_1000_NS8cuda_cub4core6detail5shmemE+112];
	setp.lt.f64 	%p92, %fd240, %fd166;
	mov.f64 	%fd241, %fd240;
	mov.u64 	%rd349, %rd348;
	@%p92 bra 	$L__BB25_198;
	setp.lt.f64 	%p93, %fd166, %fd240;
	mov.f64 	%fd241, %fd166;
	mov.u64 	%rd349, %rd191;
	@%p93 bra 	$L__BB25_198;
	setp.lt.s64 	%p94, %rd348, %rd191;
	selp.f64 	%fd241, %fd240, %fd166, %p94;
	min.s64 	%rd349, %rd348, %rd191;
$L__BB25_198:
	ld.shared.f64 	%fd169, [_ZN6thrust24THRUST_300001_SM_1000_NS8cuda_cub4core6detail5shmemE+120];
	ld.shared.u64 	%rd194, [_ZN6thrust24THRUST_300001_SM_1000_NS8cuda_cub4core6detail5shmemE+128];
	setp.lt.f64 	%p95, %fd241, %fd169;
	mov.u64 	%rd350, %rd349;
	mov.f64 	%fd242, %fd241;
	@%p95 bra 	$L__BB25_201;
	setp.lt.f64 	%p96, %fd169, %fd241;
	mov.u64 	%rd350, %rd194;
	mov.f64 	%fd242, %fd169;
	@%p96 bra 	$L__BB25_201;
	setp.lt.s64 	%p97, %rd349, %rd194;
	selp.f64 	%fd242, %fd241, %fd169, %p97;
	min.s64 	%rd350, %rd349, %rd194;
$L__BB25_201:
	mov.u32 	%r389, %tid.x;
	setp.ne.s32 	%p224, %r389, 0;
	@%p224 bra 	$L__BB25_203;
	ld.param.u64 	%rd280, [_ZN6thrust24THRUST_300001_SM_1000_NS8cuda_cub4core6detail13_kernel_agentINS1_8__reduce11ReduceAgentINS0_12zip_iteratorIN4cuda3std3__45tupleIJNS0_10device_ptrIdEENS0_17counting_iteratorIlNS0_11use_defaultESF_SF_EEEEEEEPNSB_IJdlEEESJ_lNS1_9__extrema9arg_min_fIdlNSA_4lessIdEEEEEEJSI_SK_lN3cub18CUB_300001_SM_100013GridEvenShareIlEENSS_9GridQueueIyEESP_EEEvDpT0__param_1];
	cvta.to.global.u64 	%rd277, %rd280;
	mul.wide.u32 	%rd278, %r1, 16;
	add.s64 	%rd279, %rd277, %rd278;
	st.global.f64 	[%rd279], %fd242;
	st.global.u64 	[%rd279+8], %rd350;
$L__BB25_203:
	ret;

}
	// .globl	_ZN6thrust24THRUST_300001_SM_1000_NS8cuda_cub4core6detail13_kernel_agentINS1_8__reduce10DrainAgentIlEEJN3cub18CUB_300001_SM_10009GridQueueIyEElEEEvDpT0_
.visible .entry _ZN6thrust24THRUST_300001_SM_1000_NS8cuda_cub4core6detail13_kernel_agentINS1_8__reduce10DrainAgentIlEEJN3cub18CUB_300001_SM_10009GridQueueIyEElEEEvDpT0_(
	.param .align 8 .b8 _ZN6thrust24THRUST_300001_SM_1000_NS8cuda_cub4core6detail13_kernel_agentINS1_8__reduce10DrainAgentIlEEJN3cub18CUB_300001_SM_10009GridQueueIyEElEEEvDpT0__param_0[8],
	.param .u64 _ZN6thrust24THRUST_300001_SM_1000_NS8cuda_cub4core6detail13_kernel_agentINS1_8__reduce10DrainAgentIlEEJN3cub18CUB_300001_SM_10009GridQueueIyEElEEEvDpT0__param_1
)
.maxntid 1
{
	.reg .b64 	%rd<5>;

	ld.param.u64 	%rd1, [_ZN6thrust24THRUST_300001_SM_1000_NS8cuda_cub4core6detail13_kernel_agentINS1_8__reduce10DrainAgentIlEEJN3cub18CUB_300001_SM_10009GridQueueIyEElEEEvDpT0__param_0];
	ld.param.u64 	%rd2, [_ZN6thrust24THRUST_300001_SM_1000_NS8cuda_cub4core6detail13_kernel_agentINS1_8__reduce10DrainAgentIlEEJN3cub18CUB_300001_SM_10009GridQueueIyEElEEEvDpT0__param_1];
	cvta.to.global.u64 	%rd3, %rd1;
	st.global.u64 	[%rd3], %rd2;
	mov.b64 	%rd4, 0;
	st.global.u64 	[%rd3+8], %rd4;
	ret;

}
	// .globl	_ZN6thrust24THRUST_300001_SM_1000_NS8cuda_cub4core6detail13_kernel_agentINS1_8__reduce11ReduceAgentIPN4cuda3std3__45tupleIJdlEEESC_SB_lNS1_9__extrema9arg_min_fIdlNS9_4lessIdEEEEEEJSC_SC_iSH_EEEvDpT0_
.visible .entry _ZN6thrust24THRUST_300001_SM_1000_NS8cuda_cub4core6detail13_kernel_agentINS1_8__reduce11ReduceAgentIPN4cuda3std3__45tupleIJdlEEESC_SB_lNS1_9__extrema9arg_min_fIdlNS9_4lessIdEEEEEEJSC_SC_iSH_EEEvDpT0_(
	.param .u64 .ptr .align 1 _ZN6thrust24THRUST_300001_SM_1000_NS8cuda_cub4core6detail13_kernel_agentINS1_8__reduce11ReduceAgentIPN4cuda3std3__45tupleIJdlEEESC_SB_lNS1_9__extrema9arg_min_fIdlNS9_4lessIdEEEEEEJSC_SC_iSH_EEEvDpT0__param_0,
	.param .u64 .ptr .align 1 _ZN6thrust24THRUST_300001_SM_1000_NS8cuda_cub4core6detail13_kernel_agentINS1_8__reduce11ReduceAgentIPN4cuda3std3__45tupleIJdlEEESC_SB_lNS1_9__extrema9arg_min_fIdlNS9_4lessIdEEEEEEJSC_SC_iSH_EEEvDpT0__param_1,
	.param .u32 _ZN6thrust24THRUST_300001_SM_1000_NS8cuda_cub4core6detail13_kernel_agentINS1_8__reduce11ReduceAgentIPN4cuda3std3__45tupleIJdlEEESC_SB_lNS1_9__extrema9arg_min_fIdlNS9_4lessIdEEEEEEJSC_SC_iSH_EEEvDpT0__param_2,
	.param .align 1 .b8 _ZN6thrust24THRUST_300001_SM_1000_NS8cuda_cub4core6detail13_kernel_agentINS1_8__reduce11ReduceAgentIPN4cuda3std3__45tupleIJdlEEESC_SB_lNS1_9__extrema9arg_min_fIdlNS9_4lessIdEEEEEEJSC_SC_iSH_EEEvDpT0__param_3[1]
)
.maxntid 256
{
	.reg .pred 	%p<260>;
	.reg .b32 	%r<374>;
	.reg .b64 	%rd<508>;
	.reg .b64 	%fd<293>;

	ld.param.u64 	%rd237, [_ZN6thrust24THRUST_300001_SM_1000_NS8cuda_cub4core6detail13_kernel_agentINS1_8__reduce11ReduceAgentIPN4cuda3std3__45tupleIJdlEEESC_SB_lNS1_9__extrema9arg_min_fIdlNS9_4lessIdEEEEEEJSC_SC_iSH_EEEvDpT0__param_0];
	ld.param.u32 	%r29, [_ZN6thrust24THRUST_300001_SM_1000_NS8cuda_cub4core6detail13_kernel_agentINS1_8__reduce11ReduceAgentIPN4cuda3std3__45tupleIJdlEEESC_SB_lNS1_9__extrema9arg_min_fIdlNS9_4lessIdEEEEEEJSC_SC_iSH_EEEvDpT0__param_2];
	cvt.s64.s32 	%rd1, %r29;
	setp.eq.s32 	%p1, %r29, 0;
	@%p1 bra 	$L__BB27_238;
	setp.gt.s32 	%p2, %r29, 1279;
	@%p2 bra 	$L__BB27_111;
	mov.u32 	%r1, %tid.x;
	setp.ge.s32 	%p133, %r1, %r29;
	mov.f64 	%fd224, 0d0000000000000000;
	mov.b64 	%rd431, 0;
	mov.u32 	%r368, %r1;
	@%p133 bra 	$L__BB27_4;
	mul.wide.u32 	%rd375, %r1, 16;
	add.s64 	%rd372, %rd237, %rd375;
	// begin inline asm
	ld.global.nc.u64 %rd371, [%rd372];
	// end inline asm
	add.s64 	%rd374, %rd372, 8;
	// begin inline asm
	ld.global.nc.u64 %rd431, [%rd374];
	// end inline asm
	mov.b64 	%fd224, %rd371;
	add.s32 	%r368, %r1, 256;
$L__BB27_4:
	setp.ge.s32 	%p134, %r368, %r29;
	@%p134 bra 	$L__BB27_25;
	not.b32 	%r141, %r368;
	add.s32 	%r4, %r29, %r141;
	and.b32  	%r142, %r4, 768;
	setp.eq.s32 	%p135, %r142, 768;
	@%p135 bra 	$L__BB27_11;
	mul.wide.u32 	%rd377, %r368, 16;
	add.s64 	%rd422, %rd237, %rd377;
	shr.u32 	%r143, %r4, 8;
	add.s32 	%r144, %r143, 1;
	and.b32  	%r145, %r144, 3;
	neg.s32 	%r366, %r145;
$L__BB27_7:
	.pragma "nounroll";
	mov.u64 	%rd6, %rd431;
	mov.f64 	%fd3, %fd224;
	// begin inline asm
	ld.global.nc.u64 %rd378, [%rd422];
	// end inline asm
	add.s64 	%rd381, %rd422, 8;
	// begin inline asm
	ld.global.nc.u64 %rd380, [%rd381];
	// end inline asm
	mov.b64 	%fd4, %rd378;
	setp.lt.f64 	%p136, %fd3, %fd4;
	@%p136 bra 	$L__BB27_10;
	setp.gt.f64 	%p137, %fd3, %fd4;
	mov.u64 	%rd431, %rd380;
	mov.f64 	%fd224, %fd4;
	@%p137 bra 	$L__BB27_10;
	setp.lt.s64 	%p138, %rd6, %rd380;
	min.s64 	%rd431, %rd6, %rd380;
	selp.f64 	%fd224, %fd3, %fd4, %p138;
$L__BB27_10:
	add.s32 	%r368, %r368, 256;
	add.s64 	%rd422, %rd422, 4096;
	add.s32 	%r366, %r366, 1;
	setp.ne.s32 	%p139, %r366, 0;
	@%p139 bra 	$L__BB27_7;
$L__BB27_11:
	setp.lt.u32 	%p140, %r4, 768;
	@%p140 bra 	$L__BB27_25;
$L__BB27_12:
	mul.wide.s32 	%rd386, %r368, 16;
	add.s64 	%rd383, %rd237, %rd386;
	// begin inline asm
	ld.global.nc.u64 %rd382, [%rd383];
	// end inline asm
	add.s64 	%rd385, %rd383, 8;
	// begin inline asm
	ld.global.nc.u64 %rd384, [%rd385];
	// end inline asm
	mov.b64 	%fd10, %rd382;
	setp.lt.f64 	%p141, %fd224, %fd10;
	mov.u64 	%rd428, %rd431;
	mov.f64 	%fd221, %fd224;
	@%p141 bra 	$L__BB27_15;
	setp.gt.f64 	%p142, %fd224, %fd10;
	mov.u64 	%rd428, %rd384;
	mov.f64 	%fd221, %fd10;
	@%p142 bra 	$L__BB27_15;
	setp.lt.s64 	%p143, %rd431, %rd384;
	min.s64 	%rd428, %rd431, %rd384;
	selp.f64 	%fd221, %fd224, %fd10, %p143;
$L__BB27_15:
	add.s64 	%rd388, %rd383, 4096;
	// begin inline asm
	ld.global.nc.u64 %rd387, [%rd388];
	// end inline asm
	add.s64 	%rd390, %rd383, 4104;
	// begin inline asm
	ld.global.nc.u64 %rd389, [%rd390];
	// end inline asm
	mov.b64 	%fd13, %rd387;
	setp.lt.f64 	%p144, %fd221, %fd13;
	mov.u64 	%rd429, %rd428;
	mov.f64 	%fd222, %fd221;
	@%p144 bra 	$L__BB27_18;
	setp.gt.f64 	%p145, %fd221, %fd13;
	mov.u64 	%rd429, %rd389;
	mov.f64 	%fd222, %fd13;
	@%p145 bra 	$L__BB27_18;
	setp.lt.s64 	%p146, %rd428, %rd389;
	min.s64 	%rd429, %rd428, %rd389;
	selp.f64 	%fd222, %fd221, %fd13, %p146;
$L__BB27_18:
	add.s64 	%rd392, %rd383, 8192;
	// begin inline asm
	ld.global.nc.u64 %rd391, [%rd392];
	// end inline asm
	add.s64 	%rd394, %rd383, 8200;
	// begin inline asm
	ld.global.nc.u64 %rd393, [%rd394];
	// end inline asm
	mov.b64 	%fd16, %rd391;
	setp.lt.f64 	%p147, %fd222, %fd16;
	mov.u64 	%rd430, %rd429;
	mov.f64 	%fd223, %fd222;
	@%p147 bra 	$L__BB27_21;
	setp.gt.f64 	%p148, %fd222, %fd16;
	mov.u64 	%rd430, %rd393;
	mov.f64 	%fd223, %fd16;
	@%p148 bra 	$L__BB27_21;
	setp.lt.s64 	%p149, %rd429, %rd393;
	min.s64 	%rd430, %rd429, %rd393;
	selp.f64 	%fd223, %fd222, %fd16, %p149;
$L__BB27_21:
	add.s64 	%rd396, %rd383, 12288;
	// begin inline asm
	ld.global.nc.u64 %rd395, [%rd396];
	// end inline asm
	add.s64 	%rd398, %rd383, 12296;
	// begin inline asm
	ld.global.nc.u64 %rd397, [%rd398];
	// end inline asm
	mov.b64 	%fd19, %rd395;
	setp.lt.f64 	%p150, %fd223, %fd19;
	mov.u64 	%rd431, %rd430;
	mov.f64 	%fd224, %fd223;
	@%p150 bra 	$L__BB27_24;
	setp.gt.f64 	%p151, %fd223, %fd19;
	mov.u64 	%rd431, %rd397;
	mov.f64 	%fd224, %fd19;
	@%p151 bra 	$L__BB27_24;
	setp.lt.s64 	%p152, %rd430, %rd397;
	min.s64 	%rd431, %rd430, %rd397;
	selp.f64 	%fd224, %fd223, %fd19, %p152;
$L__BB27_24:
	add.s32 	%r368, %r368, 1024;
	setp.lt.s32 	%p153, %r368, %r29;
	@%p153 bra 	$L__BB27_12;
$L__BB27_25:
	setp.lt.s32 	%p154, %r29, 256;
	@%p154 bra 	$L__BB27_65;
	// begin inline asm
	mov.u32 %r259, %laneid;
	// end inline asm
	mov.b64 	%rd409, %fd224;
	mov.b64 	{%r261, %r266}, %rd409;
	mov.b32 	%r277, 1;
	mov.b32 	%r278, 31;
	mov.b32 	%r279, -1;
	// begin inline asm
	shfl.sync.down.b32 %r260, %r261, %r277, %r278, %r279;
	// end inline asm
	// begin inline asm
	shfl.sync.down.b32 %r265, %r266, %r277, %r278, %r279;
	// end inline asm
	mov.b64 	%rd410, {%r260, %r265};
	mov.b64 	%fd23, %rd410;
	mov.b64 	{%r271, %r276}, %rd431;
	// begin inline asm
	shfl.sync.down.b32 %r270, %r271, %r277, %r278, %r279;
	// end inline asm
	// begin inline asm
	shfl.sync.down.b32 %r275, %r276, %r277, %r278, %r279;
	// end inline asm
	mov.b64 	%rd28, {%r270, %r275};
	setp.gt.s32 	%p211, %r259, 30;
	setp.lt.f64 	%p212, %fd224, %fd23;
	or.pred  	%p213, %p211, %p212;
	mov.u64 	%rd433, %rd431;
	mov.f64 	%fd226, %fd224;
	@%p213 bra 	$L__BB27_29;
	setp.gt.f64 	%p214, %fd224, %fd23;
	mov.u64 	%rd433, %rd28;
	mov.f64 	%fd226, %fd23;
	@%p214 bra 	$L__BB27_29;
	setp.lt.s64 	%p215, %rd431, %rd28;
	min.s64 	%rd433, %rd431, %rd28;
	selp.f64 	%fd226, %fd224, %fd23, %p215;
$L__BB27_29:
	mov.b64 	%rd411, %fd226;
	mov.b64 	{%r281, %r286}, %rd411;
	mov.b32 	%r297, 2;
	mov.b32 	%r298, 31;
	mov.b32 	%r299, -1;
	// begin inline asm
	shfl.sync.down.b32 %r280, %r281, %r297, %r298, %r299;
	// end inline asm
	// begin inline asm
	shfl.sync.down.b32 %r285, %r286, %r297, %r298, %r299;
	// end inline asm
	mov.b64 	%rd412, {%r280, %r285};
	mov.b64 	%fd26, %rd412;
	mov.b64 	{%r291, %r296}, %rd433;
	// begin inline asm
	shfl.sync.down.b32 %r290, %r291, %r297, %r298, %r299;
	// end inline asm
	// begin inline asm
	shfl.sync.down.b32 %r295, %r296, %r297, %r298, %r299;
	// end inline asm
	mov.b64 	%rd31, {%r290, %r295};
	setp.gt.s32 	%p216, %r259, 29;
	setp.lt.f64 	%p217, %fd226, %fd26;
	or.pred  	%p218, %p216, %p217;
	mov.u64 	%rd434, %rd433;
	mov.f64 	%fd227, %fd226;
	@%p218 bra 	$L__BB27_32;
	setp.gt.f64 	%p219, %fd226, %fd26;
	mov.u64 	%rd434, %rd31;
	mov.f64 	%fd227, %fd26;
	@%p219 bra 	$L__BB27_32;
	setp.lt.s64 	%p220, %rd433, %rd31;
	min.s64 	%rd434, %rd433, %rd31;
	selp.f64 	%fd227, %fd226, %fd26, %p220;
$L__BB27_32:
	mov.b64 	%rd413, %fd227;
	mov.b64 	{%r301, %r306}, %rd413;
	mov.b32 	%r317, 4;
	mov.b32 	%r318, 31;
	mov.b32 	%r319, -1;
	// begin inline asm
	shfl.sync.down.b32 %r300, %r301, %r317, %r318, %r319;
	// end inline asm
	// begin inline asm
	shfl.sync.down.b32 %r305, %r306, %r317, %r318, %r319;
	// end inline asm
	mov.b64 	%rd414, {%r300, %r305};
	mov.b64 	%fd29, %rd414;
	mov.b64 	{%r311, %r316}, %rd434;
	// begin inline asm
	shfl.sync.down.b32 %r310, %r311, %r317, %r318, %r319;
	// end inline asm
	// begin inline asm
	shfl.sync.down.b32 %r315, %r316, %r317, %r318, %r319;
	// end inline asm
	mov.b64 	%rd34, {%r310, %r315};
	setp.gt.s32 	%p221, %r259, 27;
	setp.lt.f64 	%p222, %fd227, %fd29;
	or.pred  	%p223, %p221, %p222;
	mov.u64 	%rd435, %rd434;
	mov.f64 	%fd228, %fd227;
	@%p223 bra 	$L__BB27_35;
	setp.gt.f64 	%p224, %fd227, %fd29;
	mov.u64 	%rd435, %rd34;
	mov.f64 	%fd228, %fd29;
	@%p224 bra 	$L__BB27_35;
	setp.lt.s64 	%p225, %rd434, %rd34;
	min.s64 	%rd435, %rd434, %rd34;
	selp.f64 	%fd228, %fd227, %fd29, %p225;
$L__BB27_35:
	mov.b64 	%rd415, %fd228;
	mov.b64 	{%r321, %r326}, %rd415;
	mov.b32 	%r337, 8;
	mov.b32 	%r338, 31;
	mov.b32 	%r339, -1;
	// begin inline asm
	shfl.sync.down.b32 %r320, %r321, %r337, %r338, %r339;
	// end inline asm
	// begin inline asm
	shfl.sync.down.b32 %r325, %r326, %r337, %r338, %r339;
	// end inline asm
	mov.b64 	%rd416, {%r320, %r325};
	mov.b64 	%fd32, %rd416;
	mov.b64 	{%r331, %r336}, %rd435;
	// begin inline asm
	shfl.sync.down.b32 %r330, %r331, %r337, %r338, %r339;
	// end inline asm
	// begin inline asm
	shfl.sync.down.b32 %r335, %r336, %r337, %r338, %r339;
	// end inline asm
	mov.b64 	%rd37, {%r330, %r335};
	setp.gt.s32 	%p226, %r259, 23;
	setp.lt.f64 	%p227, %fd228, %fd32;
	or.pred  	%p228, %p226, %p227;
	mov.u64 	%rd436, %rd435;
	mov.f64 	%fd229, %fd228;
	@%p228 bra 	$L__BB27_38;
	setp.gt.f64 	%p229, %fd228, %fd32;
	mov.u64 	%rd436, %rd37;
	mov.f64 	%fd229, %fd32;
	@%p229 bra 	$L__BB27_38;
	setp.lt.s64 	%p230, %rd435, %rd37;
	min.s64 	%rd436, %rd435, %rd37;
	selp.f64 	%fd229, %fd228, %fd32, %p230;
$L__BB27_38:
	mov.b64 	%rd417, %fd229;
	mov.b64 	{%r341, %r346}, %rd417;
	mov.b32 	%r357, 16;
	mov.b32 	%r358, 31;
	mov.b32 	%r359, -1;
	// begin inline asm
	shfl.sync.down.b32 %r340, %r341, %r357, %r358, %r359;
	// end inline asm
	// begin inline asm
	shfl.sync.down.b32 %r345, %r346, %r357, %r358, %r359;
	// end inline asm
	mov.b64 	%rd418, {%r340, %r345};
	mov.b64 	%fd35, %rd418;
	mov.b64 	{%r351, %r356}, %rd436;
	// begin inline asm
	shfl.sync.down.b32 %r350, %r351, %r357, %r358, %r359;
	// end inline asm
	// begin inline asm
	shfl.sync.down.b32 %r355, %r356, %r357, %r358, %r359;
	// end inline asm
	mov.b64 	%rd40, {%r350, %r355};
	setp.gt.s32 	%p231, %r259, 15;
	setp.lt.f64 	%p232, %fd229, %fd35;
	or.pred  	%p233, %p231, %p232;
	mov.u64 	%rd507, %rd436;
	mov.f64 	%fd292, %fd229;
	@%p233 bra 	$L__BB27_41;
	setp.gt.f64 	%p234, %fd229, %fd35;
	mov.u64 	%rd507, %rd40;
	mov.f64 	%fd292, %fd35;
	@%p234 bra 	$L__BB27_41;
	setp.lt.s64 	%p235, %rd436, %rd40;
	min.s64 	%rd507, %rd436, %rd40;
	selp.f64 	%fd292, %fd229, %fd35, %p235;
$L__BB27_41:
	setp.ne.s32 	%p236, %r259, 0;
	@%p236 bra 	$L__BB27_43;
	shr.u32 	%r360, %r1, 1;
	and.b32  	%r361, %r360, 496;
	mov.u32 	%r362, _ZN6thrust24THRUST_300001_SM_1000_NS8cuda_cub4core6detail5shmemE;
	add.s32 	%r363, %r362, %r361;
	st.shared.f64 	[%r363+8], %fd292;
	st.shared.u64 	[%r363+16], %rd507;
$L__BB27_43:
	bar.sync 	0;
	setp.ne.s32 	%p237, %r1, 0;
	@%p237 bra 	$L__BB27_236;
	ld.shared.f64 	%fd38, [_ZN6thrust24THRUST_300001_SM_1000_NS8cuda_cub4core6detail5shmemE+24];
	ld.shared.u64 	%rd43, [_ZN6thrust24THRUST_300001_SM_1000_NS8cuda_cub4core6detail5shmemE+32];
	setp.lt.f64 	%p238, %fd292, %fd38;
	mov.u64 	%rd438, %rd507;
	mov.f64 	%fd231, %fd292;
	@%p238 bra 	$L__BB27_47;
	setp.lt.f64 	%p239, %fd38, %fd292;
	mov.u64 	%rd438, %rd43;
	mov.f64 	%fd231, %fd38;
	@%p239 bra 	$L__BB27_47;
	setp.lt.s64 	%p240, %rd507, %rd43;
	min.s64 	%rd438, %rd507, %rd43;
	selp.f64 	%fd231, %fd292, %fd38, %p240;
$L__BB27_47:
	ld.shared.f64 	%fd41, [_ZN6thrust24THRUST_300001_SM_1000_NS8cuda_cub4core6detail5shmemE+40];
	ld.shared.u64 	%rd46, [_ZN6thrust24THRUST_300001_SM_1000_NS8cuda_cub4core6detail5shmemE+48];
	setp.lt.f64 	%p241, %fd231, %fd41;
	mov.u64 	%rd439, %rd438;
	mov.f64 	%fd232, %fd231;
	@%p241 bra 	$L__BB27_50;
	setp.lt.f64 	%p242, %fd41, %fd231;
	mov.u64 	%rd439, %rd46;
	mov.f64 	%fd232, %fd41;
	@%p242 bra 	$L__BB27_50;
	setp.lt.s64 	%p243, %rd438, %rd46;
	min.s64 	%rd439, %rd438, %rd46;
	selp.f64 	%fd232, %fd231, %fd41, %p243;
$L__BB27_50:
	ld.shared.f64 	%fd44, [_ZN6thrust24THRUST_300001_SM_1000_NS8cuda_cub4core6detail5shmemE+56];
	ld.shared.u64 	%rd49, [_ZN6thrust24THRUST_300001_SM_1000_NS8cuda_cub4core6detail5shmemE+64];
	setp.lt.f64 	%p244, %fd232, %fd44;
	mov.u64 	%rd440, %rd439;
	mov.f64 	%fd233, %fd232;
	@%p244 bra 	$L__BB27_53;
	setp.lt.f64 	%p245, %fd44, %fd232;
	mov.u64 	%rd440, %rd49;
	mov.f64 	%fd233, %fd44;
	@%p245 bra 	$L__BB27_53;
	setp.lt.s64 	%p246, %rd439, %rd49;
	min.s64 	%rd440, %rd439, %rd49;
	selp.f64 	%fd233, %fd232, %fd44, %p246;
$L__BB27_53:
	ld.shared.f64 	%fd47, [_ZN6thrust24THRUST_300001_SM_1000_NS8cuda_cub4core6detail5shmemE+72];
	ld.shared.u64 	%rd52, [_ZN6thrust24THRUST_300001_SM_1000_NS8cuda_cub4core6detail5shmemE+80];
	setp.lt.f64 	%p247, %fd233, %fd47;
	mov.u64 	%rd441, %rd440;
	mov.f64 	%fd234, %fd233;
	@%p247 bra 	$L__BB27_56;
	setp.lt.f64 	%p248, %fd47, %fd233;
	mov.u64 	%rd441, %rd52;
	mov.f64 	%fd234, %fd47;
	@%p248 bra 	$L__BB27_56;
	setp.lt.s64 	%p249, %rd440, %rd52;
	min.s64 	%rd441, %rd440, %rd52;
	selp.f64 	%fd234, %fd233, %fd47, %p249;
$L__BB27_56:
	ld.shared.f64 	%fd50, [_ZN6thrust24THRUST_300001_SM_1000_NS8cuda_cub4core6detail5shmemE+88];
	ld.shared.u64 	%rd55, [_ZN6thrust24THRUST_300001_SM_1000_NS8cuda_cub4core6detail5shmemE+96];
	setp.lt.f64 	%p250, %fd234, %fd50;
	mov.u64 	%rd442, %rd441;
	mov.f64 	%fd235, %fd234;
	@%p250 bra 	$L__BB27_59;
	setp.lt.f64 	%p251, %fd50, %fd234;
	mov.u64 	%rd442, %rd55;
	mov.f64 	%fd235, %fd50;
	@%p251 bra 	$L__BB27_59;
	setp.lt.s64 	%p252, %rd441, %rd55;
	min.s64 	%rd442, %rd441, %rd55;
	selp.f64 	%fd235, %fd234, %fd50, %p252;
$L__BB27_59:
	ld.shared.f64 	%fd53, [_ZN6thrust24THRUST_300001_SM_1000_NS8cuda_cub4core6detail5shmemE+104];
	ld.shared.u64 	%rd58, [_ZN6thrust24THRUST_300001_SM_1000_NS8cuda_cub4core6detail5shmemE+112];
	setp.lt.f64 	%p253, %fd235, %fd53;
	mov.u64 	%rd443, %rd442;
	mov.f64 	%fd236, %fd235;
	@%p253 bra 	$L__BB27_62;
	setp.lt.f64 	%p254, %fd53, %fd235;
	mov.u64 	%rd443, %rd58;
	mov.f64 	%fd236, %fd53;
	@%p254 bra 	$L__BB27_62;
	setp.lt.s64 	%p255, %rd442, %rd58;
	min.s64 	%rd443, %rd442, %rd58;
	selp.f64 	%fd236, %fd235, %fd53, %p255;
$L__BB27_62:
	ld.shared.f64 	%fd56, [_ZN6thrust24THRUST_300001_SM_1000_NS8cuda_cub4core6detail5shmemE+120];
	ld.shared.u64 	%rd61, [_ZN6thrust24THRUST_300001_SM_1000_NS8cuda_cub4core6detail5shmemE+128];
	setp.lt.f64 	%p256, %fd236, %fd56;
	mov.u64 	%rd507, %rd443;
	mov.f64 	%fd292, %fd236;
	@%p256 bra 	$L__BB27_236;
	setp.lt.f64 	%p257, %fd56, %fd236;
	mov.u64 	%rd507, %rd61;
	mov.f64 	%fd292, %fd56;
	@%p257 bra 	$L__BB27_236;
	setp.lt.s64 	%p258, %rd443, %rd61;
	min.s64 	%rd507, %rd443, %rd61;
	selp.f64 	%fd292, %fd236, %fd56, %p258;
	bra.uni 	$L__BB27_236;
$L__BB27_65:
	// begin inline asm
	mov.u32 %r146, %laneid;
	// end inline asm
	and.b32  	%r167, %r1, 992;
	add.s32 	%r168, %r167, 32;
	setp.gt.s32 	%p155, %r168, %r29;
	not.b32 	%r169, %r167;
	add.s32 	%r170, %r29, %r169;
	selp.b32 	%r165, %r170, 31, %p155;
	mov.b64 	%rd399, %fd224;
	mov.b64 	{%r148, %r153}, %rd399;
	mov.b32 	%r164, 1;
	mov.b32 	%r166, -1;
	// begin inline asm
	shfl.sync.down.b32 %r147, %r148, %r164, %r165, %r166;
	// end inline asm
	// begin inline asm
	shfl.sync.down.b32 %r152, %r153, %r164, %r165, %r166;
	// end inline asm
	mov.b64 	%rd400, {%r147, %r152};
	mov.b64 	%fd58, %rd400;
	mov.b64 	{%r158, %r163}, %rd431;
	// begin inline asm
	shfl.sync.down.b32 %r157, %r158, %r164, %r165, %r166;
	// end inline asm
	// begin inline asm
	shfl.sync.down.b32 %r162, %r163, %r164, %r165, %r166;
	// end inline asm
	mov.b64 	%rd63, {%r157, %r162};
	setp.ge.s32 	%p156, %r146, %r165;
	setp.lt.f64 	%p157, %fd224, %fd58;
	or.pred  	%p158, %p156, %p157;
	mov.u64 	%rd444, %rd431;
	mov.f64 	%fd237, %fd224;
	@%p158 bra 	$L__BB27_68;
	setp.gt.f64 	%p159, %fd224, %fd58;
	mov.u64 	%rd444, %rd63;
	mov.f64 	%fd237, %fd58;
	@%p159 bra 	$L__BB27_68;
	setp.lt.s64 	%p160, %rd431, %rd63;
	min.s64 	%rd444, %rd431, %rd63;
	selp.f64 	%fd237, %fd224, %fd58, %p160;
$L__BB27_68:
	mov.b64 	%rd401, %fd237;
	mov.b64 	{%r172, %r177}, %rd401;
	mov.b32 	%r188, 2;
	mov.b32 	%r190, -1;
	// begin inline asm
	shfl.sync.down.b32 %r171, %r172, %r188, %r165, %r190;
	// end inline asm
	// begin inline asm
	shfl.sync.down.b32 %r176, %r177, %r188, %r165, %r190;
	// end inline asm
	mov.b64 	%rd402, {%r171, %r176};
	mov.b64 	%fd61, %rd402;
	mov.b64 	{%r182, %r187}, %rd444;
	// begin inline asm
	shfl.sync.down.b32 %r181, %r182, %r188, %r165, %r190;
	// end inline asm
	// begin inline asm
	shfl.sync.down.b32 %r186, %r187, %r188, %r165, %r190;
	// end inline asm
	mov.b64 	%rd66, {%r181, %r186};
	add.s32 	%r191, %r146, 2;
	setp.gt.s32 	%p161, %r191, %r165;
	setp.lt.f64 	%p162, %fd237, %fd61;
	or.pred  	%p163, %p161, %p162;
	mov.u64 	%rd445, %rd444;
	mov.f64 	%fd238, %fd237;
	@%p163 bra 	$L__BB27_71;
	setp.gt.f64 	%p164, %fd237, %fd61;
	mov.u64 	%rd445, %rd66;
	mov.f64 	%fd238, %fd61;
	@%p164 bra 	$L__BB27_71;
	setp.lt.s64 	%p165, %rd444, %rd66;
	min.s64 	%rd445, %rd444, %rd66;
	selp.f64 	%fd238, %fd237, %fd61, %p165;
$L__BB27_71:
	mov.b64 	%rd403, %fd238;
	mov.b64 	{%r193, %r198}, %rd403;
	mov.b32 	%r209, 4;
	mov.b32 	%r211, -1;
	// begin inline asm
	shfl.sync.down.b32 %r192, %r193, %r209, %r165, %r211;
	// end inline asm
	// begin inline asm
	shfl.sync.down.b32 %r197, %r198, %r209, %r165, %r211;
	// end inline asm
	mov.b64 	%rd404, {%r192, %r197};
	mov.b64 	%fd64, %rd404;
	mov.b64 	{%r203, %r208}, %rd445;
	// begin inline asm
	shfl.sync.down.b32 %r202, %r203, %r209, %r165, %r211;
	// end inline asm
	// begin inline asm
	shfl.sync.down.b32 %r207, %r208, %r209, %r165, %r211;
	// end inline asm
	mov.b64 	%rd69, {%r202, %r207};
	add.s32 	%r212, %r146, 4;
	setp.gt.s32 	%p166, %r212, %r165;
	setp.lt.f64 	%p167, %fd238, %fd64;
	or.pred  	%p168, %p166, %p167;
	mov.u64 	%rd446, %rd445;
	mov.f64 	%fd239, %fd238;
	@%p168 bra 	$L__BB27_74;
	setp.gt.f64 	%p169, %fd238, %fd64;
	mov.u64 	%rd446, %rd69;
	mov.f64 	%fd239, %fd64;
	@%p169 bra 	$L__BB27_74;
	setp.lt.s64 	%p170, %rd445, %rd69;
	min.s64 	%rd446, %rd445, %rd69;
	selp.f64 	%fd239, %fd238, %fd64, %p170;
$L__BB27_74:
	mov.b64 	%rd405, %fd239;
	mov.b64 	{%r214, %r219}, %rd405;
	mov.b32 	%r230, 8;
	mov.b32 	%r232, -1;
	// begin inline asm
	shfl.sync.down.b32 %r213, %r214, %r230, %r165, %r232;
	// end inline asm
	// begin inline asm
	shfl.sync.down.b32 %r218, %r219, %r230, %r165, %r232;
	// end inline asm
	mov.b64 	%rd406, {%r213, %r218};
	mov.b64 	%fd67, %rd406;
	mov.b64 	{%r224, %r229}, %rd446;
	// begin inline asm
	shfl.sync.down.b32 %r223, %r224, %r230, %r165, %r232;
	// end inline asm
	// begin inline asm
	shfl.sync.down.b32 %r228, %r229, %r230, %r165, %r232;
	// end inline asm
	mov.b64 	%rd72, {%r223, %r228};
	add.s32 	%r233, %r146, 8;
	setp.gt.s32 	%p171, %r233, %r165;
	setp.lt.f64 	%p172, %fd239, %fd67;
	or.pred  	%p173, %p171, %p172;
	mov.u64 	%rd447, %rd446;
	mov.f64 	%fd240, %fd239;
	@%p173 bra 	$L__BB27_77;
	setp.gt.f64 	%p174, %fd239, %fd67;
	mov.u64 	%rd447, %rd72;
	mov.f64 	%fd240, %fd67;
	@%p174 bra 	$L__BB27_77;
	setp.lt.s64 	%p175, %rd446, %rd72;
	min.s64 	%rd447, %rd446, %rd72;
	selp.f64 	%fd240, %fd239, %fd67, %p175;
$L__BB27_77:
	mov.b64 	%rd407, %fd240;
	mov.b64 	{%r235, %r240}, %rd407;
	mov.b32 	%r251, 16;
	mov.b32 	%r253, -1;
	// begin inline asm
	shfl.sync.down.b32 %r234, %r235, %r251, %r165, %r253;
	// end inline asm
	// begin inline asm
	shfl.sync.down.b32 %r239, %r240, %r251, %r165, %r253;
	// end inline asm
	mov.b64 	%rd408, {%r234, %r239};
	mov.b64 	%fd70, %rd408;
	mov.b64 	{%r245, %r250}, %rd447;
	// begin inline asm
	shfl.sync.down.b32 %r244, %r245, %r251, %r165, %r253;
	// end inline asm
	// begin inline asm
	shfl.sync.down.b32 %r249, %r250, %r251, %r165, %r253;
	// end inline asm
	mov.b64 	%rd75, {%r244, %r249};
	add.s32 	%r254, %r146, 16;
	setp.gt.s32 	%p176, %r254, %r165;
	setp.lt.f64 	%p177, %fd240, %fd70;
	or.pred  	%p178, %p176, %p177;
	mov.u64 	%rd507, %rd447;
	mov.f64 	%fd292, %fd240;
	@%p178 bra 	$L__BB27_80;
	setp.gt.f64 	%p179, %fd240, %fd70;
	mov.u64 	%rd507, %rd75;
	mov.f64 	%fd292, %fd70;
	@%p179 bra 	$L__BB27_80;
	setp.lt.s64 	%p180, %rd447, %rd75;
	min.s64 	%rd507, %rd447, %rd75;
	selp.f64 	%fd292, %fd240, %fd70, %p180;
$L__BB27_80:
	setp.ne.s32 	%p181, %r146, 0;
	@%p181 bra 	$L__BB27_82;
	shr.u32 	%r255, %r1, 1;
	and.b32  	%r256, %r255, 496;
	mov.u32 	%r257, _ZN6thrust24THRUST_300001_SM_1000_NS8cuda_cub4core6detail5shmemE;
	add.s32 	%r258, %r257, %r256;
	st.shared.f64 	[%r258+8], %fd292;
	st.shared.u64 	[%r258+16], %rd507;
$L__BB27_82:
	bar.sync 	0;
	setp.ne.s32 	%p182, %r1, 0;
	@%p182 bra 	$L__BB27_236;
	setp.lt.s32 	%p183, %r29, 33;
	mov.f64 	%fd242, %fd292;
	mov.u64 	%rd449, %rd507;
	@%p183 bra 	$L__BB27_87;
	ld.shared.f64 	%fd73, [_ZN6thrust24THRUST_300001_SM_1000_NS8cuda_cub4core6detail5shmemE+24];
	ld.shared.u64 	%rd78, [_ZN6thrust24THRUST_300001_SM_1000_NS8cuda_cub4core6detail5shmemE+32];
	setp.lt.f64 	%p184, %fd292, %fd73;
	mov.f64 	%fd242, %fd292;
	mov.u64 	%rd449, %rd507;
	@%p184 bra 	$L__BB27_87;
	setp.lt.f64 	%p185, %fd73, %fd292;
	mov.f64 	%fd242, %fd73;
	mov.u64 	%rd449, %rd78;
	@%p185 bra 	$L__BB27_87;
	setp.lt.s64 	%p186, %rd507, %rd78;
	min.s64 	%rd449, %rd507, %rd78;
	selp.f64 	%fd242, %fd292, %fd73, %p186;
$L__BB27_87:
	setp.lt.s32 	%p187, %r29, 65;
	mov.f64 	%fd243, %fd242;
	mov.u64 	%rd450, %rd449;
	@%p187 bra 	$L__BB27_91;
	ld.shared.f64 	%fd76, [_ZN6thrust24THRUST_300001_SM_1000_NS8cuda_cub4core6detail5shmemE+40];
	ld.shared.u64 	%rd81, [_ZN6thrust24THRUST_300001_SM_1000_NS8cuda_cub4core6detail5shmemE+48];
	setp.lt.f64 	%p188, %fd242, %fd76;
	mov.f64 	%fd243, %fd242;
	mov.u64 	%rd450, %rd449;
	@%p188 bra 	$L__BB27_91;
	setp.lt.f64 	%p189, %fd76, %fd242;
	mov.f64 	%fd243, %fd76;
	mov.u64 	%rd450, %rd81;
	@%p189 bra 	$L__BB27_91;
	setp.lt.s64 	%p190, %rd449, %rd81;
	selp.f64 	%fd243, %fd242, %fd76, %p190;
	min.s64 	%rd450, %rd449, %rd81;
$L__BB27_91:
	setp.lt.s32 	%p191, %r29, 97;
	mov.f64 	%fd244, %fd243;
	mov.u64 	%rd451, %rd450;
	@%p191 bra 	$L__BB27_95;
	ld.shared.f64 	%fd79, [_ZN6thrust24THRUST_300001_SM_1000_NS8cuda_cub4core6detail5shmemE+56];
	ld.shared.u64 	%rd84, [_ZN6thrust24THRUST_300001_SM_1000_NS8cuda_cub4core6detail5shmemE+64];
	setp.lt.f64 	%p192, %fd243, %fd79;
	mov.f64 	%fd244, %fd243;
	mov.u64 	%rd451, %rd450;
	@%p192 bra 	$L__BB27_95;
	setp.lt.f64 	%p193, %fd79, %fd243;
	mov.f64 	%fd244, %fd79;
	mov.u64 	%rd451, %rd84;
	@%p193 bra 	$L__BB27_95;
	setp.lt.s64 	%p194, %rd450, %rd84;
	selp.f64 	%fd244, %fd243, %fd79, %p194;
	min.s64 	%rd451, %rd450, %rd84;
$L__BB27_95:
	setp.lt.s32 	%p195, %r29, 129;
	mov.f64 	%fd245, %fd244;
	mov.u64 	%rd452, %rd451;
	@%p195 bra 	$L__BB27_99;
	ld.shared.f64 	%fd82, [_ZN6thrust24THRUST_300001_SM_1000_NS8cuda_cub4core6detail5shmemE+72];
	ld.shared.u64 	%rd87, [_ZN6thrust24THRUST_300001_SM_1000_NS8cuda_cub4core6detail5shmemE+80];
	setp.lt.f64 	%p196, %fd244, %fd82;
	mov.f64 	%fd245, %fd244;
	mov.u64 	%rd452, %rd451;
	@%p196 bra 	$L__BB27_99;
	setp.lt.f64 	%p197, %fd82, %fd244;
	mov.f64 	%fd245, %fd82;
	mov.u64 	%rd452, %rd87;
	@%p197 bra 	$L__BB27_99;
	setp.lt.s64 	%p198, %rd451, %rd87;
	selp.f64 	%fd245, %fd244, %fd82, %p198;
	min.s64 	%rd452, %rd451, %rd87;
$L__BB27_99:
	setp.lt.s32 	%p199, %r29, 161;
	mov.f64 	%fd246, %fd245;
	mov.u64 	%rd453, %rd452;
	@%p199 bra 	$L__BB27_103;
	ld.shared.f64 	%fd85, [_ZN6thrust24THRUST_300001_SM_1000_NS8cuda_cub4core6detail5shmemE+88];
	ld.shared.u64 	%rd90, [_ZN6thrust24THRUST_300001_SM_1000_NS8cuda_cub4core6detail5shmemE+96];
	setp.lt.f64 	%p200, %fd245, %fd85;
	mov.f64 	%fd246, %fd245;
	mov.u64 	%rd453, %rd452;
	@%p200 bra 	$L__BB27_103;
	setp.lt.f64 	%p201, %fd85, %fd245;
	mov.f64 	%fd246, %fd85;
	mov.u64 	%rd453, %rd90;
	@%p201 bra 	$L__BB27_103;
	setp.lt.s64 	%p202, %rd452, %rd90;
	selp.f64 	%fd246, %fd245, %fd85, %p202;
	min.s64 	%rd453, %rd452, %rd90;
$L__BB27_103:
	setp.lt.s32 	%p203, %r29, 193;
	mov.f64 	%fd247, %fd246;
	mov.u64 	%rd454, %rd453;
	@%p203 bra 	$L__BB27_107;
	ld.shared.f64 	%fd88, [_ZN6thrust24THRUST_300001_SM_1000_NS8cuda_cub4core6detail5shmemE+104];
	ld.shared.u64 	%rd93, [_ZN6thrust24THRUST_300001_SM_1000_NS8cuda_cub4core6detail5shmemE+112];
	setp.lt.f64 	%p204, %fd246, %fd88;
	mov.f64 	%fd247, %fd246;
	mov.u64 	%rd454, %rd453;
	@%p204 bra 	$L__BB27_107;
	setp.lt.f64 	%p205, %fd88, %fd246;
	mov.f64 	%fd247, %fd88;
	mov.u64 	%rd454, %rd93;
	@%p205 bra 	$L__BB27_107;
	setp.lt.s64 	%p206, %rd453, %rd93;
	selp.f64 	%fd247, %fd246, %fd88, %p206;
	min.s64 	%rd454, %rd453, %rd93;
$L__BB27_107:
	setp.lt.s32 	%p207, %r29, 225;
	mov.u64 	%rd507, %rd454;
	mov.f64 	%fd292, %fd247;
	@%p207 bra 	$L__BB27_236;
	ld.shared.f64 	%fd91, [_ZN6thrust24THRUST_300001_SM_1000_NS8cuda_cub4core6detail5shmemE+120];
	ld.shared.u64 	%rd96, [_ZN6thrust24THRUST_300001_SM_1000_NS8cuda_cub4core6detail5shmemE+128];
	setp.lt.f64 	%p208, %fd247, %fd91;
	mov.u64 	%rd507, %rd454;
	mov.f64 	%fd292, %fd247;
	@%p208 bra 	$L__BB27_236;
	setp.lt.f64 	%p209, %fd91, %fd247;
	mov.u64 	%rd507, %rd96;
	mov.f64 	%fd292, %fd91;
	@%p209 bra 	$L__BB27_236;
	setp.lt.s64 	%p210, %rd454, %rd96;
	selp.f64 	%fd292, %fd247, %fd91, %p210;
	min.s64 	%rd507, %rd454, %rd96;
	bra.uni 	$L__BB27_236;
$L__BB27_111:
	mov.u32 	%r16, %tid.x;
	cvt.u64.u32 	%rd98, %r16;
	mul.wide.u32 	%rd259, %r16, 16;
	add.s64 	%rd240, %rd237, %rd259;
	// begin inline asm
	ld.global.nc.u64 %rd239, [%rd240];
	// end inline asm
	add.s64 	%rd242, %rd240, 8;
	// begin inline asm
	ld.global.nc.u64 %rd241, [%rd242];
	// end inline asm
	mov.b64 	%fd93, %rd239;
	add.s64 	%rd244, %rd240, 4096;
	// begin inline asm
	ld.global.nc.u64 %rd243, [%rd244];
	// end inline asm
	add.s64 	%rd246, %rd240, 4104;
	// begin inline asm
	ld.global.nc.u64 %rd245, [%rd246];
	// end inline asm
	mov.b64 	%fd94, %rd243;
	add.s64 	%rd248, %rd240, 8192;
	// begin inline asm
	ld.global.nc.u64 %rd247, [%rd248];
	// end inline asm
	add.s64 	%rd250, %rd240, 8200;
	// begin inline asm
	ld.global.nc.u64 %rd249, [%rd250];
	// end inline asm
	mov.b64 	%fd95, %rd247;
	add.s64 	%rd252, %rd240, 12288;
	// begin inline asm
	ld.global.nc.u64 %rd251, [%rd252];
	// end inline asm
	add.s64 	%rd254, %rd240, 12296;
	// begin inline asm
	ld.global.nc.u64 %rd253, [%rd254];
	// end inline asm
	mov.b64 	%fd96, %rd251;
	add.s64 	%rd256, %rd240, 16384;
	// begin inline asm
	ld.global.nc.u64 %rd255, [%rd256];
	// end inline asm
	add.s64 	%rd258, %rd240, 16392;
	// begin inline asm
	ld.global.nc.u64 %rd257, [%rd258];
	// end inline asm
	mov.b64 	%fd97, %rd255;
	setp.lt.f64 	%p3, %fd93, %fd94;
	mov.f64 	%fd248, %fd93;
	mov.u64 	%rd455, %rd241;
	@%p3 bra 	$L__BB27_114;
	setp.lt.f64 	%p4, %fd94, %fd93;
	mov.f64 	%fd248, %fd94;
	mov.u64 	%rd455, %rd245;
	@%p4 bra 	$L__BB27_114;
	setp.lt.s64 	%p5, %rd241, %rd245;
	selp.f64 	%fd248, %fd93, %fd94, %p5;
	min.s64 	%rd455, %rd241, %rd245;
$L__BB27_114:
	setp.lt.f64 	%p6, %fd248, %fd95;
	mov.f64 	%fd249, %fd248;
	mov.u64 	%rd456, %rd455;
	@%p6 bra 	$L__BB27_117;
	setp.gt.f64 	%p7, %fd248, %fd95;
	mov.f64 	%fd249, %fd95;
	mov.u64 	%rd456, %rd249;
	@%p7 bra 	$L__BB27_117;
	setp.lt.s64 	%p8, %rd455, %rd249;
	selp.f64 	%fd249, %fd248, %fd95, %p8;
	min.s64 	%rd456, %rd455, %rd249;
$L__BB27_117:
	setp.lt.f64 	%p9, %fd249, %fd96;
	mov.f64 	%fd250, %fd249;
	mov.u64 	%rd457, %rd456;
	@%p9 bra 	$L__BB27_120;
	setp.gt.f64 	%p10, %fd249, %fd96;
	mov.f64 	%fd250, %fd96;
	mov.u64 	%rd457, %rd253;
	@%p10 bra 	$L__BB27_120;
	setp.lt.s64 	%p11, %rd456, %rd253;
	selp.f64 	%fd250, %fd249, %fd96, %p11;
	min.s64 	%rd457, %rd456, %rd253;
$L__BB27_120:
	setp.lt.f64 	%p12, %fd250, %fd97;
	mov.f64 	%fd279, %fd250;
	mov.u64 	%rd494, %rd457;
	@%p12 bra 	$L__BB27_123;
	setp.gt.f64 	%p13, %fd250, %fd97;
	mov.f64 	%fd279, %fd97;
	mov.u64 	%rd494, %rd257;
	@%p13 bra 	$L__BB27_123;
	setp.lt.s64 	%p14, %rd457, %rd257;
	selp.f64 	%fd279, %fd250, %fd97, %p14;
	min.s64 	%rd494, %rd457, %rd257;
$L__BB27_123:
	setp.lt.u32 	%p15, %r29, 2560;
	mov.b64 	%rd473, 1280;
	@%p15 bra 	$L__BB27_174;
	add.s64 	%rd263, %rd1, -2560;
	mul.hi.u64 	%rd264, %rd263, -3689348814741910323;
	shr.u64 	%rd113, %rd264, 10;
	setp.lt.u64 	%p16, %rd263, 1280;
	mov.b64 	%rd473, 1280;
	@%p16 bra 	$L__BB27_157;
	add.s64 	%rd266, %rd113, 1;
	and.b64  	%rd459, %rd266, 36028797018963966;
	shl.b64 	%rd267, %rd98, 4;
	add.s64 	%rd268, %rd267, %rd237;
	add.s64 	%rd460, %rd268, 57352;
	mov.b64 	%rd473, 1280;
$L__BB27_126:
	add.s64 	%rd270, %rd460, -36872;
	// begin inline asm
	ld.global.nc.u64 %rd269, [%rd270];
	// end inline asm
	add.s64 	%rd272, %rd460, -36864;
	// begin inline asm
	ld.global.nc.u64 %rd271, [%rd272];
	// end inline asm
	mov.b64 	%fd107, %rd269;
	add.s64 	%rd274, %rd460, -32776;
	// begin inline asm
	ld.global.nc.u64 %rd273, [%rd274];
	// end inline asm
	add.s64 	%rd276, %rd460, -32768;
	// begin inline asm
	ld.global.nc.u64 %rd275, [%rd276];
	// end inline asm
	mov.b64 	%fd108, %rd273;
	add.s64 	%rd278, %rd460, -28680;
	// begin inline asm
	ld.global.nc.u64 %rd277, [%rd278];
	// end inline asm
	add.s64 	%rd280, %rd460, -28672;
	// begin inline asm
	ld.global.nc.u64 %rd279, [%rd280];
	// end inline asm
	mov.b64 	%fd109, %rd277;
	add.s64 	%rd282, %rd460, -24584;
	// begin inline asm
	ld.global.nc.u64 %rd281, [%rd282];
	// end inline asm
	add.s64 	%rd284, %rd460, -24576;
	// begin inline asm
	ld.global.nc.u64 %rd283, [%rd284];
	// end inline asm
	mov.b64 	%fd110, %rd281;
	add.s64 	%rd286, %rd460, -20488;
	// begin inline asm
	ld.global.nc.u64 %rd285, [%rd286];
	// end inline asm
	add.s64 	%rd288, %rd460, -20480;
	// begin inline asm
	ld.global.nc.u64 %rd287, [%rd288];
	// end inline asm
	mov.b64 	%fd111, %rd285;
	setp.lt.f64 	%p17, %fd279, %fd107;
	mov.f64 	%fd253, %fd279;
	mov.u64 	%rd463, %rd494;
	@%p17 bra 	$L__BB27_129;
	setp.gt.f64 	%p18, %fd279, %fd107;
	mov.f64 	%fd253, %fd107;
	mov.u64 	%rd463, %rd271;
	@%p18 bra 	$L__BB27_129;
	setp.lt.s64 	%p19, %rd494, %rd271;
	selp.f64 	%fd253, %fd279, %fd107, %p19;
	min.s64 	%rd463, %rd494, %rd271;
$L__BB27_129:
	setp.lt.f64 	%p20, %fd253, %fd108;
	mov.f64 	%fd254, %fd253;
	mov.u64 	%rd464, %rd463;
	@%p20 bra 	$L__BB27_132;
	setp.gt.f64 	%p21, %fd253, %fd108;
	mov.f64 	%fd254, %fd108;
	mov.u64 	%rd464, %rd275;
	@%p21 bra 	$L__BB27_132;
	setp.lt.s64 	%p22, %rd463, %rd275;
	selp.f64 	%fd254, %fd253, %fd108, %p22;
	min.s64 	%rd464, %rd463, %rd275;
$L__BB27_132:
	setp.lt.f64 	%p23, %fd254, %fd109;
	mov.f64 	%fd255, %fd254;
	mov.u64 	%rd465, %rd464;
	@%p23 bra 	$L__BB27_135;
	setp.gt.f64 	%p24, %fd254, %fd109;
	mov.f64 	%fd255, %fd109;
	mov.u64 	%rd465, %rd279;
	@%p24 bra 	$L__BB27_135;
	setp.lt.s64 	%p25, %rd464, %rd279;
	selp.f64 	%fd255, %fd254, %fd109, %p25;
	min.s64 	%rd465, %rd464, %rd279;
$L__BB27_135:
	setp.lt.f64 	%p26, %fd255, %fd110;
	mov.f64 	%fd256, %fd255;
	mov.u64 	%rd466, %rd465;
	@%p26 bra 	$L__BB27_138;
	setp.gt.f64 	%p27, %fd255, %fd110;
	mov.f64 	%fd256, %fd110;
	mov.u64 	%rd466, %rd283;
	@%p27 bra 	$L__BB27_138;
	setp.lt.s64 	%p28, %rd465, %rd283;
	selp.f64 	%fd256, %fd255, %fd110, %p28;
	min.s64 	%rd466, %rd465, %rd283;
$L__BB27_138:
	setp.lt.f64 	%p29, %fd256, %fd111;
	mov.f64 	%fd257, %fd256;
	mov.u64 	%rd467, %rd466;
	@%p29 bra 	$L__BB27_141;
	setp.gt.f64 	%p30, %fd256, %fd111;
	mov.f64 	%fd257, %fd111;
	mov.u64 	%rd467, %rd287;
	@%p30 bra 	$L__BB27_141;
	setp.lt.s64 	%p31, %rd466, %rd287;
	selp.f64 	%fd257, %fd256, %fd111, %p31;
	min.s64 	%rd467, %rd466, %rd287;
$L__BB27_141:
	add.s64 	%rd290, %rd460, -16392;
	// begin inline asm
	ld.global.nc.u64 %rd289, [%rd290];
	// end inline asm
	add.s64 	%rd292, %rd460, -16384;
	// begin inline asm
	ld.global.nc.u64 %rd291, [%rd292];
	// end inline asm
	mov.b64 	%fd122, %rd289;
	add.s64 	%rd294, %rd460, -12296;
	// begin inline asm
	ld.global.nc.u64 %rd293, [%rd294];
	// end inline asm
	add.s64 	%rd296, %rd460, -12288;
	// begin inline asm
	ld.global.nc.u64 %rd295, [%rd296];
	// end inline asm
	mov.b64 	%fd123, %rd293;
	add.s64 	%rd298, %rd460, -8200;
	// begin inline asm
	ld.global.nc.u64 %rd297, [%rd298];
	// end inline asm
	add.s64 	%rd300, %rd460, -8192;
	// begin inline asm
	ld.global.nc.u64 %rd299, [%rd300];
	// end inline asm
	mov.b64 	%fd124, %rd297;
	add.s64 	%rd302, %rd460, -4104;
	// begin inline asm
	ld.global.nc.u64 %rd301, [%rd302];
	// end inline asm
	add.s64 	%rd304, %rd460, -4096;
	// begin inline asm
	ld.global.nc.u64 %rd303, [%rd304];
	// end inline asm
	mov.b64 	%fd125, %rd301;
	add.s64 	%rd306, %rd460, -8;
	// begin inline asm
	ld.global.nc.u64 %rd305, [%rd306];
	// end inline asm
	// begin inline asm
	ld.global.nc.u64 %rd307, [%rd460];
	// end inline asm
	mov.b64 	%fd126, %rd305;
	setp.lt.f64 	%p32, %fd257, %fd122;
	mov.f64 	%fd258, %fd257;
	mov.u64 	%rd468, %rd467;
	@%p32 bra 	$L__BB27_144;
	setp.gt.f64 	%p33, %fd257, %fd122;
	mov.f64 	%fd258, %fd122;
	mov.u64 	%rd468, %rd291;
	@%p33 bra 	$L__BB27_144;
	setp.lt.s64 	%p34, %rd467, %rd291;
	selp.f64 	%fd258, %fd257, %fd122, %p34;
	min.s64 	%rd468, %rd467, %rd291;
$L__BB27_144:
	setp.lt.f64 	%p35, %fd258, %fd123;
	mov.f64 	%fd259, %fd258;
	mov.u64 	%rd469, %rd468;
	@%p35 bra 	$L__BB27_147;
	setp.gt.f64 	%p36, %fd258, %fd123;
	mov.f64 	%fd259, %fd123;
	mov.u64 	%rd469, %rd295;
	@%p36 bra 	$L__BB27_147;
	setp.lt.s64 	%p37, %rd468, %rd295;
	selp.f64 	%fd259, %fd258, %fd123, %p37;
	min.s64 	%rd469, %rd468, %rd295;
$L__BB27_147:
	setp.lt.f64 	%p38, %fd259, %fd124;
	mov.f64 	%fd260, %fd259;
	mov.u64 	%rd470, %rd469;
	@%p38 bra 	$L__BB27_150;
	setp.gt.f64 	%p39, %fd259, %fd124;
	mov.f64 	%fd260, %fd124;
	mov.u64 	%rd470, %rd299;
	@%p39 bra 	$L__BB27_150;
	setp.lt.s64 	%p40, %rd469, %rd299;
	selp.f64 	%fd260, %fd259, %fd124, %p40;
	min.s64 	%rd470, %rd469, %rd299;
$L__BB27_150:
	setp.lt.f64 	%p41, %fd260, %fd125;
	mov.f64 	%fd261, %fd260;
	mov.u64 	%rd471, %rd470;
	@%p41 bra 	$L__BB27_153;
	setp.gt.f64 	%p42, %fd260, %fd125;
	mov.f64 	%fd261, %fd125;
	mov.u64 	%rd471, %rd303;
	@%p42 bra 	$L__BB27_153;
	setp.lt.s64 	%p43, %rd470, %rd303;
	selp.f64 	%fd261, %fd260, %fd125, %p43;
	min.s64 	%rd471, %rd470, %rd303;
$L__BB27_153:
	setp.lt.f64 	%p44, %fd261, %fd126;
	mov.f64 	%fd279, %fd261;
	mov.u64 	%rd494, %rd471;
	@%p44 bra 	$L__BB27_156;
	setp.gt.f64 	%p45, %fd261, %fd126;
	mov.f64 	%fd279, %fd126;
	mov.u64 	%rd494, %rd307;
	@%p45 bra 	$L__BB27_156;
	setp.lt.s64 	%p46, %rd471, %rd307;
	selp.f64 	%fd279, %fd261, %fd126, %p46;
	min.s64 	%rd494, %rd471, %rd307;
$L__BB27_156:
	add.s64 	%rd473, %rd473, 2560;
	add.s64 	%rd460, %rd460, 40960;
	add.s64 	%rd459, %rd459, -2;
	setp.ne.s64 	%p47, %rd459, 0;
	@%p47 bra 	$L__BB27_126;
$L__BB27_157:
	and.b64  	%rd309, %rd113, 1;
	setp.eq.b64 	%p48, %rd309, 1;
	@%p48 bra 	$L__BB27_174;
	shl.b64 	%rd330, %rd473, 4;
	add.s64 	%rd311, %rd240, %rd330;
	// begin inline asm
	ld.global.nc.u64 %rd310, [%rd311];
	// end inline asm
	add.s64 	%rd313, %rd311, 8;
	// begin inline asm
	ld.global.nc.u64 %rd312, [%rd313];
	// end inline asm
	mov.b64 	%fd139, %rd310;
	add.s64 	%rd315, %rd311, 4096;
	// begin inline asm
	ld.global.nc.u64 %rd314, [%rd315];
	// end inline asm
	add.s64 	%rd317, %rd311, 4104;
	// begin inline asm
	ld.global.nc.u64 %rd316, [%rd317];
	// end inline asm
	mov.b64 	%fd140, %rd314;
	add.s64 	%rd319, %rd311, 8192;
	// begin inline asm
	ld.global.nc.u64 %rd318, [%rd319];
	// end inline asm
	add.s64 	%rd321, %rd311, 8200;
	// begin inline asm
	ld.global.nc.u64 %rd320, [%rd321];
	// end inline asm
	mov.b64 	%fd141, %rd318;
	add.s64 	%rd323, %rd311, 12288;
	// begin inline asm
	ld.global.nc.u64 %rd322, [%rd323];
	// end inline asm
	add.s64 	%rd325, %rd311, 12296;
	// begin inline asm
	ld.global.nc.u64 %rd324, [%rd325];
	// end inline asm
	mov.b64 	%fd142, %rd322;
	add.s64 	%rd327, %rd311, 16384;
	// begin inline asm
	ld.global.nc.u64 %rd326, [%rd327];
	// end inline asm
	add.s64 	%rd329, %rd311, 16392;
	// begin inline asm
	ld.global.nc.u64 %rd328, [%rd329];
	// end inline asm
	mov.b64 	%fd143, %rd326;
	setp.lt.f64 	%p49, %fd279, %fd139;
	mov.f64 	%fd265, %fd279;
	mov.u64 	%rd477, %rd494;
	@%p49 bra 	$L__BB27_161;
	setp.gt.f64 	%p50, %fd279, %fd139;
	mov.f64 	%fd265, %fd139;
	mov.u64 	%rd477, %rd312;
	@%p50 bra 	$L__BB27_161;
	setp.lt.s64 	%p51, %rd494, %rd312;
	selp.f64 	%fd265, %fd279, %fd139, %p51;
	min.s64 	%rd477, %rd494, %rd312;
$L__BB27_161:
	setp.lt.f64 	%p52, %fd265, %fd140;
	mov.f64 	%fd266, %fd265;
	mov.u64 	%rd478, %rd477;
	@%p52 bra 	$L__BB27_164;
	setp.gt.f64 	%p53, %fd265, %fd140;
	mov.f64 	%fd266, %fd140;
	mov.u64 	%rd478, %rd316;
	@%p53 bra 	$L__BB27_164;
	setp.lt.s64 	%p54, %rd477, %rd316;
	selp.f64 	%fd266, %fd265, %fd140, %p54;
	min.s64 	%rd478, %rd477, %rd316;
$L__BB27_164:
	setp.lt.f64 	%p55, %fd266, %fd141;
	mov.f64 	%fd267, %fd266;
	mov.u64 	%rd479, %rd478;
	@%p55 bra 	$L__BB27_167;
	setp.gt.f64 	%p56, %fd266, %fd141;
	mov.f64 	%fd267, %fd141;
	mov.u64 	%rd479, %rd320;
	@%p56 bra 	$L__BB27_167;
	setp.lt.s64 	%p57, %rd478, %rd320;
	selp.f64 	%fd267, %fd266, %fd141, %p57;
	min.s64 	%rd479, %rd478, %rd320;
$L__BB27_167:
	setp.lt.f64 	%p58, %fd267, %fd142;
	mov.f64 	%fd268, %fd267;
	mov.u64 	%rd480, %rd479;
	@%p58 bra 	$L__BB27_170;
	setp.gt.f64 	%p59, %fd267, %fd142;
	mov.f64 	%fd268, %fd142;
	mov.u64 	%rd480, %rd324;
	@%p59 bra 	$L__BB27_170;
	setp.lt.s64 	%p60, %rd479, %rd324;
	selp.f64 	%fd268, %fd267, %fd142, %p60;
	min.s64 	%rd480, %rd479, %rd324;
$L__BB27_170:
	setp.lt.f64 	%p61, %fd268, %fd143;
	mov.f64 	%fd279, %fd268;
	mov.u64 	%rd494, %rd480;
	@%p61 bra 	$L__BB27_173;
	setp.gt.f64 	%p62, %fd268, %fd143;
	mov.f64 	%fd279, %fd143;
	mov.u64 	%rd494, %rd328;
	@%p62 bra 	$L__BB27_173;
	setp.lt.s64 	%p63, %rd480, %rd328;
	selp.f64 	%fd279, %fd268, %fd143, %p63;
	min.s64 	%rd494, %rd480, %rd328;
$L__BB27_173:
	add.s64 	%rd473, %rd473, 1280;
$L__BB27_174:
	cvt.s64.s32 	%rd331, %r29;
	setp.ge.s64 	%p64, %rd473, %rd331;
	@%p64 bra 	$L__BB27_197;
	cvt.u32.u64 	%r17, %rd473;
	sub.s32 	%r18, %r29, %r17;
	setp.ge.s32 	%p65, %r16, %r18;
	@%p65 bra 	$L__BB27_197;
	not.b32 	%r30, %r16;
	add.s32 	%r31, %r29, %r30;
	sub.s32 	%r19, %r31, %r17;
	and.b32  	%r32, %r19, 768;
	setp.eq.s32 	%p66, %r32, 768;
	mov.u32 	%r372, %r16;
	@%p66 bra 	$L__BB27_182;
	cvt.u64.u32 	%rd333, %r16;
	add.s64 	%rd334, %rd473, %rd333;
	shl.b64 	%rd335, %rd334, 4;
	add.s64 	%rd484, %rd237, %rd335;
	shr.u32 	%r33, %r19, 8;
	add.s32 	%r34, %r33, 1;
	and.b32  	%r35, %r34, 3;
	neg.s32 	%r370, %r35;
	mov.u32 	%r372, %r16;
$L__BB27_178:
	.pragma "nounroll";
	mov.u64 	%rd177, %rd494;
	mov.f64 	%fd155, %fd279;
	// begin inline asm
	ld.global.nc.u64 %rd336, [%rd484];
	// end inline asm
	add.s64 	%rd339, %rd484, 8;
	// begin inline asm
	ld.global.nc.u64 %rd338, [%rd339];
	// end inline asm
	mov.b64 	%fd156, %rd336;
	setp.lt.f64 	%p67, %fd155, %fd156;
	@%p67 bra 	$L__BB27_181;
	setp.gt.f64 	%p68, %fd155, %fd156;
	mov.f64 	%fd279, %fd156;
	mov.u64 	%rd494, %rd338;
	@%p68 bra 	$L__BB27_181;
	setp.lt.s64 	%p69, %rd177, %rd338;
	selp.f64 	%fd279, %fd155, %fd156, %p69;
	min.s64 	%rd494, %rd177, %rd338;
$L__BB27_181:
	add.s32 	%r372, %r372, 256;
	add.s64 	%rd484, %rd484, 4096;
	add.s32 	%r370, %r370, 1;
	setp.ne.s32 	%p70, %r370, 0;
	@%p70 bra 	$L__BB27_178;
$L__BB27_182:
	setp.lt.u32 	%p71, %r19, 768;
	@%p71 bra 	$L__BB27_197;
	cvt.u64.u32 	%rd340, %r372;
	add.s64 	%rd341, %rd473, %rd340;
	shl.b64 	%rd342, %rd341, 4;
	add.s64 	%rd343, %rd342, %rd237;
	add.s64 	%rd489, %rd343, 12296;
$L__BB27_184:
	add.s64 	%rd345, %rd489, -12296;
	// begin inline asm
	ld.global.nc.u64 %rd344, [%rd345];
	// end inline asm
	add.s64 	%rd347, %rd489, -12288;
	// begin inline asm
	ld.global.nc.u64 %rd346, [%rd347];
	// end inline asm
	mov.b64 	%fd162, %rd344;
	setp.lt.f64 	%p72, %fd279, %fd162;
	mov.f64 	%fd276, %fd279;
	mov.u64 	%rd491, %rd494;
	@%p72 bra 	$L__BB27_187;
	setp.gt.f64 	%p73, %fd279, %fd162;
	mov.f64 	%fd276, %fd162;
	mov.u64 	%rd491, %rd346;
	@%p73 bra 	$L__BB27_187;
	setp.lt.s64 	%p74, %rd494, %rd346;
	selp.f64 	%fd276, %fd279, %fd162, %p74;
	min.s64 	%rd491, %rd494, %rd346;
$L__BB27_187:
	add.s64 	%rd349, %rd489, -8200;
	// begin inline asm
	ld.global.nc.u64 %rd348, [%rd349];
	// end inline asm
	add.s64 	%rd351, %rd489, -8192;
	// begin inline asm
	ld.global.nc.u64 %rd350, [%rd351];
	// end inline asm
	mov.b64 	%fd165, %rd348;
	setp.lt.f64 	%p75, %fd276, %fd165;
	mov.f64 	%fd277, %fd276;
	mov.u64 	%rd492, %rd491;
	@%p75 bra 	$L__BB27_190;
	setp.gt.f64 	%p76, %fd276, %fd165;
	mov.f64 	%fd277, %fd165;
	mov.u64 	%rd492, %rd350;
	@%p76 bra 	$L__BB27_190;
	setp.lt.s64 	%p77, %rd491, %rd350;
	selp.f64 	%fd277, %fd276, %fd165, %p77;
	min.s64 	%rd492, %rd491, %rd350;
$L__BB27_190:
	add.s64 	%rd353, %rd489, -4104;
	// begin inline asm
	ld.global.nc.u64 %rd352, [%rd353];
	// end inline asm
	add.s64 	%rd355, %rd489, -4096;
	// begin inline asm
	ld.global.nc.u64 %rd354, [%rd355];
	// end inline asm
	mov.b64 	%fd168, %rd352;
	setp.lt.f64 	%p78, %fd277, %fd168;
	mov.f64 	%fd278, %fd277;
	mov.u64 	%rd493, %rd492;
	@%p78 bra 	$L__BB27_193;
	setp.gt.f64 	%p79, %fd277, %fd168;
	mov.f64 	%fd278, %fd168;
	mov.u64 	%rd493, %rd354;
	@%p79 bra 	$L__BB27_193;
	setp.lt.s64 	%p80, %rd492, %rd354;
	selp.f64 	%fd278, %fd277, %fd168, %p80;
	min.s64 	%rd493, %rd492, %rd354;
$L__BB27_193:
	add.s64 	%rd357, %rd489, -8;
	// begin inline asm
	ld.global.nc.u64 %rd356, [%rd357];
	// end inline asm
	// begin inline asm
	ld.global.nc.u64 %rd358, [%rd489];
	// end inline asm
	mov.b64 	%fd171, %rd356;
	setp.lt.f64 	%p81, %fd278, %fd171;
	mov.f64 	%fd279, %fd278;
	mov.u64 	%rd494, %rd493;
	@%p81 bra 	$L__BB27_196;
	setp.gt.f64 	%p82, %fd278, %fd171;
	mov.f64 	%fd279, %fd171;
	mov.u64 	%rd494, %rd358;
	@%p82 bra 	$L__BB27_196;
	setp.lt.s64 	%p83, %rd493, %rd358;
	selp.f64 	%fd279, %fd278, %fd171, %p83;
	min.s64 	%rd494, %rd493, %rd358;
$L__BB27_196:
	add.s32 	%r372, %r372, 1024;
	add.s64 	%rd489, %rd489, 16384;
	setp.lt.s32 	%p84, %r372, %r18;
	@%p84 bra 	$L__BB27_184;
$L__BB27_197:
	// begin inline asm
	mov.u32 %r36, %laneid;
	// end inline asm
	mov.b64 	%rd360, %fd279;
	mov.b64 	{%r38, %r43}, %rd360;
	mov.b32 	%r54, 1;
	mov.b32 	%r55, 31;
	mov.b32 	%r56, -1;
	// begin inline asm
	shfl.sync.down.b32 %r37, %r38, %r54, %r55, %r56;
	// end inline asm
	// begin inline asm
	shfl.sync.down.b32 %r42, %r43, %r54, %r55, %r56;
	// end inline asm
	mov.b64 	%rd361, {%r37, %r42};
	mov.b64 	%fd175, %rd361;
	mov.b64 	{%r48, %r53}, %rd494;
	// begin inline asm
	shfl.sync.down.b32 %r47, %r48, %r54, %r55, %r56;
	// end inline asm
	// begin inline asm
	shfl.sync.down.b32 %r52, %r53, %r54, %r55, %r56;
	// end inline asm
	mov.b64 	%rd201, {%r47, %r52};
	setp.gt.s32 	%p85, %r36, 30;
	setp.lt.f64 	%p86, %fd279, %fd175;
	or.pred  	%p87, %p85, %p86;
	mov.f64 	%fd281, %fd279;
	mov.u64 	%rd496, %rd494;
	@%p87 bra 	$L__BB27_200;
	setp.gt.f64 	%p88, %fd279, %fd175;
	mov.f64 	%fd281, %fd175;
	mov.u64 	%rd496, %rd201;
	@%p88 bra 	$L__BB27_200;
	setp.lt.s64 	%p89, %rd494, %rd201;
	selp.f64 	%fd281, %fd279, %fd175, %p89;
	min.s64 	%rd496, %rd494, %rd201;
$L__BB27_200:
	mov.b64 	%rd362, %fd281;
	mov.b64 	{%r58, %r63}, %rd362;
	mov.b32 	%r74, 2;
	mov.b32 	%r75, 31;
	mov.b32 	%r76, -1;
	// begin inline asm
	shfl.sync.down.b32 %r57, %r58, %r74, %r75, %r76;
	// end inline asm
	// begin inline asm
	shfl.sync.down.b32 %r62, %r63, %r74, %r75, %r76;
	// end inline asm
	mov.b64 	%rd363, {%r57, %r62};
	mov.b64 	%fd178, %rd363;
	mov.b64 	{%r68, %r73}, %rd496;
	// begin inline asm
	shfl.sync.down.b32 %r67, %r68, %r74, %r75, %r76;
	// end inline asm
	// begin inline asm
	shfl.sync.down.b32 %r72, %r73, %r74, %r75, %r76;
	// end inline asm
	mov.b64 	%rd204, {%r67, %r72};
	setp.gt.s32 	%p90, %r36, 29;
	setp.lt.f64 	%p91, %fd281, %fd178;
	or.pred  	%p92, %p90, %p91;
	mov.f64 	%fd282, %fd281;
	mov.u64 	%rd497, %rd496;
	@%p92 bra 	$L__BB27_203;
	setp.gt.f64 	%p93, %fd281, %fd178;
	mov.f64 	%fd282, %fd178;
	mov.u64 	%rd497, %rd204;
	@%p93 bra 	$L__BB27_203;
	setp.lt.s64 	%p94, %rd496, %rd204;
	selp.f64 	%fd282, %fd281, %fd178, %p94;
	min.s64 	%rd497, %rd496, %rd204;
$L__BB27_203:
	mov.b64 	%rd364, %fd282;
	mov.b64 	{%r78, %r83}, %rd364;
	mov.b32 	%r94, 4;
	mov.b32 	%r95, 31;
	mov.b32 	%r96, -1;
	// begin inline asm
	shfl.sync.down.b32 %r77, %r78, %r94, %r95, %r96;
	// end inline asm
	// begin inline asm
	shfl.sync.down.b32 %r82, %r83, %r94, %r95, %r96;
	// end inline asm
	mov.b64 	%rd365, {%r77, %r82};
	mov.b64 	%fd181, %rd365;
	mov.b64 	{%r88, %r93}, %rd497;
	// begin inline asm
	shfl.sync.down.b32 %r87, %r88, %r94, %r95, %r96;
	// end inline asm
	// begin inline asm
	shfl.sync.down.b32 %r92, %r93, %r94, %r95, %r96;
	// end inline asm
	mov.b64 	%rd207, {%r87, %r92};
	setp.gt.s32 	%p95, %r36, 27;
	setp.lt.f64 	%p96, %fd282, %fd181;
	or.pred  	%p97, %p95, %p96;
	mov.f64 	%fd283, %fd282;
	mov.u64 	%rd498, %rd497;
	@%p97 bra 	$L__BB27_206;
	setp.gt.f64 	%p98, %fd282, %fd181;
	mov.f64 	%fd283, %fd181;
	mov.u64 	%rd498, %rd207;
	@%p98 bra 	$L__BB27_206;
	setp.lt.s64 	%p99, %rd497, %rd207;
	selp.f64 	%fd283, %fd282, %fd181, %p99;
	min.s64 	%rd498, %rd497, %rd207;
$L__BB27_206:
	mov.b64 	%rd366, %fd283;
	mov.b64 	{%r98, %r103}, %rd366;
	mov.b32 	%r114, 8;
	mov.b32 	%r115, 31;
	mov.b32 	%r116, -1;
	// begin inline asm
	shfl.sync.down.b32 %r97, %r98, %r114, %r115, %r116;
	// end inline asm
	// begin inline asm
	shfl.sync.down.b32 %r102, %r103, %r114, %r115, %r116;
	// end inline asm
	mov.b64 	%rd367, {%r97, %r102};
	mov.b64 	%fd184, %rd367;
	mov.b64 	{%r108, %r113}, %rd498;
	// begin inline asm
	shfl.sync.down.b32 %r107, %r108, %r114, %r115, %r116;
	// end inline asm
	// begin inline asm
	shfl.sync.down.b32 %r112, %r113, %r114, %r115, %r116;
	// end inline asm
	mov.b64 	%rd210, {%r107, %r112};
	setp.gt.s32 	%p100, %r36, 23;
	setp.lt.f64 	%p101, %fd283, %fd184;
	or.pred  	%p102, %p100, %p101;
	mov.f64 	%fd284, %fd283;
	mov.u64 	%rd499, %rd498;
	@%p102 bra 	$L__BB27_209;
	setp.gt.f64 	%p103, %fd283, %fd184;
	mov.f64 	%fd284, %fd184;
	mov.u64 	%rd499, %rd210;
	@%p103 bra 	$L__BB27_209;
	setp.lt.s64 	%p104, %rd498, %rd210;
	selp.f64 	%fd284, %fd283, %fd184, %p104;
	min.s64 	%rd499, %rd498, %rd210;
$L__BB27_209:
	mov.b64 	%rd368, %fd284;
	mov.b64 	{%r118, %r123}, %rd368;
	mov.b32 	%r134, 16;
	mov.b32 	%r135, 31;
	mov.b32 	%r136, -1;
	// begin inline asm
	shfl.sync.down.b32 %r117, %r118, %r134, %r135, %r136;
	// end inline asm
	// begin inline asm
	shfl.sync.down.b32 %r122, %r123, %r134, %r135, %r136;
	// end inline asm
	mov.b64 	%rd369, {%r117, %r122};
	mov.b64 	%fd187, %rd369;
	mov.b64 	{%r128, %r133}, %rd499;
	// begin inline asm
	shfl.sync.down.b32 %r127, %r128, %r134, %r135, %r136;
	// end inline asm
	// begin inline asm
	shfl.sync.down.b32 %r132, %r133, %r134, %r135, %r136;
	// end inline asm
	mov.b64 	%rd213, {%r127, %r132};
	setp.gt.s32 	%p105, %r36, 15;
	setp.lt.f64 	%p106, %fd284, %fd187;
	or.pred  	%p107, %p105, %p106;
	mov.f64 	%fd292, %fd284;
	mov.u64 	%rd507, %rd499;
	@%p107 bra 	$L__BB27_212;
	setp.gt.f64 	%p108, %fd284, %fd187;
	mov.f64 	%fd292, %fd187;
	mov.u64 	%rd507, %rd213;
	@%p108 bra 	$L__BB27_212;
	setp.lt.s64 	%p109, %rd499, %rd213;
	selp.f64 	%fd292, %fd284, %fd187, %p109;
	min.s64 	%rd507, %rd499, %rd213;
$L__BB27_212:
	setp.ne.s32 	%p110, %r36, 0;
	@%p110 bra 	$L__BB27_214;
	shr.u32 	%r137, %r16, 1;
	and.b32  	%r138, %r137, 496;
	mov.u32 	%r139, _ZN6thrust24THRUST_300001_SM_1000_NS8cuda_cub4core6detail5shmemE;
	add.s32 	%r140, %r139, %r138;
	st.shared.f64 	[%r140+8], %fd292;
	st.shared.u64 	[%r140+16], %rd507;
$L__BB27_214:
	bar.sync 	0;
	setp.ne.s32 	%p111, %r16, 0;
	@%p111 bra 	$L__BB27_236;
	ld.shared.f64 	%fd190, [_ZN6thrust24THRUST_300001_SM_1000_NS8cuda_cub4core6detail5shmemE+24];
	ld.shared.u64 	%rd216, [_ZN6thrust24THRUST_300001_SM_1000_NS8cuda_cub4core6detail5shmemE+32];
	setp.lt.f64 	%p112, %fd292, %fd190;
	mov.f64 	%fd286, %fd292;
	mov.u64 	%rd501, %rd507;
	@%p112 bra 	$L__BB27_218;
	setp.lt.f64 	%p113, %fd190, %fd292;
	mov.f64 	%fd286, %fd190;
	mov.u64 	%rd501, %rd216;
	@%p113 bra 	$L__BB27_218;
	setp.lt.s64 	%p114, %rd507, %rd216;
	selp.f64 	%fd286, %fd292, %fd190, %p114;
	min.s64 	%rd501, %rd507, %rd216;
$L__BB27_218:
	ld.shared.f64 	%fd193, [_ZN6thrust24THRUST_300001_SM_1000_NS8cuda_cub4core6detail5shmemE+40];
	ld.shared.u64 	%rd219, [_ZN6thrust24THRUST_300001_SM_1000_NS8cuda_cub4core6detail5shmemE+48];
	setp.lt.f64 	%p115, %fd286, %fd193;
	mov.f64 	%fd287, %fd286;
	mov.u64 	%rd502, %rd501;
	@%p115 bra 	$L__BB27_221;
	setp.lt.f64 	%p116, %fd193, %fd286;
	mov.f64 	%fd287, %fd193;
	mov.u64 	%rd502, %rd219;
	@%p116 bra 	$L__BB27_221;
	setp.lt.s64 	%p117, %rd501, %rd219;
	selp.f64 	%fd287, %fd286, %fd193, %p117;
	min.s64 	%rd502, %rd501, %rd219;
$L__BB27_221:
	ld.shared.f64 	%fd196, [_ZN6thrust24THRUST_300001_SM_1000_NS8cuda_cub4core6detail5shmemE+56];
	ld.shared.u64 	%rd222, [_ZN6thrust24THRUST_300001_SM_1000_NS8cuda_cub4core6detail5shmemE+64];
	setp.lt.f64 	%p118, %fd287, %fd196;
	mov.f64 	%fd288, %fd287;
	mov.u64 	%rd503, %rd502;
	@%p118 bra 	$L__BB27_224;
	setp.lt.f64 	%p119, %fd196, %fd287;
	mov.f64 	%fd288, %fd196;
	mov.u64 	%rd503, %rd222;
	@%p119 bra 	$L__BB27_224;
	setp.lt.s64 	%p120, %rd502, %rd222;
	selp.f64 	%fd288, %fd287, %fd196, %p120;
	min.s64 	%rd503, %rd502, %rd222;
$L__BB27_224:
	ld.shared.f64 	%fd199, [_ZN6thrust24THRUST_300001_SM_1000_NS8cuda_cub4core6detail5shmemE+72];
	ld.shared.u64 	%rd225, [_ZN6thrust24THRUST_300001_SM_1000_NS8cuda_cub4core6detail5shmemE+80];
	setp.lt.f64 	%p121, %fd288, %fd199;
	mov.f64 	%fd289, %fd288;
	mov.u64 	%rd504, %rd503;
	@%p121 bra 	$L__BB27_227;
	setp.lt.f64 	%p122, %fd199, %fd288;
	mov.f64 	%fd289, %fd199;
	mov.u64 	%rd504, %rd225;
	@%p122 bra 	$L__BB27_227;
	setp.lt.s64 	%p123, %rd503, %rd225;
	selp.f64 	%fd289, %fd288, %fd199, %p123;
	min.s64 	%rd504, %rd503, %rd225;
$L__BB27_227:
	ld.shared.f64 	%fd202, [_ZN6thrust24THRUST_300001_SM_1000_NS8cuda_cub4core6detail5shmemE+88];
	ld.shared.u64 	%rd228, [_ZN6thrust24THRUST_300001_SM_1000_NS8cuda_cub4core6detail5shmemE+96];
	setp.lt.f64 	%p124, %fd289, %fd202;
	mov.f64 	%fd290, %fd289;
	mov.u64 	%rd505, %rd504;
	@%p124 bra 	$L__BB27_230;
	setp.lt.f64 	%p125, %fd202, %fd289;
	mov.f64 	%fd290, %fd202;
	mov.u64 	%rd505, %rd228;
	@%p125 bra 	$L__BB27_230;
	setp.lt.s64 	%p126, %rd504, %rd228;
	selp.f64 	%fd290, %fd289, %fd202, %p126;
	min.s64 	%rd505, %rd504, %rd228;
$L__BB27_230:
	ld.shared.f64 	%fd205, [_ZN6thrust24THRUST_300001_SM_1000_NS8cuda_cub4core6detail5shmemE+104];
	ld.shared.u64 	%rd231, [_ZN6thrust24THRUST_300001_SM_1000_NS8cuda_cub4core6detail5shmemE+112];
	setp.lt.f64 	%p127, %fd290, %fd205;
	mov.f64 	%fd291, %fd290;
	mov.u64 	%rd506, %rd505;
	@%p127 bra 	$L__BB27_233;
	setp.lt.f64 	%p128, %fd205, %fd290;
	mov.f64 	%fd291, %fd205;
	mov.u64 	%rd506, %rd231;
	@%p128 bra 	$L__BB27_233;
	setp.lt.s64 	%p129, %rd505, %rd231;
	selp.f64 	%fd291, %fd290, %fd205, %p129;
	min.s64 	%rd506, %rd505, %rd231;
$L__BB27_233:
	ld.shared.f64 	%fd208, [_ZN6thrust24THRUST_300001_SM_1000_NS8cuda_cub4core6detail5shmemE+120];
	ld.shared.u64 	%rd234, [_ZN6thrust24THRUST_300001_SM_1000_NS8cuda_cub4core6detail5shmemE+128];
	setp.lt.f64 	%p130, %fd291, %fd208;
	mov.u64 	%rd507, %rd506;
	mov.f64 	%fd292, %fd291;
	@%p130 bra 	$L__BB27_236;
	setp.lt.f64 	%p131, %fd208, %fd291;
	mov.u64 	%rd507, %rd234;
	mov.f64 	%fd292, %fd208;
	@%p131 bra 	$L__BB27_236;
	setp.lt.s64 	%p132, %rd506, %rd234;
	selp.f64 	%fd292, %fd291, %fd208, %p132;
	min.s64 	%rd507, %rd506, %rd234;
$L__BB27_236:
	mov.u32 	%r364, %tid.x;
	setp.ne.s32 	%p259, %r364, 0;
	@%p259 bra 	$L__BB27_238;
	ld.param.u64 	%rd420, [_ZN6thrust24THRUST_300001_SM_1000_NS8cuda_cub4core6detail13_kernel_agentINS1_8__reduce11ReduceAgentIPN4cuda3std3__45tupleIJdlEEESC_SB_lNS1_9__extrema9arg_min_fIdlNS9_4lessIdEEEEEEJSC_SC_iSH_EEEvDpT0__param_1];
	cvta.to.global.u64 	%rd419, %rd420;
	st.global.f64 	[%rd419], %fd292;
	st.global.u64 	[%rd419+8], %rd507;
$L__BB27_238:
	ret;

}
	// .globl	_ZN6thrust24THRUST_300001_SM_1000_NS8cuda_cub4core6detail13_kernel_agentINS1_8__reduce11ReduceAgentINS0_12zip_iteratorIN4cuda3std3__45tupleIJNS0_10device_ptrIdEENS0_17counting_iteratorIlNS0_11use_defaultESF_SF_EEEEEEEPNSB_IJdlEEESJ_iNS1_9__extrema9arg_max_fIdlNSA_4lessIdEEEEEEJSI_SK_iSP_EEEvDpT0_
.visible .entry _ZN6thrust24THRUST_300001_SM_1000_NS8cuda_cub4core6detail13_kernel_agentINS1_8__reduce11ReduceAgentINS0_12zip_iteratorIN4cuda3std3__45tupleIJNS0_10device_ptrIdEENS0_17counting_iteratorIlNS0_11use_defaultESF_SF_EEEEEEEPNSB_IJdlEEESJ_iNS1_9__extrema9arg_max_fIdlNSA_4lessIdEEEEEEJSI_SK_iSP_EEEvDpT0_(
	.param .align 8 .b8 _ZN6thrust24THRUST_300001_SM_1000_NS8cuda_cub4core6detail13_kernel_agentINS1_8__reduce11ReduceAgentINS0_12zip_iteratorIN4cuda3std3__45tupleIJNS0_10device_ptrIdEENS0_17counting_iteratorIlNS0_11use_defaultESF_SF_EEEEEEEPNSB_IJdlEEESJ_iNS1_9__extrema9arg_max_fIdlNSA_4lessIdEEEEEEJSI_SK_iSP_EEEvDpT0__param_0[16],
	.param .u64 .ptr .align 1 _ZN6thrust24THRUST_300001_SM_1000_NS8cuda_cub4core6detail13_kernel_agentINS1_8__reduce11ReduceAgentINS0_12zip_iteratorIN4cuda3std3__45tupleIJNS0_10device_ptrIdEENS0_17counting_iteratorIlNS0_11use_defaultESF_SF_EEEEEEEPNSB_IJdlEEESJ_iNS1_9__extrema9arg_max_fIdlNSA_4lessIdEEEEEEJSI_SK_iSP_EEEvDpT0__param_1,
	.param .u32 _ZN6thrust24THRUST_300001_SM_1000_NS8cuda_cub4core6detail13_kernel_agentINS1_8__reduce11ReduceAgentINS0_12zip_iteratorIN4cuda3std3__45tupleIJNS0_10device_ptrIdEENS0_17counting_iteratorIlNS0_11use_defaultESF_SF_EEEEEEEPNSB_IJdlEEESJ_iNS1_9__extrema9arg_max_fIdlNSA_4lessIdEEEEEEJSI_SK_iSP_EEEvDpT0__param_2,
	.param .align 1 .b8 _ZN6thrust24THRUST_300001_SM_1000_NS8cuda_cub4core6detail13_kernel_agentINS1_8__reduce11ReduceAgentINS0_12zip_iteratorIN4cuda3std3__45tupleIJNS0_10device_ptrIdEENS0_17counting_iteratorIlNS0_11use_defaultESF_SF_EEEEEEEPNSB_IJdlEEESJ_iNS1_9__extrema9arg_max_fIdlNSA_4lessIdEEEEEEJSI_SK_iSP_EEEvDpT0__param_3[1]
)
.maxntid 256
{
	.reg .pred 	%p<213>;
	.reg .b32 	%r<400>;
	.reg .b64 	%rd<358>;
	.reg .b64 	%fd<242>;

	ld.param.u64 	%rd199, [_ZN6thrust24THRUST_300001_SM_1000_NS8cuda_cub4core6detail13_kernel_agentINS1_8__reduce11ReduceAgentINS0_12zip_iteratorIN4cuda3std3__45tupleIJNS0_10device_ptrIdEENS0_17counting_iteratorIlNS0_11use_defaultESF_SF_EEEEEEEPNSB_IJdlEEESJ_iNS1_9__extrema9arg_max_fIdlNSA_4lessIdEEEEEEJSI_SK_iSP_EEEvDpT0__param_0+8];
	ld.param.u64 	%rd198, [_ZN6thrust24THRUST_300001_SM_1000_NS8cuda_cub4core6detail13_kernel_agentINS1_8__reduce11ReduceAgentINS0_12zip_iteratorIN4cuda3std3__45tupleIJNS0_10device_ptrIdEENS0_17counting_iteratorIlNS0_11use_defaultESF_SF_EEEEEEEPNSB_IJdlEEESJ_iNS1_9__extrema9arg_max_fIdlNSA_4lessIdEEEEEEJSI_SK_iSP_EEEvDpT0__param_0];
	ld.param.u32 	%r36, [_ZN6thrust24THRUST_300001_SM_1000_NS8cuda_cub4core6detail13_kernel_agentINS1_8__reduce11ReduceAgentINS0_12zip_iteratorIN4cuda3std3__45tupleIJNS0_10device_ptrIdEENS0_17counting_iteratorIlNS0_11use_defaultESF_SF_EEEEEEEPNSB_IJdlEEESJ_iNS1_9__extrema9arg_max_fIdlNSA_4lessIdEEEEEEJSI_SK_iSP_EEEvDpT0__param_2];
	setp.eq.s32 	%p1, %r36, 0;
	@%p1 bra 	$L__BB28_206;
	cvta.to.global.u64 	%rd1, %rd198;
	setp.gt.s32 	%p2, %r36, 1279;
	@%p2 bra 	$L__BB28_122;
	mov.u32 	%r1, %tid.x;
	setp.ge.s32 	%p96, %r1, %r36;
	mov.f64 	%fd188, 0d0000000000000000;
	mov.b64 	%rd299, 0;
	mov.u32 	%r391, %r1;
	@%p96 bra 	$L__BB28_4;
	cvt.u64.u32 	%rd255, %r1;
	mul.wide.u32 	%rd256, %r1, 8;
	add.s64 	%rd257, %rd1, %rd256;
	add.s64 	%rd299, %rd199, %rd255;
	ld.global.f64 	%fd188, [%rd257];
	add.s32 	%r391, %r1, 256;
$L__BB28_4:
	setp.ge.s32 	%p97, %r391, %r36;
	@%p97 bra 	$L__BB28_26;
	not.b32 	%r160, %r391;
	add.s32 	%r4, %r36, %r160;
	and.b32  	%r161, %r4, 768;
	setp.eq.s32 	%p98, %r161, 768;
	@%p98 bra 	$L__BB28_11;
	cvt.u64.u32 	%rd259, %r391;
	add.s64 	%rd290, %rd199, %rd259;
	mul.wide.u32 	%rd260, %r391, 8;
	add.s64 	%rd289, %rd1, %rd260;
	shr.u32 	%r162, %r4, 8;
	add.s32 	%r163, %r162, 1;
	and.b32  	%r164, %r163, 3;
	neg.s32 	%r389, %r164;
$L__BB28_7:
	.pragma "nounroll";
	mov.u64 	%rd9, %rd299;
	mov.f64 	%fd3, %fd188;
	ld.global.f64 	%fd4, [%rd289];
	setp.lt.f64 	%p99, %fd3, %fd4;
	mov.u64 	%rd299, %rd290;
	mov.f64 	%fd188, %fd4;
	@%p99 bra 	$L__BB28_10;
	setp.lt.f64 	%p100, %fd4, %fd3;
	mov.u64 	%rd299, %rd9;
	mov.f64 	%fd188, %fd3;
	@%p100 bra 	$L__BB28_10;
	setp.lt.s64 	%p101, %rd9, %rd290;
	min.s64 	%rd299, %rd9, %rd290;
	selp.f64 	%fd188, %fd3, %fd4, %p101;
$L__BB28_10:
	add.s32 	%r391, %r391, 256;
	add.s64 	%rd290, %rd290, 256;
	add.s64 	%rd289, %rd289, 2048;
	add.s32 	%r389, %r389, 1;
	setp.ne.s32 	%p102, %r389, 0;
	@%p102 bra 	$L__BB28_7;
$L__BB28_11:
	setp.lt.u32 	%p103, %r4, 768;
	@%p103 bra 	$L__BB28_26;
	add.s32 	%r392, %r391, 512;
$L__BB28_13:
	mov.u32 	%r12, %r392;
	add.s32 	%r165, %r12, -512;
	cvt.s64.s32 	%rd261, %r165;
	mul.wide.s32 	%rd262, %r165, 8;
	add.s64 	%rd17, %rd1, %rd262;
	add.s64 	%rd18, %rd199, %rd261;
	ld.global.f64 	%fd10, [%rd17];
	setp.lt.f64 	%p104, %fd188, %fd10;
	mov.u64 	%rd296, %rd18;
	mov.f64 	%fd185, %fd10;
	@%p104 bra 	$L__BB28_16;
	setp.lt.f64 	%p105, %fd10, %fd188;
	mov.u64 	%rd296, %rd299;
	mov.f64 	%fd185, %fd188;
	@%p105 bra 	$L__BB28_16;
	setp.lt.s64 	%p106, %rd299, %rd18;
	min.s64 	%rd296, %rd299, %rd18;
	selp.f64 	%fd185, %fd188, %fd10, %p106;
$L__BB28_16:
	add.s32 	%r166, %r12, -256;
	cvt.s64.s32 	%rd263, %r166;
	add.s64 	%rd21, %rd199, %rd263;
	ld.global.f64 	%fd13, [%rd17+2048];
	setp.lt.f64 	%p107, %fd185, %fd13;
	mov.u64 	%rd297, %rd21;
	mov.f64 	%fd186, %fd13;
	@%p107 bra 	$L__BB28_19;
	setp.lt.f64 	%p108, %fd13, %fd185;
	mov.u64 	%rd297, %rd296;
	mov.f64 	%fd186, %fd185;
	@%p108 bra 	$L__BB28_19;
	setp.lt.s64 	%p109, %rd296, %rd21;
	min.s64 	%rd297, %rd296, %rd21;
	selp.f64 	%fd186, %fd185, %fd13, %p109;
$L__BB28_19:
	cvt.s64.s32 	%rd264, %r12;
	add.s64 	%rd24, %rd199, %rd264;
	ld.global.f64 	%fd16, [%rd17+4096];
	setp.lt.f64 	%p110, %fd186, %fd16;
	mov.u64 	%rd298, %rd24;
	mov.f64 	%fd187, %fd16;
	@%p110 bra 	$L__BB28_22;
	setp.lt.f64 	%p111, %fd16, %fd186;
	mov.u64 	%rd298, %rd297;
	mov.f64 	%fd187, %fd186;
	@%p111 bra 	$L__BB28_22;
	setp.lt.s64 	%p112, %rd297, %rd24;
	min.s64 	%rd298, %rd297, %rd24;
	selp.f64 	%fd187, %fd186, %fd16, %p112;
$L__BB28_22:
	add.s32 	%r167, %r12, 256;
	cvt.s64.s32 	%rd265, %r167;
	add.s64 	%rd27, %rd199, %rd265;
	ld.global.f64 	%fd19, [%rd17+6144];
	setp.lt.f64 	%p113, %fd187, %fd19;
	mov.u64 	%rd299, %rd27;
	mov.f64 	%fd188, %fd19;
	@%p113 bra 	$L__BB28_25;
	setp.lt.f64 	%p114, %fd19, %fd187;
	mov.u64 	%rd299, %rd298;
	mov.f64 	%fd188, %fd187;
	@%p114 bra 	$L__BB28_25;
	setp.lt.s64 	%p115, %rd298, %rd27;
	min.s64 	%rd299, %rd298, %rd27;
	selp.f64 	%fd188, %fd187, %fd19, %p115;
$L__BB28_25:
	add.s32 	%r392, %r12, 1024;
	add.s32 	%r168, %r12, 512;
	setp.lt.s32 	%p116, %r168, %r36;
	@%p116 bra 	$L__BB28_13;
$L__BB28_26:
	setp.lt.s32 	%p117, %r36, 256;
	@%p117 bra 	$L__BB28_71;
	// begin inline asm
	mov.u32 %r282, %laneid;
	// end inline asm
	mov.b64 	%rd276, %fd188;
	mov.b64 	{%r284, %r289}, %rd276;
	mov.b32 	%r300, 1;
	mov.b32 	%r301, 31;
	mov.b32 	%r302, -1;
	// begin inline asm
	shfl.sync.down.b32 %r283, %r284, %r300, %r301, %r302;
	// end inline asm
	// begin inline asm
	shfl.sync.down.b32 %r288, %r289, %r300, %r301, %r302;
	// end inline asm
	mov.b64 	%rd277, {%r283, %r288};
	mov.b64 	%fd23, %rd277;
	mov.b64 	{%r294, %r299}, %rd299;
	// begin inline asm
	shfl.sync.down.b32 %r293, %r294, %r300, %r301, %r302;
	// end inline asm
	// begin inline asm
	shfl.sync.down.b32 %r298, %r299, %r300, %r301, %r302;
	// end inline asm
	mov.b64 	%rd31, {%r293, %r298};
	setp.gt.s32 	%p169, %r282, 30;
	mov.u64 	%rd301, %rd299;
	mov.f64 	%fd190, %fd188;
	@%p169 bra 	$L__BB28_31;
	setp.lt.f64 	%p170, %fd188, %fd23;
	mov.u64 	%rd301, %rd31;
	mov.f64 	%fd190, %fd23;
	@%p170 bra 	$L__BB28_31;
	setp.gt.f64 	%p171, %fd188, %fd23;
	mov.u64 	%rd301, %rd299;
	mov.f64 	%fd190, %fd188;
	@%p171 bra 	$L__BB28_31;
	setp.lt.s64 	%p172, %rd299, %rd31;
	min.s64 	%rd301, %rd299, %rd31;
	selp.f64 	%fd190, %fd188, %fd23, %p172;
$L__BB28_31:
	mov.b64 	%rd278, %fd190;
	mov.b64 	{%r304, %r309}, %rd278;
	mov.b32 	%r320, 2;
	mov.b32 	%r321, 31;
	mov.b32 	%r322, -1;
	// begin inline asm
	shfl.sync.down.b32 %r303, %r304, %r320, %r321, %r322;
	// end inline asm
	// begin inline asm
	shfl.sync.down.b32 %r308, %r309, %r320, %r321, %r322;
	// end inline asm
	mov.b64 	%rd279, {%r303, %r308};
	mov.b64 	%fd26, %rd279;
	mov.b64 	{%r314, %r319}, %rd301;
	// begin inline asm
	shfl.sync.down.b32 %r313, %r314, %r320, %r321, %r322;
	// end inline asm
	// begin inline asm
	shfl.sync.down.b32 %r318, %r319, %r320, %r321, %r322;
	// end inline asm
	mov.b64 	%rd34, {%r313, %r318};
	setp.gt.s32 	%p173, %r282, 29;
	mov.u64 	%rd302, %rd301;
	mov.f64 	%fd191, %fd190;
	@%p173 bra 	$L__BB28_35;
	setp.lt.f64 	%p174, %fd190, %fd26;
	mov.u64 	%rd302, %rd34;
	mov.f64 	%fd191, %fd26;
	@%p174 bra 	$L__BB28_35;
	setp.gt.f64 	%p175, %fd190, %fd26;
	mov.u64 	%rd302, %rd301;
	mov.f64 	%fd191, %fd190;
	@%p175 bra 	$L__BB28_35;
	setp.lt.s64 	%p176, %rd301, %rd34;
	min.s64 	%rd302, %rd301, %rd34;
	selp.f64 	%fd191, %fd190, %fd26, %p176;
$L__BB28_35:
	mov.b64 	%rd280, %fd191;
	mov.b64 	{%r324, %r329}, %rd280;
	mov.b32 	%r340, 4;
	mov.b32 	%r341, 31;
	mov.b32 	%r342, -1;
	// begin inline asm
	shfl.sync.down.b32 %r323, %r324, %r340, %r341, %r342;
	// end inline asm
	// begin inline asm
	shfl.sync.down.b32 %r328, %r329, %r340, %r341, %r342;
	// end inline asm
	mov.b64 	%rd281, {%r323, %r328};
	mov.b64 	%fd29, %rd281;
	mov.b64 	{%r334, %r339}, %rd302;
	// begin inline asm
	shfl.sync.down.b32 %r333, %r334, %r340, %r341, %r342;
	// end inline asm
	// begin inline asm
	shfl.sync.down.b32 %r338, %r339, %r340, %r341, %r342;
	// end inline asm
	mov.b64 	%rd37, {%r333, %r338};
	setp.gt.s32 	%p177, %r282, 27;
	mov.u64 	%rd303, %rd302;
	mov.f64 	%fd192, %fd191;
	@%p177 bra 	$L__BB28_39;
	setp.lt.f64 	%p178, %fd191, %fd29;
	mov.u64 	%rd303, %rd37;
	mov.f64 	%fd192, %fd29;
	@%p178 bra 	$L__BB28_39;
	setp.gt.f64 	%p179, %fd191, %fd29;
	mov.u64 	%rd303, %rd302;
	mov.f64 	%fd192, %fd191;
	@%p179 bra 	$L__BB28_39;
	setp.lt.s64 	%p180, %rd302, %rd37;
	min.s64 	%rd303, %rd302, %rd37;
	selp.f64 	%fd192, %fd191, %fd29, %p180;
$L__BB28_39:
	mov.b64 	%rd282, %fd192;
	mov.b64 	{%r344, %r349}, %rd282;
	mov.b32 	%r360, 8;
	mov.b32 	%r361, 31;
	mov.b32 	%r362, -1;
	// begin inline asm
	shfl.sync.down.b32 %r343, %r344, %r360, %r361, %r362;
	// end inline asm
	// begin inline asm
	shfl.sync.down.b32 %r348, %r349, %r360, %r361, %r362;
	// end inline asm
	mov.b64 	%rd283, {%r343, %r348};
	mov.b64 	%fd32, %rd283;
	mov.b64 	{%r354, %r359}, %rd303;
	// begin inline asm
	shfl.sync.down.b32 %r353, %r354, %r360, %r361, %r362;
	// end inline asm
	// begin inline asm
	shfl.sync.down.b32 %r358, %r359, %r360, %r361, %r362;
	// end inline asm
	mov.b64 	%rd40, {%r353, %r358};
	setp.gt.s32 	%p181, %r282, 23;
	mov.u64 	%rd304, %rd303;
	mov.f64 	%fd193, %fd192;
	@%p181 bra 	$L__BB28_43;
	setp.lt.f64 	%p182, %fd192, %fd32;
	mov.u64 	%rd304, %rd40;
	mov.f64 	%fd193, %fd32;
	@%p182 bra 	$L__BB28_43;
	setp.gt.f64 	%p183, %fd192, %fd32;
	mov.u64 	%rd304, %rd303;
	mov.f64 	%fd193, %fd192;
	@%p183 bra 	$L__BB28_43;
	setp.lt.s64 	%p184, %rd303, %rd40;
	min.s64 	%rd304, %rd303, %rd40;
	selp.f64 	%fd193, %fd192, %fd32, %p184;
$L__BB28_43:
	mov.b64 	%rd284, %fd193;
	mov.b64 	{%r364, %r369}, %rd284;
	mov.b32 	%r380, 16;
	mov.b32 	%r381, 31;
	mov.b32 	%r382, -1;
	// begin inline asm
	shfl.sync.down.b32 %r363, %r364, %r380, %r381, %r382;
	// end inline asm
	// begin inline asm
	shfl.sync.down.b32 %r368, %r369, %r380, %r381, %r382;
	// end inline asm
	mov.b64 	%rd285, {%r363, %r368};
	mov.b64 	%fd35, %rd285;
	mov.b64 	{%r374, %r379}, %rd304;
	// begin inline asm
	shfl.sync.down.b32 %r373, %r374, %r380, %r381, %r382;
	// end inline asm
	// begin inline asm
	shfl.sync.down.b32 %r378, %r379, %r380, %r381, %r382;
	// end inline asm
	mov.b64 	%rd43, {%r373, %r378};
	setp.gt.s32 	%p185, %r282, 15;
	mov.u64 	%rd357, %rd304;
	mov.f64 	%fd241, %fd193;
	@%p185 bra 	$L__BB28_47;
	setp.lt.f64 	%p186, %fd193, %fd35;
	mov.u64 	%rd357, %rd43;
	mov.f64 	%fd241, %fd35;
	@%p186 bra 	$L__BB28_47;
	setp.gt.f64 	%p187, %fd193, %fd35;
	mov.u64 	%rd357, %rd304;
	mov.f64 	%fd241, %fd193;
	@%p187 bra 	$L__BB28_47;
	setp.lt.s64 	%p188, %rd304, %rd43;
	min.s64 	%rd357, %rd304, %rd43;
	selp.f64 	%fd241, %fd193, %fd35, %p188;
$L__BB28_47:
	setp.ne.s32 	%p189, %r282, 0;
	@%p189 bra 	$L__BB28_49;
	shr.u32 	%r383, %r1, 1;
	and.b32  	%r384, %r383, 496;
	mov.u32 	%r385, _ZN6thrust24THRUST_300001_SM_1000_NS8cuda_cub4core6detail5shmemE;
	add.s32 	%r386, %r385, %r384;
	st.shared.f64 	[%r386+8], %fd241;
	st.shared.u64 	[%r386+16], %rd357;
$L__BB28_49:
	bar.sync 	0;
	setp.ne.s32 	%p190, %r1, 0;
	@%p190 bra 	$L__BB28_204;
	ld.shared.f64 	%fd38, [_ZN6thrust24THRUST_300001_SM_1000_NS8cuda_cub4core6detail5shmemE+24];
	ld.shared.u64 	%rd46, [_ZN6thrust24THRUST_300001_SM_1000_NS8cuda_cub4core6detail5shmemE+32];
	setp.lt.f64 	%p191, %fd241, %fd38;
	mov.u64 	%rd306, %rd46;
	mov.f64 	%fd195, %fd38;
	@%p191 bra 	$L__BB28_53;
	setp.lt.f64 	%p192, %fd38, %fd241;
	mov.u64 	%rd306, %rd357;
	mov.f64 	%fd195, %fd241;
	@%p192 bra 	$L__BB28_53;
	setp.lt.s64 	%p193, %rd357, %rd46;
	min.s64 	%rd306, %rd357, %rd46;
	selp.f64 	%fd195, %fd241, %fd38, %p193;
$L__BB28_53:
	ld.shared.f64 	%fd41, [_ZN6thrust24THRUST_300001_SM_1000_NS8cuda_cub4core6detail5shmemE+40];
	ld.shared.u64 	%rd49, [_ZN6thrust24THRUST_300001_SM_1000_NS8cuda_cub4core6detail5shmemE+48];
	setp.lt.f64 	%p194, %fd195, %fd41;
	mov.u64 	%rd307, %rd49;
	mov.f64 	%fd196, %fd41;
	@%p194 bra 	$L__BB28_56;
	setp.lt.f64 	%p195, %fd41, %fd195;
	mov.u64 	%rd307, %rd306;
	mov.f64 	%fd196, %fd195;
	@%p195 bra 	$L__BB28_56;
	setp.lt.s64 	%p196, %rd306, %rd49;
	min.s64 	%rd307, %rd306, %rd49;
	selp.f64 	%fd196, %fd195, %fd41, %p196;
$L__BB28_56:
	ld.shared.f64 	%fd44, [_ZN6thrust24THRUST_300001_SM_1000_NS8cuda_cub4core6detail5shmemE+56];
	ld.shared.u64 	%rd52, [_ZN6thrust24THRUST_300001_SM_1000_NS8cuda_cub4core6detail5shmemE+64];
	setp.lt.f64 	%p197, %fd196, %fd44;
	mov.u64 	%rd308, %rd52;
	mov.f64 	%fd197, %fd44;
	@%p197 bra 	$L__BB28_59;
	setp.lt.f64 	%p198, %fd44, %fd196;
	mov.u64 	%rd308, %rd307;
	mov.f64 	%fd197, %fd196;
	@%p198 bra 	$L__BB28_59;
	setp.lt.s64 	%p199, %rd307, %rd52;
	min.s64 	%rd308, %rd307, %rd52;
	selp.f64 	%fd197, %fd196, %fd44, %p199;
$L__BB28_59:
	ld.shared.f64 	%fd47, [_ZN6thrust24THRUST_300001_SM_1000_NS8cuda_cub4core6detail5shmemE+72];
	ld.shared.u64 	%rd55, [_ZN6thrust24THRUST_300001_SM_1000_NS8cuda_cub4core6detail5shmemE+80];
	setp.lt.f64 	%p200, %fd197, %fd47;
	mov.u64 	%rd309, %rd55;
	mov.f64 	%fd198, %fd47;
	@%p200 bra 	$L__BB28_62;
	setp.lt.f64 	%p201, %fd47, %fd197;
	mov.u64 	%rd309, %rd308;
	mov.f64 	%fd198, %fd197;
	@%p201 bra 	$L__BB28_62;
	setp.lt.s64 	%p202, %rd308, %rd55;
	min.s64 	%rd309, %rd308, %rd55;
	selp.f64 	%fd198, %fd197, %fd47, %p202;
$L__BB28_62:
	ld.shared.f64 	%fd50, [_ZN6thrust24THRUST_300001_SM_1000_NS8cuda_cub4core6detail5shmemE+88];
	ld.shared.u64 	%rd58, [_ZN6thrust24THRUST_300001_SM_1000_NS8cuda_cub4core6detail5shmemE+96];
	setp.lt.f64 	%p203, %fd198, %fd50;
	mov.u64 	%rd310, %rd58;
	mov.f64 	%fd199, %fd50;
	@%p203 bra 	$L__BB28_65;
	setp.lt.f64 	%p204, %fd50, %fd198;
	mov.u64 	%rd310, %rd309;
	mov.f64 	%fd199, %fd198;
	@%p204 bra 	$L__BB28_65;
	setp.lt.s64 	%p205, %rd309, %rd58;
	min.s64 	%rd310, %rd309, %rd58;
	selp.f64 	%fd199, %fd198, %fd50, %p205;
$L__BB28_65:
	ld.shared.f64 	%fd53, [_ZN6thrust24THRUST_300001_SM_1000_NS8cuda_cub4core6detail5shmemE+104];
	ld.shared.u64 	%rd61, [_ZN6thrust24THRUST_300001_SM_1000_NS8cuda_cub4core6detail5shmemE+112];
	setp.lt.f64 	%p206, %fd199, %fd53;
	mov.u64 	%rd311, %rd61;
	mov.f64 	%fd200, %fd53;
	@%p206 bra 	$L__BB28_68;
	setp.lt.f64 	%p207, %fd53, %fd199;
	mov.u64 	%rd311, %rd310;
	mov.f64 	%fd200, %fd199;
	@%p207 bra 	$L__BB28_68;
	setp.lt.s64 	%p208, %rd310, %rd61;
	min.s64 	%rd311, %rd310, %rd61;
	selp.f64 	%fd200, %fd199, %fd53, %p208;
$L__BB28_68:
	ld.shared.f64 	%fd56, [_ZN6thrust24THRUST_300001_SM_1000_NS8cuda_cub4core6detail5shmemE+120];
	ld.shared.u64 	%rd64, [_ZN6thrust24THRUST_300001_SM_1000_NS8cuda_cub4core6detail5shmemE+128];
	setp.lt.f64 	%p209, %fd200, %fd56;
	mov.u64 	%rd357, %rd64;
	mov.f64 	%fd241, %fd56;
	@%p209 bra 	$L__BB28_204;
	setp.lt.f64 	%p210, %fd56, %fd200;
	mov.u64 	%rd357, %rd311;
	mov.f64 	%fd241, %fd200;
	@%p210 bra 	$L__BB28_204;
	setp.lt.s64 	%p211, %rd311, %rd64;
	min.s64 	%rd357, %rd311, %rd64;
	selp.f64 	%fd241, %fd200, %fd56, %p211;
	bra.uni 	$L__BB28_204;
$L__BB28_71:
	// begin inline asm
	mov.u32 %r169, %laneid;
	// end inline asm
	and.b32  	%r190, %r1, 992;
	add.s32 	%r191, %r190, 32;
	setp.gt.s32 	%p118, %r191, %r36;
	not.b32 	%r192, %r190;
	add.s32 	%r193, %r36, %r192;
	selp.b32 	%r188, %r193, 31, %p118;
	mov.b64 	%rd266, %fd188;
	mov.b64 	{%r171, %r176}, %rd266;
	mov.b32 	%r187, 1;
	mov.b32 	%r189, -1;
	// begin inline asm
	shfl.sync.down.b32 %r170, %r171, %r187, %r188, %r189;
	// end inline asm
	// begin inline asm
	shfl.sync.down.b32 %r175, %r176, %r187, %r188, %r189;
	// end inline asm
	mov.b64 	%rd267, {%r170, %r175};
	mov.b64 	%fd58, %rd267;
	mov.b64 	{%r181, %r186}, %rd299;
	// begin inline asm
	shfl.sync.down.b32 %r180, %r181, %r187, %r188, %r189;
	// end inline asm
	// begin inline asm
	shfl.sync.down.b32 %r185, %r186, %r187, %r188, %r189;
	// end inline asm
	mov.b64 	%rd66, {%r180, %r185};
	setp.ge.s32 	%p119, %r169, %r188;
	mov.u64 	%rd312, %rd299;
	mov.f64 	%fd201, %fd188;
	@%p119 bra 	$L__BB28_75;
	setp.lt.f64 	%p120, %fd188, %fd58;
	mov.u64 	%rd312, %rd66;
	mov.f64 	%fd201, %fd58;
	@%p120 bra 	$L__BB28_75;
	setp.gt.f64 	%p121, %fd188, %fd58;
	mov.u64 	%rd312, %rd299;
	mov.f64 	%fd201, %fd188;
	@%p121 bra 	$L__BB28_75;
	setp.lt.s64 	%p122, %rd299, %rd66;
	min.s64 	%rd312, %rd299, %rd66;
	selp.f64 	%fd201, %fd188, %fd58, %p122;
$L__BB28_75:
	mov.b64 	%rd268, %fd201;
	mov.b64 	{%r195, %r200}, %rd268;
	mov.b32 	%r211, 2;
	mov.b32 	%r213, -1;
	// begin inline asm
	shfl.sync.down.b32 %r194, %r195, %r211, %r188, %r213;
	// end inline asm
	// begin inline asm
	shfl.sync.down.b32 %r199, %r200, %r211, %r188, %r213;
	// end inline asm
	mov.b64 	%rd269, {%r194, %r199};
	mov.b64 	%fd61, %rd269;
	mov.b64 	{%r205, %r210}, %rd312;
	// begin inline asm
	shfl.sync.down.b32 %r204, %r205, %r211, %r188, %r213;
	// end inline asm
	// begin inline asm
	shfl.sync.down.b32 %r209, %r210, %r211, %r188, %r213;
	// end inline asm
	mov.b64 	%rd69, {%r204, %r209};
	add.s32 	%r214, %r169, 2;
	setp.gt.s32 	%p123, %r214, %r188;
	mov.u64 	%rd313, %rd312;
	mov.f64 	%fd202, %fd201;
	@%p123 bra 	$L__BB28_79;
	setp.lt.f64 	%p124, %fd201, %fd61;
	mov.u64 	%rd313, %rd69;
	mov.f64 	%fd202, %fd61;
	@%p124 bra 	$L__BB28_79;
	setp.gt.f64 	%p125, %fd201, %fd61;
	mov.u64 	%rd313, %rd312;
	mov.f64 	%fd202, %fd201;
	@%p125 bra 	$L__BB28_79;
	setp.lt.s64 	%p126, %rd312, %rd69;
	min.s64 	%rd313, %rd312, %rd69;
	selp.f64 	%fd202, %fd201, %fd61, %p126;
$L__BB28_79:
	mov.b64 	%rd270, %fd202;
	mov.b64 	{%r216, %r221}, %rd270;
	mov.b32 	%r232, 4;
	mov.b32 	%r234, -1;
	// begin inline asm
	shfl.sync.down.b32 %r215, %r216, %r232, %r188, %r234;
	// end inline asm
	// begin inline asm
	shfl.sync.down.b32 %r220, %r221, %r232, %r188, %r234;
	// end inline asm
	mov.b64 	%rd271, {%r215, %r220};
	mov.b64 	%fd64, %rd271;
	mov.b64 	{%r226, %r231}, %rd313;
	// begin inline asm
	shfl.sync.down.b32 %r225, %r226, %r232, %r188, %r234;
	// end inline asm
	// begin inline asm
	shfl.sync.down.b32 %r230, %r231, %r232, %r188, %r234;
	// end inline asm
	mov.b64 	%rd72, {%r225, %r230};
	add.s32 	%r235, %r169, 4;
	setp.gt.s32 	%p127, %r235, %r188;
	mov.u64 	%rd314, %rd313;
	mov.f64 	%fd203, %fd202;
	@%p127 bra 	$L__BB28_83;
	setp.lt.f64 	%p128, %fd202, %fd64;
	mov.u64 	%rd314, %rd72;
	mov.f64 	%fd203, %fd64;
	@%p128 bra 	$L__BB28_83;
	setp.gt.f64 	%p129, %fd202, %fd64;
	mov.u64 	%rd314, %rd313;
	mov.f64 	%fd203, %fd202;
	@%p129 bra 	$L__BB28_83;
	setp.lt.s64 	%p130, %rd313, %rd72;
	min.s64 	%rd314, %rd313, %rd72;
	selp.f64 	%fd203, %fd202, %fd64, %p130;
$L__BB28_83:
	mov.b64 	%rd272, %fd203;
	mov.b64 	{%r237, %r242}, %rd272;
	mov.b32 	%r253, 8;
	mov.b32 	%r255, -1;
	// begin inline asm
	shfl.sync.down.b32 %r236, %r237, %r253, %r188, %r255;
	// end inline asm
	// begin inline asm
	shfl.sync.down.b32 %r241, %r242, %r253, %r188, %r255;
	// end inline asm
	mov.b64 	%rd273, {%r236, %r241};
	mov.b64 	%fd67, %rd273;
	mov.b64 	{%r247, %r252}, %rd314;
	// begin inline asm
	shfl.sync.down.b32 %r246, %r247, %r253, %r188, %r255;
	// end inline asm
	// begin inline asm
	shfl.sync.down.b32 %r251, %r252, %r253, %r188, %r255;
	// end inline asm
	mov.b64 	%rd75, {%r246, %r251};
	add.s32 	%r256, %r169, 8;
	setp.gt.s32 	%p131, %r256, %r188;
	mov.f64 	%fd204, %fd203;
	mov.u64 	%rd315, %rd314;
	@%p131 bra 	$L__BB28_87;
	setp.lt.f64 	%p132, %fd203, %fd67;
	mov.f64 	%fd204, %fd67;
	mov.u64 	%rd315, %rd75;
	@%p132 bra 	$L__BB28_87;
	setp.gt.f64 	%p133, %fd203, %fd67;
	mov.f64 	%fd204, %fd203;
	mov.u64 	%rd315, %rd314;
	@%p133 bra 	$L__BB28_87;
	setp.lt.s64 	%p134, %rd314, %rd75;
	selp.f64 	%fd204, %fd203, %fd67, %p134;
	min.s64 	%rd315, %rd314, %rd75;
$L__BB28_87:
	mov.b64 	%rd274, %fd204;
	mov.b64 	{%r258, %r263}, %rd274;
	mov.b32 	%r274, 16;
	mov.b32 	%r276, -1;
	// begin inline asm
	shfl.sync.down.b32 %r257, %r258, %r274, %r188, %r276;
	// end inline asm
	// begin inline asm
	shfl.sync.down.b32 %r262, %r263, %r274, %r188, %r276;
	// end inline asm
	mov.b64 	%rd275, {%r257, %r262};
	mov.b64 	%fd70, %rd275;
	mov.b64 	{%r268, %r273}, %rd315;
	// begin inline asm
	shfl.sync.down.b32 %r267, %r268, %r274, %r188, %r276;
	// end inline asm
	// begin inline asm
	shfl.sync.down.b32 %r272, %r273, %r274, %r188, %r276;
	// end inline asm
	mov.b64 	%rd78, {%r267, %r272};
	add.s32 	%r277, %r169, 16;
	setp.gt.s32 	%p135, %r277, %r188;
	mov.f64 	%fd241, %fd204;
	mov.u64 	%rd357, %rd315;
	@%p135 bra 	$L__BB28_91;
	setp.lt.f64 	%p136, %fd204, %fd70;
	mov.f64 	%fd241, %fd70;
	mov.u64 	%rd357, %rd78;
	@%p136 bra 	$L__BB28_91;
	setp.gt.f64 	%p137, %fd204, %fd70;
	mov.f64 	%fd241, %fd204;
	mov.u64 	%rd357, %rd315;
	@%p137 bra 	$L__BB28_91;
	setp.lt.s64 	%p138, %rd315, %rd78;
	selp.f64 	%fd241, %fd204, %fd70, %p138;
	min.s64 	%rd357, %rd315, %rd78;
$L__BB28_91:
	setp.ne.s32 	%p139, %r169, 0;
	@%p139 bra 	$L__BB28_93;
	shr.u32 	%r278, %r1, 1;
	and.b32  	%r279, %r278, 496;
	mov.u32 	%r280, _ZN6thrust24THRUST_300001_SM_1000_NS8cuda_cub4core6detail5shmemE;
	add.s32 	%r281, %r280, %r279;
	st.shared.f64 	[%r281+8], %fd241;
	st.shared.u64 	[%r281+16], %rd357;
$L__BB28_93:
	bar.sync 	0;
	setp.ne.s32 	%p140, %r1, 0;
	@%p140 bra 	$L__BB28_204;
	setp.lt.s32 	%p141, %r36, 33;
	mov.f64 	%fd206, %fd241;
	mov.u64 	%rd317, %rd357;
	@%p141 bra 	$L__BB28_98;
	ld.shared.f64 	%fd73, [_ZN6thrust24THRUST_300001_SM_1000_NS8cuda_cub4core6detail5shmemE+24];
	ld.shared.u64 	%rd81, [_ZN6thrust24THRUST_300001_SM_1000_NS8cuda_cub4core6detail5shmemE+32];
	setp.lt.f64 	%p142, %fd241, %fd73;
	mov.f64 	%fd206, %fd73;
	mov.u64 	%rd317, %rd81;
	@%p142 bra 	$L__BB28_98;
	setp.lt.f64 	%p143, %fd73, %fd241;
	mov.f64 	%fd206, %fd241;
	mov.u64 	%rd317, %rd357;
	@%p143 bra 	$L__BB28_98;
	setp.lt.s64 	%p144, %rd357, %rd81;
	selp.f64 	%fd206, %fd241, %fd73, %p144;
	min.s64 	%rd317, %rd357, %rd81;
$L__BB28_98:
	setp.lt.s32 	%p145, %r36, 65;
	mov.f64 	%fd207, %fd206;
	mov.u64 	%rd318, %rd317;
	@%p145 bra 	$L__BB28_102;
	ld.shared.f64 	%fd76, [_ZN6thrust24THRUST_300001_SM_1000_NS8cuda_cub4core6detail5shmemE+40];
	ld.shared.u64 	%rd84, [_ZN6thrust24THRUST_300001_SM_1000_NS8cuda_cub4core6detail5shmemE+48];
	setp.lt.f64 	%p146, %fd206, %fd76;
	mov.f64 	%fd207, %fd76;
	mov.u64 	%rd318, %rd84;
	@%p146 bra 	$L__BB28_102;
	setp.lt.f64 	%p147, %fd76, %fd206;
	mov.f64 	%fd207, %fd206;
	mov.u64 	%rd318, %rd317;
	@%p147 bra 	$L__BB28_102;
	setp.lt.s64 	%p148, %rd317, %rd84;
	selp.f64 	%fd207, %fd206, %fd76, %p148;
	min.s64 	%rd318, %rd317, %rd84;
$L__BB28_102:
	setp.lt.s32 	%p149, %r36, 97;
	mov.f64 	%fd208, %fd207;
	mov.u64 	%rd319, %rd318;
	@%p149 bra 	$L__BB28_106;
	ld.shared.f64 	%fd79, [_ZN6thrust24THRUST_300001_SM_1000_NS8cuda_cub4core6detail5shmemE+56];
	ld.shared.u64 	%rd87, [_ZN6thrust24THRUST_300001_SM_1000_NS8cuda_cub4core6detail5shmemE+64];
	setp.lt.f64 	%p150, %fd207, %fd79;
	mov.f64 	%fd208, %fd79;
	mov.u64 	%rd319, %rd87;
	@%p150 bra 	$L__BB28_106;
	setp.lt.f64 	%p151, %fd79, %fd207;
	mov.f64 	%fd208, %fd207;
	mov.u64 	%rd319, %rd318;
	@%p151 bra 	$L__BB28_106;
	setp.lt.s64 	%p152, %rd318, %rd87;
	selp.f64 	%fd208, %fd207, %fd79, %p152;
	min.s64 	%rd319, %rd318, %rd87;
$L__BB28_106:
	setp.lt.s32 	%p153, %r36, 129;
	mov.f64 	%fd209, %fd208;
	mov.u64 	%rd320, %rd319;
	@%p153 bra 	$L__BB28_110;
	ld.shared.f64 	%fd82, [_ZN6thrust24THRUST_300001_SM_1000_NS8cuda_cub4core6detail5shmemE+72];
	ld.shared.u64 	%rd90, [_ZN6thrust24THRUST_300001_SM_1000_NS8cuda_cub4core6detail5shmemE+80];
	setp.lt.f64 	%p154, %fd208, %fd82;
	mov.f64 	%fd209, %fd82;
	mov.u64 	%rd320, %rd90;
	@%p154 bra 	$L__BB28_110;
	setp.lt.f64 	%p155, %fd82, %fd208;
	mov.f64 	%fd209, %fd208;
	mov.u64 	%rd320, %rd319;
	@%p155 bra 	$L__BB28_110;
	setp.lt.s64 	%p156, %rd319, %rd90;
	selp.f64 	%fd209, %fd208, %fd82, %p156;
	min.s64 	%rd320, %rd319, %rd90;
$L__BB28_110:
	setp.lt.s32 	%p157, %r36, 161;
	mov.f64 	%fd210, %fd209;
	mov.u64 	%rd321, %rd320;
	@%p157 bra 	$L__BB28_114;
	ld.shared.f64 	%fd85, [_ZN6thrust24THRUST_300001_SM_1000_NS8cuda_cub4core6detail5shmemE+88];
	ld.shared.u64 	%rd93, [_ZN6thrust24THRUST_300001_SM_1000_NS8cuda_cub4core6detail5shmemE+96];
	setp.lt.f64 	%p158, %fd209, %fd85;
	mov.f64 	%fd210, %fd85;
	mov.u64 	%rd321, %rd93;
	@%p158 bra 	$L__BB28_114;
	setp.lt.f64 	%p159, %fd85, %fd209;
	mov.f64 	%fd210, %fd209;
	mov.u64 	%rd321, %rd320;
	@%p159 bra 	$L__BB28_114;
	setp.lt.s64 	%p160, %rd320, %rd93;
	selp.f64 	%fd210, %fd209, %fd85, %p160;
	min.s64 	%rd321, %rd320, %rd93;
$L__BB28_114:
	setp.lt.s32 	%p161, %r36, 193;
	mov.f64 	%fd211, %fd210;
	mov.u64 	%rd322, %rd321;
	@%p161 bra 	$L__BB28_118;
	ld.shared.f64 	%fd88, [_ZN6thrust24THRUST_300001_SM_1000_NS8cuda_cub4core6detail5shmemE+104];
	ld.shared.u64 	%rd96, [_ZN6thrust24THRUST_300001_SM_1000_NS8cuda_cub4core6detail5shmemE+112];
	setp.lt.f64 	%p162, %fd210, %fd88;
	mov.f64 	%fd211, %fd88;
	mov.u64 	%rd322, %rd96;
	@%p162 bra 	$L__BB28_118;
	setp.lt.f64 	%p163, %fd88, %fd210;
	mov.f64 	%fd211, %fd210;
	mov.u64 	%rd322, %rd321;
	@%p163 bra 	$L__BB28_118;
	setp.lt.s64 	%p164, %rd321, %rd96;
	selp.f64 	%fd211, %fd210, %fd88, %p164;
	min.s64 	%rd322, %rd321, %rd96;
$L__BB28_118:
	setp.lt.s32 	%p165, %r36, 225;
	mov.u64 	%rd357, %rd322;
	mov.f64 	%fd241, %fd211;
	@%p165 bra 	$L__BB28_204;
	ld.shared.f64 	%fd91, [_ZN6thrust24THRUST_300001_SM_1000_NS8cuda_cub4core6detail5shmemE+120];
	ld.shared.u64 	%rd99, [_ZN6thrust24THRUST_300001_SM_1000_NS8cuda_cub4core6detail5shmemE+128];
	setp.lt.f64 	%p166, %fd211, %fd91;
	mov.u64 	%rd357, %rd99;
	mov.f64 	%fd241, %fd91;
	@%p166 bra 	$L__BB28_204;
	setp.lt.f64 	%p167, %fd91, %fd211;
	mov.u64 	%rd357, %rd322;
	mov.f64 	%fd241, %fd211;
	@%p167 bra 	$L__BB28_204;
	setp.lt.s64 	%p168, %rd322, %rd99;
	selp.f64 	%fd241, %fd211, %fd91, %p168;
	min.s64 	%rd357, %rd322, %rd99;
	bra.uni 	$L__BB28_204;
$L__BB28_122:
	mov.u32 	%r17, %tid.x;
	cvt.u64.u32 	%rd201, %r17;
	cvta.to.global.u64 	%rd202, %rd198;
	mul.wide.u32 	%rd203, %r17, 8;
	add.s64 	%rd101, %rd202, %rd203;
	ld.global.f64 	%fd170, [%rd101];
	add.s32 	%r37, %r17, 256;
	cvt.u64.u32 	%rd204, %r37;
	ld.global.f64 	%fd171, [%rd101+2048];
	add.s32 	%r38, %r17, 512;
	cvt.u64.u32 	%rd205, %r38;
	ld.global.f64 	%fd172, [%rd101+4096];
	add.s32 	%r39, %r17, 768;
	cvt.u64.u32 	%rd206, %r39;
	ld.global.f64 	%fd173, [%rd101+6144];
	or.b32  	%r40, %r17, 1024;
	cvt.u64.u32 	%rd102, %r40;
	add.s64 	%rd344, %rd199, %rd102;
	ld.global.f64 	%fd228, [%rd101+8192];
	setp.geu.f64 	%p3, %fd170, %fd171;
	selp.f64 	%fd174, %fd170, %fd171, %p3;
	selp.b64 	%rd207, %rd201, %rd204, %p3;
	setp.geu.f64 	%p4, %fd174, %fd172;
	selp.f64 	%fd175, %fd174, %fd172, %p4;
	selp.b64 	%rd208, %rd207, %rd205, %p4;
	setp.geu.f64 	%p5, %fd175, %fd173;
	selp.f64 	%fd94, %fd175, %fd173, %p5;
	selp.b64 	%rd105, %rd208, %rd206, %p5;
	setp.lt.f64 	%p6, %fd94, %fd228;
	@%p6 bra 	$L__BB28_124;
	setp.lt.f64 	%p7, %fd228, %fd94;
	setp.lt.u64 	%p8, %rd105, %rd102;
	or.pred  	%p9, %p7, %p8;
	selp.f64 	%fd228, %fd94, %fd228, %p9;
	add.s64 	%rd209, %rd199, %rd105;
	selp.b64 	%rd344, %rd209, %rd344, %p9;
$L__BB28_124:
	setp.lt.u32 	%p10, %r36, 2560;
	mov.b32 	%r394, 1280;
	@%p10 bra 	$L__BB28_137;
	mov.b32 	%r393, 1280;
	mov.f64 	%fd213, %fd228;
$L__BB28_126:
	cvt.u64.u32 	%rd210, %r393;
	add.s64 	%rd211, %rd201, %rd210;
	mul.wide.u32 	%rd212, %r393, 8;
	add.s64 	%rd213, %rd101, %rd212;
	add.s64 	%rd111, %rd211, %rd199;
	ld.global.f64 	%fd214, [%rd213];
	ld.global.f64 	%fd215, [%rd213+2048];
	ld.global.f64 	%fd216, [%rd213+4096];
	ld.global.f64 	%fd217, [%rd213+6144];
	ld.global.f64 	%fd228, [%rd213+8192];
	setp.lt.f64 	%p11, %fd213, %fd214;
	mov.u64 	%rd325, %rd111;
	@%p11 bra 	$L__BB28_128;
	setp.lt.f64 	%p12, %fd214, %fd213;
	setp.lt.s64 	%p13, %rd344, %rd111;
	or.pred  	%p14, %p12, %p13;
	selp.f64 	%fd214, %fd213, %fd214, %p14;
	selp.b64 	%rd325, %rd344, %rd111, %p14;
$L__BB28_128:
	add.s64 	%rd326, %rd111, 256;
	setp.lt.f64 	%p15, %fd214, %fd215;
	@%p15 bra 	$L__BB28_130;
	setp.lt.f64 	%p16, %fd215, %fd214;
	cvt.u64.u32 	%rd217, %r393;
	add.s64 	%rd218, %rd201, %rd217;
	add.s64 	%rd220, %rd218, %rd199;
	add.s64 	%rd221, %rd220, 256;
	setp.lt.s64 	%p17, %rd325, %rd221;
	or.pred  	%p18, %p16, %p17;
	selp.f64 	%fd215, %fd214, %fd215, %p18;
	selp.b64 	%rd326, %rd325, %rd221, %p18;
$L__BB28_130:
	add.s64 	%rd224, %rd211, %rd199;
	add.s64 	%rd327, %rd224, 512;
	setp.lt.f64 	%p19, %fd215, %fd216;
	@%p19 bra 	$L__BB28_132;
	setp.lt.f64 	%p20, %fd216, %fd215;
	setp.lt.s64 	%p21, %rd326, %rd327;
	or.pred  	%p22, %p20, %p21;
	selp.f64 	%fd216, %fd215, %fd216, %p22;
	selp.b64 	%rd327, %rd326, %rd327, %p22;
$L__BB28_132:
	cvt.u64.u32 	%rd225, %r393;
	add.s64 	%rd226, %rd201, %rd225;
	add.s64 	%rd227, %rd226, %rd199;
	add.s64 	%rd328, %rd227, 768;
	setp.lt.f64 	%p23, %fd216, %fd217;
	@%p23 bra 	$L__BB28_134;
	setp.lt.f64 	%p24, %fd217, %fd216;
	setp.lt.s64 	%p25, %rd327, %rd328;
	or.pred  	%p26, %p24, %p25;
	selp.f64 	%fd217, %fd216, %fd217, %p26;
	selp.b64 	%rd328, %rd327, %rd328, %p26;
$L__BB28_134:
	add.s64 	%rd344, %rd227, 1024;
	setp.lt.f64 	%p27, %fd217, %fd228;
	@%p27 bra 	$L__BB28_136;
	setp.lt.f64 	%p28, %fd228, %fd217;
	setp.lt.s64 	%p29, %rd328, %rd344;
	or.pred  	%p30, %p28, %p29;
	selp.f64 	%fd228, %fd217, %fd228, %p30;
	selp.b64 	%rd344, %rd328, %rd344, %p30;
$L__BB28_136:
	add.s32 	%r394, %r393, 1280;
	add.s32 	%r43, %r393, 2560;
	setp.le.s32 	%p31, %r43, %r36;
	mov.u32 	%r393, %r394;
	mov.f64 	%fd213, %fd228;
	@%p31 bra 	$L__BB28_126;
$L__BB28_137:
	setp.le.s32 	%p32, %r36, %r394;
	@%p32 bra 	$L__BB28_160;
	sub.s32 	%r21, %r36, %r394;
	setp.ge.s32 	%p33, %r17, %r21;
	@%p33 bra 	$L__BB28_160;
	cvta.to.global.u64 	%rd128, %rd198;
	not.b32 	%r44, %r17;
	add.s32 	%r45, %r36, %r44;
	sub.s32 	%r22, %r45, %r394;
	and.b32  	%r46, %r22, 768;
	setp.eq.s32 	%p34, %r46, 768;
	mov.u32 	%r397, %r17;
	@%p34 bra 	$L__BB28_145;
	add.s32 	%r47, %r17, %r394;
	cvt.u64.u32 	%rd232, %r47;
	add.s64 	%rd332, %rd199, %rd232;
	mul.wide.u32 	%rd233, %r47, 8;
	add.s64 	%rd331, %rd128, %rd233;
	shr.u32 	%r48, %r22, 8;
	add.s32 	%r49, %r48, 1;
	and.b32  	%r50, %r49, 3;
	neg.s32 	%r395, %r50;
	mov.u32 	%r397, %r17;
$L__BB28_141:
	.pragma "nounroll";
	mov.u64 	%rd133, %rd344;
	mov.f64 	%fd114, %fd228;
	ld.global.f64 	%fd115, [%rd331];
	setp.lt.f64 	%p35, %fd114, %fd115;
	mov.f64 	%fd228, %fd115;
	mov.u64 	%rd344, %rd332;
	@%p35 bra 	$L__BB28_144;
	setp.lt.f64 	%p36, %fd115, %fd114;
	mov.f64 	%fd228, %fd114;
	mov.u64 	%rd344, %rd133;
	@%p36 bra 	$L__BB28_144;
	setp.lt.s64 	%p37, %rd133, %rd332;
	selp.f64 	%fd228, %fd114, %fd115, %p37;
	min.s64 	%rd344, %rd133, %rd332;
$L__BB28_144:
	add.s32 	%r397, %r397, 256;
	add.s64 	%rd332, %rd332, 256;
	add.s64 	%rd331, %rd331, 2048;
	add.s32 	%r395, %r395, 1;
	setp.ne.s32 	%p38, %r395, 0;
	@%p38 bra 	$L__BB28_141;
$L__BB28_145:
	setp.lt.u32 	%p39, %r22, 768;
	@%p39 bra 	$L__BB28_160;
	add.s32 	%r398, %r397, %r394;
	cvt.u64.u32 	%rd234, %r398;
	add.s64 	%rd339, %rd199, %rd234;
	cvt.u64.u32 	%rd235, %r397;
	cvt.u64.u32 	%rd236, %r394;
	add.s64 	%rd237, %rd235, %rd236;
	shl.b64 	%rd238, %rd237, 3;
	add.s64 	%rd239, %rd238, %rd128;
	add.s64 	%rd338, %rd239, 6144;
	mul.wide.u32 	%rd240, %r398, 8;
	add.s64 	%rd337, %rd128, %rd240;
	add.s32 	%r399, %r397, 512;
$L__BB28_147:
	mov.u32 	%r32, %r399;
	ld.global.f64 	%fd121, [%rd337];
	setp.lt.f64 	%p40, %fd228, %fd121;
	mov.f64 	%fd225, %fd121;
	mov.u64 	%rd341, %rd339;
	@%p40 bra 	$L__BB28_150;
	setp.lt.f64 	%p41, %fd121, %fd228;
	mov.f64 	%fd225, %fd228;
	mov.u64 	%rd341, %rd344;
	@%p41 bra 	$L__BB28_150;
	setp.lt.s64 	%p42, %rd344, %rd339;
	selp.f64 	%fd225, %fd228, %fd121, %p42;
	min.s64 	%rd341, %rd344, %rd339;
$L__BB28_150:
	add.s32 	%r51, %r398, 256;
	cvt.u64.u32 	%rd241, %r51;
	add.s64 	%rd149, %rd199, %rd241;
	ld.global.f64 	%fd124, [%rd338+-4096];
	setp.lt.f64 	%p43, %fd225, %fd124;
	mov.f64 	%fd226, %fd124;
	mov.u64 	%rd342, %rd149;
	@%p43 bra 	$L__BB28_153;
	setp.lt.f64 	%p44, %fd124, %fd225;
	mov.f64 	%fd226, %fd225;
	mov.u64 	%rd342, %rd341;
	@%p44 bra 	$L__BB28_153;
	setp.lt.s64 	%p45, %rd341, %rd149;
	selp.f64 	%fd226, %fd225, %fd124, %p45;
	min.s64 	%rd342, %rd341, %rd149;
$L__BB28_153:
	add.s32 	%r52, %r398, 512;
	cvt.u64.u32 	%rd242, %r52;
	add.s64 	%rd152, %rd199, %rd242;
	ld.global.f64 	%fd127, [%rd338+-2048];
	setp.lt.f64 	%p46, %fd226, %fd127;
	mov.f64 	%fd227, %fd127;
	mov.u64 	%rd343, %rd152;
	@%p46 bra 	$L__BB28_156;
	setp.lt.f64 	%p47, %fd127, %fd226;
	mov.f64 	%fd227, %fd226;
	mov.u64 	%rd343, %rd342;
	@%p47 bra 	$L__BB28_156;
	setp.lt.s64 	%p48, %rd342, %rd152;
	selp.f64 	%fd227, %fd226, %fd127, %p48;
	min.s64 	%rd343, %rd342, %rd152;
$L__BB28_156:
	add.s32 	%r53, %r398, 768;
	cvt.u64.u32 	%rd243, %r53;
	add.s64 	%rd155, %rd199, %rd243;
	ld.global.f64 	%fd130, [%rd338];
	setp.lt.f64 	%p49, %fd227, %fd130;
	mov.f64 	%fd228, %fd130;
	mov.u64 	%rd344, %rd155;
	@%p49 bra 	$L__BB28_159;
	setp.lt.f64 	%p50, %fd130, %fd227;
	mov.f64 	%fd228, %fd227;
	mov.u64 	%rd344, %rd343;
	@%p50 bra 	$L__BB28_159;
	setp.lt.s64 	%p51, %rd343, %rd155;
	selp.f64 	%fd228, %fd227, %fd130, %p51;
	min.s64 	%rd344, %rd343, %rd155;
$L__BB28_159:
	add.s64 	%rd339, %rd339, 1024;
	add.s64 	%rd338, %rd338, 8192;
	add.s64 	%rd337, %rd337, 8192;
	add.s32 	%r399, %r32, 1024;
	add.s32 	%r54, %r32, 512;
	add.s32 	%r398, %r398, 1024;
	setp.lt.s32 	%p52, %r54, %r21;
	@%p52 bra 	$L__BB28_147;
$L__BB28_160:
	// begin inline asm
	mov.u32 %r55, %laneid;
	// end inline asm
	mov.b64 	%rd244, %fd228;
	mov.b64 	{%r57, %r62}, %rd244;
	mov.b32 	%r73, 1;
	mov.b32 	%r74, 31;
	mov.b32 	%r75, -1;
	// begin inline asm
	shfl.sync.down.b32 %r56, %r57, %r73, %r74, %r75;
	// end inline asm
	// begin inline asm
	shfl.sync.down.b32 %r61, %r62, %r73, %r74, %r75;
	// end inline asm
	mov.b64 	%rd245, {%r56, %r61};
	mov.b64 	%fd134, %rd245;
	mov.b64 	{%r67, %r72}, %rd344;
	// begin inline asm
	shfl.sync.down.b32 %r66, %r67, %r73, %r74, %r75;
	// end inline asm
	// begin inline asm
	shfl.sync.down.b32 %r71, %r72, %r73, %r74, %r75;
	// end inline asm
	mov.b64 	%rd162, {%r66, %r71};
	setp.gt.s32 	%p53, %r55, 30;
	mov.f64 	%fd230, %fd228;
	mov.u64 	%rd346, %rd344;
	@%p53 bra 	$L__BB28_164;
	setp.lt.f64 	%p54, %fd228, %fd134;
	mov.f64 	%fd230, %fd134;
	mov.u64 	%rd346, %rd162;
	@%p54 bra 	$L__BB28_164;
	setp.gt.f64 	%p55, %fd228, %fd134;
	mov.f64 	%fd230, %fd228;
	mov.u64 	%rd346, %rd344;
	@%p55 bra 	$L__BB28_164;
	setp.lt.s64 	%p56, %rd344, %rd162;
	selp.f64 	%fd230, %fd228, %fd134, %p56;
	min.s64 	%rd346, %rd344, %rd162;
$L__BB28_164:
	mov.b64 	%rd246, %fd230;
	mov.b64 	{%r77, %r82}, %rd246;
	mov.b32 	%r93, 2;
	mov.b32 	%r94, 31;
	mov.b32 	%r95, -1;
	// begin inline asm
	shfl.sync.down.b32 %r76, %r77, %r93, %r94, %r95;
	// end inline asm
	// begin inline asm
	shfl.sync.down.b32 %r81, %r82, %r93, %r94, %r95;
	// end inline asm
	mov.b64 	%rd247, {%r76, %r81};
	mov.b64 	%fd137, %rd247;
	mov.b64 	{%r87, %r92}, %rd346;
	// begin inline asm
	shfl.sync.down.b32 %r86, %r87, %r93, %r94, %r95;
	// end inline asm
	// begin inline asm
	shfl.sync.down.b32 %r91, %r92, %r93, %r94, %r95;
	// end inline asm
	mov.b64 	%rd165, {%r86, %r91};
	setp.gt.s32 	%p57, %r55, 29;
	mov.f64 	%fd231, %fd230;
	mov.u64 	%rd347, %rd346;
	@%p57 bra 	$L__BB28_168;
	setp.lt.f64 	%p58, %fd230, %fd137;
	mov.f64 	%fd231, %fd137;
	mov.u64 	%rd347, %rd165;
	@%p58 bra 	$L__BB28_168;
	setp.gt.f64 	%p59, %fd230, %fd137;
	mov.f64 	%fd231, %fd230;
	mov.u64 	%rd347, %rd346;
	@%p59 bra 	$L__BB28_168;
	setp.lt.s64 	%p60, %rd346, %rd165;
	selp.f64 	%fd231, %fd230, %fd137, %p60;
	min.s64 	%rd347, %rd346, %rd165;
$L__BB28_168:
	mov.b64 	%rd248, %fd231;
	mov.b64 	{%r97, %r102}, %rd248;
	mov.b32 	%r113, 4;
	mov.b32 	%r114, 31;
	mov.b32 	%r115, -1;
	// begin inline asm
	shfl.sync.down.b32 %r96, %r97, %r113, %r114, %r115;
	// end inline asm
	// begin inline asm
	shfl.sync.down.b32 %r101, %r102, %r113, %r114, %r115;
	// end inline asm
	mov.b64 	%rd249, {%r96, %r101};
	mov.b64 	%fd140, %rd249;
	mov.b64 	{%r107, %r112}, %rd347;
	// begin inline asm
	shfl.sync.down.b32 %r106, %r107, %r113, %r114, %r115;
	// end inline asm
	// begin inline asm
	shfl.sync.down.b32 %r111, %r112, %r113, %r114, %r115;
	// end inline asm
	mov.b64 	%rd168, {%r106, %r111};
	setp.gt.s32 	%p61, %r55, 27;
	mov.f64 	%fd232, %fd231;
	mov.u64 	%rd348, %rd347;
	@%p61 bra 	$L__BB28_172;
	setp.lt.f64 	%p62, %fd231, %fd140;
	mov.f64 	%fd232, %fd140;
	mov.u64 	%rd348, %rd168;
	@%p62 bra 	$L__BB28_172;
	setp.gt.f64 	%p63, %fd231, %fd140;
	mov.f64 	%fd232, %fd231;
	mov.u64 	%rd348, %rd347;
	@%p63 bra 	$L__BB28_172;
	setp.lt.s64 	%p64, %rd347, %rd168;
	selp.f64 	%fd232, %fd231, %fd140, %p64;
	min.s64 	%rd348, %rd347, %rd168;
$L__BB28_172:
	mov.b64 	%rd250, %fd232;
	mov.b64 	{%r117, %r122}, %rd250;
	mov.b32 	%r133, 8;
	mov.b32 	%r134, 31;
	mov.b32 	%r135, -1;
	// begin inline asm
	shfl.sync.down.b32 %r116, %r117, %r133, %r134, %r135;
	// end inline asm
	// begin inline asm
	shfl.sync.down.b32 %r121, %r122, %r133, %r134, %r135;
	// end inline asm
	mov.b64 	%rd251, {%r116, %r121};
	mov.b64 	%fd143, %rd251;
	mov.b64 	{%r127, %r132}, %rd348;
	// begin inline asm
	shfl.sync.down.b32 %r126, %r127, %r133, %r134, %r135;
	// end inline asm
	// begin inline asm
	shfl.sync.down.b32 %r131, %r132, %r133, %r134, %r135;
	// end inline asm
	mov.b64 	%rd171, {%r126, %r131};
	setp.gt.s32 	%p65, %r55, 23;
	mov.f64 	%fd233, %fd232;
	mov.u64 	%rd349, %rd348;
	@%p65 bra 	$L__BB28_176;
	setp.lt.f64 	%p66, %fd232, %fd143;
	mov.f64 	%fd233, %fd143;
	mov.u64 	%rd349, %rd171;
	@%p66 bra 	$L__BB28_176;
	setp.gt.f64 	%p67, %fd232, %fd143;
	mov.f64 	%fd233, %fd232;
	mov.u64 	%rd349, %rd348;
	@%p67 bra 	$L__BB28_176;
	setp.lt.s64 	%p68, %rd348, %rd171;
	selp.f64 	%fd233, %fd232, %fd143, %p68;
	min.s64 	%rd349, %rd348, %rd171;
$L__BB28_176:
	mov.b64 	%rd252, %fd233;
	mov.b64 	{%r137, %r142}, %rd252;
	mov.b32 	%r153, 16;
	mov.b32 	%r154, 31;
	mov.b32 	%r155, -1;
	// begin inline asm
	shfl.sync.down.b32 %r136, %r137, %r153, %r154, %r155;
	// end inline asm
	// begin inline asm
	shfl.sync.down.b32 %r141, %r142, %r153, %r154, %r155;
	// end inline asm
	mov.b64 	%rd253, {%r136, %r141};
	mov.b64 	%fd146, %rd253;
	mov.b64 	{%r147, %r152}, %rd349;
	// begin inline asm
	shfl.sync.down.b32 %r146, %r147, %r153, %r154, %r155;
	// end inline asm
	// begin inline asm
	shfl.sync.down.b32 %r151, %r152, %r153, %r154, %r155;
	// end inline asm
	mov.b64 	%rd174, {%r146, %r151};
	setp.gt.s32 	%p69, %r55, 15;
	mov.f64 	%fd241, %fd233;
	mov.u64 	%rd357, %rd349;
	@%p69 bra 	$L__BB28_180;
	setp.lt.f64 	%p70, %fd233, %fd146;
	mov.f64 	%fd241, %fd146;
	mov.u64 	%rd357, %rd174;
	@%p70 bra 	$L__BB28_180;
	setp.gt.f64 	%p71, %fd233, %fd146;
	mov.f64 	%fd241, %fd233;
	mov.u64 	%rd357, %rd349;
	@%p71 bra 	$L__BB28_180;
	setp.lt.s64 	%p72, %rd349, %rd174;
	selp.f64 	%fd241, %fd233, %fd146, %p72;
	min.s64 	%rd357, %rd349, %rd174;
$L__BB28_180:
	setp.ne.s32 	%p73, %r55, 0;
	@%p73 bra 	$L__BB28_182;
	shr.u32 	%r156, %r17, 1;
	and.b32  	%r157, %r156, 496;
	mov.u32 	%r158, _ZN6thrust24THRUST_300001_SM_1000_NS8cuda_cub4core6detail5shmemE;
	add.s32 	%r159, %r158, %r157;
	st.shared.f64 	[%r159+8], %fd241;
	st.shared.u64 	[%r159+16], %rd357;
$L__BB28_182:
	bar.sync 	0;
	setp.ne.s32 	%p74, %r17, 0;
	@%p74 bra 	$L__BB28_204;
	ld.shared.f64 	%fd149, [_ZN6thrust24THRUST_300001_SM_1000_NS8cuda_cub4core6detail5shmemE+24];
	ld.shared.u64 	%rd177, [_ZN6thrust24THRUST_300001_SM_1000_NS8cuda_cub4core6detail5shmemE+32];
	setp.lt.f64 	%p75, %fd241, %fd149;
	mov.f64 	%fd235, %fd149;
	mov.u64 	%rd351, %rd177;
	@%p75 bra 	$L__BB28_186;
	setp.lt.f64 	%p76, %fd149, %fd241;
	mov.f64 	%fd235, %fd241;
	mov.u64 	%rd351, %rd357;
	@%p76 bra 	$L__BB28_186;
	setp.lt.s64 	%p77, %rd357, %rd177;
	selp.f64 	%fd235, %fd241, %fd149, %p77;
	min.s64 	%rd351, %rd357, %rd177;
$L__BB28_186:
	ld.shared.f64 	%fd152, [_ZN6thrust24THRUST_300001_SM_1000_NS8cuda_cub4core6detail5shmemE+40];
	ld.shared.u64 	%rd180, [_ZN6thrust24THRUST_300001_SM_1000_NS8cuda_cub4core6detail5shmemE+48];
	setp.lt.f64 	%p78, %fd235, %fd152;
	mov.f64 	%fd236, %fd152;
	mov.u64 	%rd352, %rd180;
	@%p78 bra 	$L__BB28_189;
	setp.lt.f64 	%p79, %fd152, %fd235;
	mov.f64 	%fd236, %fd235;
	mov.u64 	%rd352, %rd351;
	@%p79 bra 	$L__BB28_189;
	setp.lt.s64 	%p80, %rd351, %rd180;
	selp.f64 	%fd236, %fd235, %fd152, %p80;
	min.s64 	%rd352, %rd351, %rd180;
$L__BB28_189:
	ld.shared.f64 	%fd155, [_ZN6thrust24THRUST_300001_SM_1000_NS8cuda_cub4core6detail5shmemE+56];
	ld.shared.u64 	%rd183, [_ZN6thrust24THRUST_300001_SM_1000_NS8cuda_cub4core6detail5shmemE+64];
	setp.lt.f64 	%p81, %fd236, %fd155;
	mov.f64 	%fd237, %fd155;
	mov.u64 	%rd353, %rd183;
	@%p81 bra 	$L__BB28_192;
	setp.lt.f64 	%p82, %fd155, %fd236;
	mov.f64 	%fd237, %fd236;
	mov.u64 	%rd353, %rd352;
	@%p82 bra 	$L__BB28_192;
	setp.lt.s64 	%p83, %rd352, %rd183;
	selp.f64 	%fd237, %fd236, %fd155, %p83;
	min.s64 	%rd353, %rd352, %rd183;
$L__BB28_192:
	ld.shared.f64 	%fd158, [_ZN6thrust24THRUST_300001_SM_1000_NS8cuda_cub4core6detail5shmemE+72];
	ld.shared.u64 	%rd186, [_ZN6thrust24THRUST_300001_SM_1000_NS8cuda_cub4core6detail5shmemE+80];
	setp.lt.f64 	%p84, %fd237, %fd158;
	mov.f64 	%fd238, %fd158;
	mov.u64 	%rd354, %rd186;
	@%p84 bra 	$L__BB28_195;
	setp.lt.f64 	%p85, %fd158, %fd237;
	mov.f64 	%fd238, %fd237;
	mov.u64 	%rd354, %rd353;
	@%p85 bra 	$L__BB28_195;
	setp.lt.s64 	%p86, %rd353, %rd186;
	selp.f64 	%fd238, %fd237, %fd158, %p86;
	min.s64 	%rd354, %rd353, %rd186;
$L__BB28_195:
	ld.shared.f64 	%fd161, [_ZN6thrust24THRUST_300001_SM_1000_NS8cuda_cub4core6detail5shmemE+88];
	ld.shared.u64 	%rd189, [_ZN6thrust24THRUST_300001_SM_1000_NS8cuda_cub4core6detail5shmemE+96];
	setp.lt.f64 	%p87, %fd238, %fd161;
	mov.f64 	%fd239, %fd161;
	mov.u64 	%rd355, %rd189;
	@%p87 bra 	$L__BB28_198;
	setp.lt.f64 	%p88, %fd161, %fd238;
	mov.f64 	%fd239, %fd238;
	mov.u64 	%rd355, %rd354;
	@%p88 bra 	$L__BB28_198;
	setp.lt.s64 	%p89, %rd354, %rd189;
	selp.f64 	%fd239, %fd238, %fd161, %p89;
	min.s64 	%rd355, %rd354, %rd189;
$L__BB28_198:
	ld.shared.f64 	%fd164, [_ZN6thrust24THRUST_300001_SM_1000_NS8cuda_cub4core6detail5shmemE+104];
	ld.shared.u64 	%rd192, [_ZN6thrust24THRUST_300001_SM_1000_NS8cuda_cub4core6detail5shmemE+112];
	setp.lt.f64 	%p90, %fd239, %fd164;
	mov.f64 	%fd240, %fd164;
	mov.u64 	%rd356, %rd192;
	@%p90 bra 	$L__BB28_201;
	setp.lt.f64 	%p91, %fd164, %fd239;
	mov.f64 	%fd240, %fd239;
	mov.u64 	%rd356, %rd355;
	@%p91 bra 	$L__BB28_201;
	setp.lt.s64 	%p92, %rd355, %rd192;
	selp.f64 	%fd240, %fd239, %fd164, %p92;
	min.s64 	%rd356, %rd355, %rd192;
$L__BB28_201:
	ld.shared.f64 	%fd167, [_ZN6thrust24THRUST_300001_SM_1000_NS8cuda_cub4core6detail5shmemE+120];
	ld.shared.u64 	%rd195, [_ZN6thrust24THRUST_300001_SM_1000_NS8cuda_cub4core6detail5shmemE+128];
	setp.lt.f64 	%p93, %fd240, %fd167;
	mov.u64 	%rd357, %rd195;
	mov.f64 	%fd241, %fd167;
	@%p93 bra 	$L__BB28_204;
	setp.lt.f64 	%p94, %fd167, %fd240;
	mov.u64 	%rd357, %rd356;
	mov.f64 	%fd241, %fd240;
	@%p94 bra 	$L__BB28_204;
	setp.lt.s64 	%p95, %rd356, %rd195;
	selp.f64 	%fd241, %fd240, %fd167, %p95;
	min.s64 	%rd357, %rd356, %rd195;
$L__BB28_204:
	mov.u32 	%r387, %tid.x;
	setp.ne.s32 	%p212, %r387, 0;
	@%p212 bra 	$L__BB28_206;
	ld.param.u64 	%rd287, [_ZN6thrust24THRUST_300001_SM_1000_NS8cuda_cub4core6detail13_kernel_agentINS1_8__reduce11ReduceAgentINS0_12zip_iteratorIN4cuda3std3__45tupleIJNS0_10device_ptrIdEENS0_17counting_iteratorIlNS0_11use_defaultESF_SF_EEEEEEEPNSB_IJdlEEESJ_iNS1_9__extrema9arg_max_fIdlNSA_4lessIdEEEEEEJSI_SK_iSP_EEEvDpT0__param_1];
	cvta.to.global.u64 	%rd286, %rd287;
	st.global.f64 	[%rd286], %fd241;
	st.global.u64 	[%rd286+8], %rd357;
$L__BB28_206:
	ret;

}
	// .globl	_ZN6thrust24THRUST_300001_SM_1000_NS8cuda_cub4core6detail13_kernel_agentINS1_8__reduce11ReduceAgentINS0_12zip_iteratorIN4cuda3std3__45tupleIJNS0_10device_ptrIdEENS0_17counting_iteratorIlNS0_11use_defaultESF_SF_EEEEEEEPNSB_IJdlEEESJ_iNS1_9__extrema9arg_max_fIdlNSA_4lessIdEEEEEEJSI_SK_iN3cub18CUB_300001_SM_100013GridEvenShareIiEENSS_9GridQueueIjEESP_EEEvDpT0_
.visible .entry _ZN6thrust24THRUST_300001_SM_1000_NS8cuda_cub4core6detail13_kernel_agentINS1_8__reduce11ReduceAgentINS0_12zip_iteratorIN4cuda3std3__45tupleIJNS0_10device_ptrIdEENS0_17counting_iteratorIlNS0_11use_defaultESF_SF_EEEEEEEPNSB_IJdlEEESJ_iNS1_9__extrema9arg_max_fIdlNSA_4lessIdEEEEEEJSI_SK_iN3cub18CUB_300001_SM_100013GridEvenShareIiEENSS_9GridQueueIjEESP_EEEvDpT0_(
	.param .align 8 .b8 _ZN6thrust24THRUST_300001_SM_1000_NS8cuda_cub4core6detail13_kernel_agentINS1_8__reduce11ReduceAgentINS0_12zip_iteratorIN4cuda3std3__45tupleIJNS0_10device_ptrIdEENS0_17counting_iteratorIlNS0_11use_defaultESF_SF_EEEEEEEPNSB_IJdlEEESJ_iNS1_9__extrema9arg_max_fIdlNSA_4lessIdEEEEEEJSI_SK_iN3cub18CUB_300001_SM_100013GridEvenShareIiEENSS_9GridQueueIjEESP_EEEvDpT0__param_0[16],
	.param .u64 .ptr .align 1 _ZN6thrust24THRUST_300001_SM_1000_NS8cuda_cub4core6detail13_kernel_agentINS1_8__reduce11ReduceAgentINS0_12zip_iteratorIN4cuda3std3__45tupleIJNS0_10device_ptrIdEENS0_17counting_iteratorIlNS0_11use_defaultESF_SF_EEEEEEEPNSB_IJdlEEESJ_iNS1_9__extrema9arg_max_fIdlNSA_4lessIdEEEEEEJSI_SK_iN3cub18CUB_300001_SM_100013GridEvenShareIiEENSS_9GridQueueIjEESP_EEEvDpT0__param_1,
	.param .u32 _ZN6thrust24THRUST_300001_SM_1000_NS8cuda_cub4core6detail13_kernel_agentINS1_8__reduce11ReduceAgentINS0_12zip_iteratorIN4cuda3std3__45tupleIJNS0_10device_ptrIdEENS0_17counting_iteratorIlNS0_11use_defaultESF_SF_EEEEEEEPNSB_IJdlEEESJ_iNS1_9__extrema9arg_max_fIdlNSA_4lessIdEEEEEEJSI_SK_iN3cub18CUB_300001_SM_100013GridEvenShareIiEENSS_9GridQueueIjEESP_EEEvDpT0__param_2,
	.param .align 4 .b8 _ZN6thrust24THRUST_300001_SM_1000_NS8cuda_cub4core6detail13_kernel_agentINS1_8__reduce11ReduceAgentINS0_12zip_iteratorIN4cuda3std3__45tupleIJNS0_10device_ptrIdEENS0_17counting_iteratorIlNS0_11use_defaultESF_SF_EEEEEEEPNSB_IJdlEEESJ_iNS1_9__extrema9arg_max_fIdlNSA_4lessIdEEEEEEJSI_SK_iN3cub18CUB_300001_SM_100013GridEvenShareIiEENSS_9GridQueueIjEESP_EEEvDpT0__param_3[40],
	.param .align 8 .b8 _ZN6thrust24THRUST_300001_SM_1000_NS8cuda_cub4core6detail13_kernel_agentINS1_8__reduce11ReduceAgentINS0_12zip_iteratorIN4cuda3std3__45tupleIJNS0_10device_ptrIdEENS0_17counting_iteratorIlNS0_11use_defaultESF_SF_EEEEEEEPNSB_IJdlEEESJ_iNS1_9__extrema9arg_max_fIdlNSA_4lessIdEEEEEEJSI_SK_iN3cub18CUB_300001_SM_100013GridEvenShareIiEENSS_9GridQueueIjEESP_EEEvDpT0__param_4[8],
	.param .align 1 .b8 _ZN6thrust24THRUST_300001_SM_1000_NS8cuda_cub4core6detail13_kernel_agentINS1_8__reduce11ReduceAgentINS0_12zip_iteratorIN4cuda3std3__45tupleIJNS0_10device_ptrIdEENS0_17counting_iteratorIlNS0_11use_defaultESF_SF_EEEEEEEPNSB_IJdlEEESJ_iNS1_9__extrema9arg_max_fIdlNSA_4lessIdEEEEEEJSI_SK_iN3cub18CUB_300001_SM_100013GridEvenShareIiEENSS_9GridQueueIjEESP_EEEvDpT0__param_5[1]
)
.maxntid 256
{
	.reg .pred 	%p<215>;
	.reg .b32 	%r<437>;
	.reg .b64 	%rd<333>;
	.reg .b64 	%fd<242>;

	ld.param.u64 	%rd182, [_ZN6thrust24THRUST_300001_SM_1000_NS8cuda_cub4core6detail13_kernel_agentINS1_8__reduce11ReduceAgentINS0_12zip_iteratorIN4cuda3std3__45tupleIJNS0_10device_ptrIdEENS0_17counting_iteratorIlNS0_11use_defaultESF_SF_EEEEEEEPNSB_IJdlEEESJ_iNS1_9__extrema9arg_max_fIdlNSA_4lessIdEEEEEEJSI_SK_iN3cub18CUB_300001_SM_100013GridEvenShareIiEENSS_9GridQueueIjEESP_EEEvDpT0__param_0+8];
	ld.param.u64 	%rd181, [_ZN6thrust24THRUST_300001_SM_1000_NS8cuda_cub4core6detail13_kernel_agentINS1_8__reduce11ReduceAgentINS0_12zip_iteratorIN4cuda3std3__45tupleIJNS0_10device_ptrIdEENS0_17counting_iteratorIlNS0_11use_defaultESF_SF_EEEEEEEPNSB_IJdlEEESJ_iNS1_9__extrema9arg_max_fIdlNSA_4lessIdEEEEEEJSI_SK_iN3cub18CUB_300001_SM_100013GridEvenShareIiEENSS_9GridQueueIjEESP_EEEvDpT0__param_0];
	ld.param.u64 	%rd184, [_ZN6thrust24THRUST_300001_SM_1000_NS8cuda_cub4core6detail13_kernel_agentINS1_8__reduce11ReduceAgentINS0_12zip_iteratorIN4cuda3std3__45tupleIJNS0_10device_ptrIdEENS0_17counting_iteratorIlNS0_11use_defaultESF_SF_EEEEEEEPNSB_IJdlEEESJ_iNS1_9__extrema9arg_max_fIdlNSA_4lessIdEEEEEEJSI_SK_iN3cub18CUB_300001_SM_100013GridEvenShareIiEENSS_9GridQueueIjEESP_EEEvDpT0__param_4];
	ld.param.u32 	%r66, [_ZN6thrust24THRUST_300001_SM_1000_NS8cuda_cub4core6detail13_kernel_agentINS1_8__reduce11ReduceAgentINS0_12zip_iteratorIN4cuda3std3__45tupleIJNS0_10device_ptrIdEENS0_17counting_iteratorIlNS0_11use_defaultESF_SF_EEEEEEEPNSB_IJdlEEESJ_iNS1_9__extrema9arg_max_fIdlNSA_4lessIdEEEEEEJSI_SK_iN3cub18CUB_300001_SM_100013GridEvenShareIiEENSS_9GridQueueIjEESP_EEEvDpT0__param_2];
	cvta.to.global.u64 	%rd1, %rd184;
	cvta.to.global.u64 	%rd2, %rd181;
	mov.u32 	%r1, %ctaid.x;
	mul.lo.s32 	%r2, %r1, 1280;
	mov.u32 	%r67, %nctaid.x;
	mul.lo.s32 	%r3, %r67, 1280;
	add.s32 	%r68, %r2, 1280;
	setp.le.s32 	%p1, %r68, %r66;
	@%p1 bra 	$L__BB29_121;
	sub.s32 	%r4, %r66, %r2;
	mov.u32 	%r5, %tid.x;
	setp.ge.s32 	%p98, %r5, %r4;
	mov.f64 	%fd188, 0d0000000000000000;
	mov.b64 	%rd279, 0;
	mov.u32 	%r420, %r5;
	@%p98 bra 	$L__BB29_3;
	add.s32 	%r190, %r2, %r5;
	cvt.s64.s32 	%rd234, %r190;
	mul.wide.s32 	%rd235, %r190, 8;
	add.s64 	%rd236, %rd2, %rd235;
	add.s64 	%rd279, %rd182, %rd234;
	ld.global.f64 	%fd188, [%rd236];
	add.s32 	%r420, %r5, 256;
$L__BB29_3:
	setp.ge.s32 	%p99, %r420, %r4;
	@%p99 bra 	$L__BB29_25;
	not.b32 	%r191, %r420;
	add.s32 	%r192, %r66, %r191;
	sub.s32 	%r8, %r192, %r2;
	and.b32  	%r193, %r8, 768;
	setp.eq.s32 	%p100, %r193, 768;
	@%p100 bra 	$L__BB29_10;
	add.s32 	%r418, %r420, %r2;
	shr.u32 	%r194, %r8, 8;
	add.s32 	%r195, %r194, 1;
	and.b32  	%r196, %r195, 3;
	neg.s32 	%r417, %r196;
$L__BB29_6:
	.pragma "nounroll";
	mov.u64 	%rd6, %rd279;
	mov.f64 	%fd3, %fd188;
	cvt.s64.s32 	%rd238, %r418;
	add.s64 	%rd7, %rd182, %rd238;
	mul.wide.s32 	%rd239, %r418, 8;
	add.s64 	%rd240, %rd2, %rd239;
	ld.global.f64 	%fd4, [%rd240];
	setp.lt.f64 	%p101, %fd3, %fd4;
	mov.u64 	%rd279, %rd7;
	mov.f64 	%fd188, %fd4;
	@%p101 bra 	$L__BB29_9;
	setp.lt.f64 	%p102, %fd4, %fd3;
	mov.u64 	%rd279, %rd6;
	mov.f64 	%fd188, %fd3;
	@%p102 bra 	$L__BB29_9;
	setp.lt.s64 	%p103, %rd6, %rd7;
	min.s64 	%rd279, %rd6, %rd7;
	selp.f64 	%fd188, %fd3, %fd4, %p103;
$L__BB29_9:
	add.s32 	%r420, %r420, 256;
	add.s32 	%r418, %r418, 256;
	add.s32 	%r417, %r417, 1;
	setp.ne.s32 	%p104, %r417, 0;
	@%p104 bra 	$L__BB29_6;
$L__BB29_10:
	setp.lt.u32 	%p105, %r8, 768;
	@%p105 bra 	$L__BB29_25;
	add.s32 	%r421, %r420, %r2;
	add.s32 	%r424, %r421, 256;
	add.s32 	%r423, %r421, 512;
	add.s32 	%r422, %r421, 768;
	add.s64 	%rd12, %rd2, 4096;
$L__BB29_12:
	cvt.s64.s32 	%rd241, %r424;
	add.s64 	%rd14, %rd182, %rd241;
	cvt.s64.s32 	%rd242, %r423;
	add.s64 	%rd15, %rd182, %rd242;
	cvt.s64.s32 	%rd243, %r422;
	add.s64 	%rd16, %rd182, %rd243;
	cvt.s64.s32 	%rd244, %r421;
	mul.wide.s32 	%rd245, %r421, 8;
	add.s64 	%rd17, %rd12, %rd245;
	add.s64 	%rd18, %rd182, %rd244;
	ld.global.f64 	%fd10, [%rd17+-4096];
	setp.lt.f64 	%p106, %fd188, %fd10;
	mov.u64 	%rd276, %rd18;
	mov.f64 	%fd185, %fd10;
	@%p106 bra 	$L__BB29_15;
	setp.lt.f64 	%p107, %fd10, %fd188;
	mov.u64 	%rd276, %rd279;
	mov.f64 	%fd185, %fd188;
	@%p107 bra 	$L__BB29_15;
	setp.lt.s64 	%p108, %rd279, %rd18;
	min.s64 	%rd276, %rd279, %rd18;
	selp.f64 	%fd185, %fd188, %fd10, %p108;
$L__BB29_15:
	ld.global.f64 	%fd13, [%rd17+-2048];
	setp.lt.f64 	%p109, %fd185, %fd13;
	mov.u64 	%rd277, %rd14;
	mov.f64 	%fd186, %fd13;
	@%p109 bra 	$L__BB29_18;
	setp.lt.f64 	%p110, %fd13, %fd185;
	mov.u64 	%rd277, %rd276;
	mov.f64 	%fd186, %fd185;
	@%p110 bra 	$L__BB29_18;
	setp.lt.s64 	%p111, %rd276, %rd14;
	min.s64 	%rd277, %rd276, %rd14;
	selp.f64 	%fd186, %fd185, %fd13, %p111;
$L__BB29_18:
	ld.global.f64 	%fd16, [%rd17];
	setp.lt.f64 	%p112, %fd186, %fd16;
	mov.u64 	%rd278, %rd15;
	mov.f64 	%fd187, %fd16;
	@%p112 bra 	$L__BB29_21;
	setp.lt.f64 	%p113, %fd16, %fd186;
	mov.u64 	%rd278, %rd277;
	mov.f64 	%fd187, %fd186;
	@%p113 bra 	$L__BB29_21;
	setp.lt.s64 	%p114, %rd277, %rd15;
	min.s64 	%rd278, %rd277, %rd15;
	selp.f64 	%fd187, %fd186, %fd16, %p114;
$L__BB29_21:
	ld.global.f64 	%fd19, [%rd17+2048];
	setp.lt.f64 	%p115, %fd187, %fd19;
	mov.u64 	%rd279, %rd16;
	mov.f64 	%fd188, %fd19;
	@%p115 bra 	$L__BB29_24;
	setp.lt.f64 	%p116, %fd19, %fd187;
	mov.u64 	%rd279, %rd278;
	mov.f64 	%fd188, %fd187;
	@%p116 bra 	$L__BB29_24;
	setp.lt.s64 	%p117, %rd278, %rd16;
	min.s64 	%rd279, %rd278, %rd16;
	selp.f64 	%fd188, %fd187, %fd19, %p117;
$L__BB29_24:
	add.s32 	%r420, %r420, 1024;
	add.s32 	%r424, %r424, 1024;
	add.s32 	%r423, %r423, 1024;
	add.s32 	%r422, %r422, 1024;
	add.s32 	%r421, %r421, 1024;
	setp.lt.s32 	%p118, %r420, %r4;
	@%p118 bra 	$L__BB29_12;
$L__BB29_25:
	setp.lt.s32 	%p119, %r4, 256;
	@%p119 bra 	$L__BB29_70;
	// begin inline asm
	mov.u32 %r310, %laneid;
	// end inline asm
	mov.b64 	%rd256, %fd188;
	mov.b64 	{%r312, %r317}, %rd256;
	mov.b32 	%r328, 1;
	mov.b32 	%r329, 31;
	mov.b32 	%r330, -1;
	// begin inline asm
	shfl.sync.down.b32 %r311, %r312, %r328, %r329, %r330;
	// end inline asm
	// begin inline asm
	shfl.sync.down.b32 %r316, %r317, %r328, %r329, %r330;
	// end inline asm
	mov.b64 	%rd257, {%r311, %r316};
	mov.b64 	%fd23, %rd257;
	mov.b64 	{%r322, %r327}, %rd279;
	// begin inline asm
	shfl.sync.down.b32 %r321, %r322, %r328, %r329, %r330;
	// end inline asm
	// begin inline asm
	shfl.sync.down.b32 %r326, %r327, %r328, %r329, %r330;
	// end inline asm
	mov.b64 	%rd28, {%r321, %r326};
	setp.gt.s32 	%p171, %r310, 30;
	mov.u64 	%rd281, %rd279;
	mov.f64 	%fd190, %fd188;
	@%p171 bra 	$L__BB29_30;
	setp.lt.f64 	%p172, %fd188, %fd23;
	mov.u64 	%rd281, %rd28;
	mov.f64 	%fd190, %fd23;
	@%p172 bra 	$L__BB29_30;
	setp.gt.f64 	%p173, %fd188, %fd23;
	mov.u64 	%rd281, %rd279;
	mov.f64 	%fd190, %fd188;
	@%p173 bra 	$L__BB29_30;
	setp.lt.s64 	%p174, %rd279, %rd28;
	min.s64 	%rd281, %rd279, %rd28;
	selp.f64 	%fd190, %fd188, %fd23, %p174;
$L__BB29_30:
	mov.b64 	%rd258, %fd190;
	mov.b64 	{%r332, %r337}, %rd258;
	mov.b32 	%r348, 2;
	mov.b32 	%r349, 31;
	mov.b32 	%r350, -1;
	// begin inline asm
	shfl.sync.down.b32 %r331, %r332, %r348, %r349, %r350;
	// end inline asm
	// begin inline asm
	shfl.sync.down.b32 %r336, %r337, %r348, %r349, %r350;
	// end inline asm
	mov.b64 	%rd259, {%r331, %r336};
	mov.b64 	%fd26, %rd259;
	mov.b64 	{%r342, %r347}, %rd281;
	// begin inline asm
	shfl.sync.down.b32 %r341, %r342, %r348, %r349, %r350;
	// end inline asm
	// begin inline asm
	shfl.sync.down.b32 %r346, %r347, %r348, %r349, %r350;
	// end inline asm
	mov.b64 	%rd31, {%r341, %r346};
	setp.gt.s32 	%p175, %r310, 29;
	mov.u64 	%rd282, %rd281;
	mov.f64 	%fd191, %fd190;
	@%p175 bra 	$L__BB29_34;
	setp.lt.f64 	%p176, %fd190, %fd26;
	mov.u64 	%rd282, %rd31;
	mov.f64 	%fd191, %fd26;
	@%p176 bra 	$L__BB29_34;
	setp.gt.f64 	%p177, %fd190, %fd26;
	mov.u64 	%rd282, %rd281;
	mov.f64 	%fd191, %fd190;
	@%p177 bra 	$L__BB29_34;
	setp.lt.s64 	%p178, %rd281, %rd31;
	min.s64 	%rd282, %rd281, %rd31;
	selp.f64 	%fd191, %fd190, %fd26, %p178;
$L__BB29_34:
	mov.b64 	%rd260, %fd191;
	mov.b64 	{%r352, %r357}, %rd260;
	mov.b32 	%r368, 4;
	mov.b32 	%r369, 31;
	mov.b32 	%r370, -1;
	// begin inline asm
	shfl.sync.down.b32 %r351, %r352, %r368, %r369, %r370;
	// end inline asm
	// begin inline asm
	shfl.sync.down.b32 %r356, %r357, %r368, %r369, %r370;
	// end inline asm
	mov.b64 	%rd261, {%r351, %r356};
	mov.b64 	%fd29, %rd261;
	mov.b64 	{%r362, %r367}, %rd282;
	// begin inline asm
	shfl.sync.down.b32 %r361, %r362, %r368, %r369, %r370;
	// end inline asm
	// begin inline asm
	shfl.sync.down.b32 %r366, %r367, %r368, %r369, %r370;
	// end inline asm
	mov.b64 	%rd34, {%r361, %r366};
	setp.gt.s32 	%p179, %r310, 27;
	mov.u64 	%rd283, %rd282;
	mov.f64 	%fd192, %fd191;
	@%p179 bra 	$L__BB29_38;
	setp.lt.f64 	%p180, %fd191, %fd29;
	mov.u64 	%rd283, %rd34;
	mov.f64 	%fd192, %fd29;
	@%p180 bra 	$L__BB29_38;
	setp.gt.f64 	%p181, %fd191, %fd29;
	mov.u64 	%rd283, %rd282;
	mov.f64 	%fd192, %fd191;
	@%p181 bra 	$L__BB29_38;
	setp.lt.s64 	%p182, %rd282, %rd34;
	min.s64 	%rd283, %rd282, %rd34;
	selp.f64 	%fd192, %fd191, %fd29, %p182;
$L__BB29_38:
	mov.b64 	%rd262, %fd192;
	mov.b64 	{%r372, %r377}, %rd262;
	mov.b32 	%r388, 8;
	mov.b32 	%r389, 31;
	mov.b32 	%r390, -1;
	// begin inline asm
	shfl.sync.down.b32 %r371, %r372, %r388, %r389, %r390;
	// end inline asm
	// begin inline asm
	shfl.sync.down.b32 %r376, %r377, %r388, %r389, %r390;
	// end inline asm
	mov.b64 	%rd263, {%r371, %r376};
	mov.b64 	%fd32, %rd263;
	mov.b64 	{%r382, %r387}, %rd283;
	// begin inline asm
	shfl.sync.down.b32 %r381, %r382, %r388, %r389, %r390;
	// end inline asm
	// begin inline asm
	shfl.sync.down.b32 %r386, %r387, %r388, %r389, %r390;
	// end inline asm
	mov.b64 	%rd37, {%r381, %r386};
	setp.gt.s32 	%p183, %r310, 23;
	mov.u64 	%rd284, %rd283;
	mov.f64 	%fd193, %fd192;
	@%p183 bra 	$L__BB29_42;
	setp.lt.f64 	%p184, %fd192, %fd32;
	mov.u64 	%rd284, %rd37;
	mov.f64 	%fd193, %fd32;
	@%p184 bra 	$L__BB29_42;
	setp.gt.f64 	%p185, %fd192, %fd32;
	mov.u64 	%rd284, %rd283;
	mov.f64 	%fd193, %fd192;
	@%p185 bra 	$L__BB29_42;
	setp.lt.s64 	%p186, %rd283, %rd37;
	min.s64 	%rd284, %rd283, %rd37;
	selp.f64 	%fd193, %fd192, %fd32, %p186;
$L__BB29_42:
	mov.b64 	%rd264, %fd193;
	mov.b64 	{%r392, %r397}, %rd264;
	mov.b32 	%r408, 16;
	mov.b32 	%r409, 31;
	mov.b32 	%r410, -1;
	// begin inline asm
	shfl.sync.down.b32 %r391, %r392, %r408, %r409, %r410;
	// end inline asm
	// begin inline asm
	shfl.sync.down.b32 %r396, %r397, %r408, %r409, %r410;
	// end inline asm
	mov.b64 	%rd265, {%r391, %r396};
	mov.b64 	%fd35, %rd265;
	mov.b64 	{%r402, %r407}, %rd284;
	// begin inline asm
	shfl.sync.down.b32 %r401, %r402, %r408, %r409, %r410;
	// end inline asm
	// begin inline asm
	shfl.sync.down.b32 %r406, %r407, %r408, %r409, %r410;
	// end inline asm
	mov.b64 	%rd40, {%r401, %r406};
	setp.gt.s32 	%p187, %r310, 15;
	mov.u64 	%rd332, %rd284;
	mov.f64 	%fd241, %fd193;
	@%p187 bra 	$L__BB29_46;
	setp.lt.f64 	%p188, %fd193, %fd35;
	mov.u64 	%rd332, %rd40;
	mov.f64 	%fd241, %fd35;
	@%p188 bra 	$L__BB29_46;
	setp.gt.f64 	%p189, %fd193, %fd35;
	mov.u64 	%rd332, %rd284;
	mov.f64 	%fd241, %fd193;
	@%p189 bra 	$L__BB29_46;
	setp.lt.s64 	%p190, %rd284, %rd40;
	min.s64 	%rd332, %rd284, %rd40;
	selp.f64 	%fd241, %fd193, %fd35, %p190;
$L__BB29_46:
	setp.ne.s32 	%p191, %r310, 0;
	@%p191 bra 	$L__BB29_48;
	shr.u32 	%r411, %r5, 1;
	and.b32  	%r412, %r411, 496;
	mov.u32 	%r413, _ZN6thrust24THRUST_300001_SM_1000_NS8cuda_cub4core6detail5shmemE;
	add.s32 	%r414, %r413, %r412;
	st.shared.f64 	[%r414+8], %fd241;
	st.shared.u64 	[%r414+16], %rd332;
$L__BB29_48:
	bar.sync 	0;
	setp.ne.s32 	%p192, %r5, 0;
	@%p192 bra 	$L__BB29_208;
	ld.shared.f64 	%fd38, [_ZN6thrust24THRUST_300001_SM_1000_NS8cuda_cub4core6detail5shmemE+24];
	ld.shared.u64 	%rd43, [_ZN6thrust24THRUST_300001_SM_1000_NS8cuda_cub4core6detail5shmemE+32];
	setp.lt.f64 	%p193, %fd241, %fd38;
	mov.u64 	%rd286, %rd43;
	mov.f64 	%fd195, %fd38;
	@%p193 bra 	$L__BB29_52;
	setp.lt.f64 	%p194, %fd38, %fd241;
	mov.u64 	%rd286, %rd332;
	mov.f64 	%fd195, %fd241;
	@%p194 bra 	$L__BB29_52;
	setp.lt.s64 	%p195, %rd332, %rd43;
	min.s64 	%rd286, %rd332, %rd43;
	selp.f64 	%fd195, %fd241, %fd38, %p195;
$L__BB29_52:
	ld.shared.f64 	%fd41, [_ZN6thrust24THRUST_300001_SM_1000_NS8cuda_cub4core6detail5shmemE+40];
	ld.shared.u64 	%rd46, [_ZN6thrust24THRUST_300001_SM_1000_NS8cuda_cub4core6detail5shmemE+48];
	setp.lt.f64 	%p196, %fd195, %fd41;
	mov.u64 	%rd287, %rd46;
	mov.f64 	%fd196, %fd41;
	@%p196 bra 	$L__BB29_55;
	setp.lt.f64 	%p197, %fd41, %fd195;
	mov.u64 	%rd287, %rd286;
	mov.f64 	%fd196, %fd195;
	@%p197 bra 	$L__BB29_55;
	setp.lt.s64 	%p198, %rd286, %rd46;
	min.s64 	%rd287, %rd286, %rd46;
	selp.f64 	%fd196, %fd195, %fd41, %p198;
$L__BB29_55:
	ld.shared.f64 	%fd44, [_ZN6thrust24THRUST_300001_SM_1000_NS8cuda_cub4core6detail5shmemE+56];
	ld.shared.u64 	%rd49, [_ZN6thrust24THRUST_300001_SM_1000_NS8cuda_cub4core6detail5shmemE+64];
	setp.lt.f64 	%p199, %fd196, %fd44;
	mov.u64 	%rd288, %rd49;
	mov.f64 	%fd197, %fd44;
	@%p199 bra 	$L__BB29_58;
	setp.lt.f64 	%p200, %fd44, %fd196;
	mov.u64 	%rd288, %rd287;
	mov.f64 	%fd197, %fd196;
	@%p200 bra 	$L__BB29_58;
	setp.lt.s64 	%p201, %rd287, %rd49;
	min.s64 	%rd288, %rd287, %rd49;
	selp.f64 	%fd197, %fd196, %fd44, %p201;
$L__BB29_58:
	ld.shared.f64 	%fd47, [_ZN6thrust24THRUST_300001_SM_1000_NS8cuda_cub4core6detail5shmemE+72];
	ld.shared.u64 	%rd52, [_ZN6thrust24THRUST_300001_SM_1000_NS8cuda_cub4core6detail5shmemE+80];
	setp.lt.f64 	%p202, %fd197, %fd47;
	mov.u64 	%rd289, %rd52;
	mov.f64 	%fd198, %fd47;
	@%p202 bra 	$L__BB29_61;
	setp.lt.f64 	%p203, %fd47, %fd197;
	mov.u64 	%rd289, %rd288;
	mov.f64 	%fd198, %fd197;
	@%p203 bra 	$L__BB29_61;
	setp.lt.s64 	%p204, %rd288, %rd52;
	min.s64 	%rd289, %rd288, %rd52;
	selp.f64 	%fd198, %fd197, %fd47, %p204;
$L__BB29_61:
	ld.shared.f64 	%fd50, [_ZN6thrust24THRUST_300001_SM_1000_NS8cuda_cub4core6detail5shmemE+88];
	ld.shared.u64 	%rd55, [_ZN6thrust24THRUST_300001_SM_1000_NS8cuda_cub4core6detail5shmemE+96];
	setp.lt.f64 	%p205, %fd198, %fd50;
	mov.u64 	%rd290, %rd55;
	mov.f64 	%fd199, %fd50;
	@%p205 bra 	$L__BB29_64;
	setp.lt.f64 	%p206, %fd50, %fd198;
	mov.u64 	%rd290, %rd289;
	mov.f64 	%fd199, %fd198;
	@%p206 bra 	$L__BB29_64;
	setp.lt.s64 	%p207, %rd289, %rd55;
	min.s64 	%rd290, %rd289, %rd55;
	selp.f64 	%fd199, %fd198, %fd50, %p207;
$L__BB29_64:
	ld.shared.f64 	%fd53, [_ZN6thrust24THRUST_300001_SM_1000_NS8cuda_cub4core6detail5shmemE+104];
	ld.shared.u64 	%rd58, [_ZN6thrust24THRUST_300001_SM_1000_NS8cuda_cub4core6detail5shmemE+112];
	setp.lt.f64 	%p208, %fd199, %fd53;
	mov.u64 	%rd291, %rd58;
	mov.f64 	%fd200, %fd53;
	@%p208 bra 	$L__BB29_67;
	setp.lt.f64 	%p209, %fd53, %fd199;
	mov.u64 	%rd291, %rd290;
	mov.f64 	%fd200, %fd199;
	@%p209 bra 	$L__BB29_67;
	setp.lt.s64 	%p210, %rd290, %rd58;
	min.s64 	%rd291, %rd290, %rd58;
	selp.f64 	%fd200, %fd199, %fd53, %p210;
$L__BB29_67:
	ld.shared.f64 	%fd56, [_ZN6thrust24THRUST_300001_SM_1000_NS8cuda_cub4core6detail5shmemE+120];
	ld.shared.u64 	%rd61, [_ZN6thrust24THRUST_300001_SM_1000_NS8cuda_cub4core6detail5shmemE+128];
	setp.lt.f64 	%p211, %fd200, %fd56;
	mov.u64 	%rd332, %rd61;
	mov.f64 	%fd241, %fd56;
	@%p211 bra 	$L__BB29_208;
	setp.lt.f64 	%p212, %fd56, %fd200;
	mov.u64 	%rd332, %rd291;
	mov.f64 	%fd241, %fd200;
	@%p212 bra 	$L__BB29_208;
	setp.lt.s64 	%p213, %rd291, %rd61;
	min.s64 	%rd332, %rd291, %rd61;
	selp.f64 	%fd241, %fd200, %fd56, %p213;
	bra.uni 	$L__BB29_208;
$L__BB29_70:
	// begin inline asm
	mov.u32 %r197, %laneid;
	// end inline asm
	and.b32  	%r218, %r5, 992;
	add.s32 	%r219, %r218, 32;
	setp.gt.s32 	%p120, %r219, %r4;
	not.b32 	%r220, %r218;
	add.s32 	%r221, %r4, %r220;
	selp.b32 	%r216, %r221, 31, %p120;
	mov.b64 	%rd246, %fd188;
	mov.b64 	{%r199, %r204}, %rd246;
	mov.b32 	%r215, 1;
	mov.b32 	%r217, -1;
	// begin inline asm
	shfl.sync.down.b32 %r198, %r199, %r215, %r216, %r217;
	// end inline asm
	// begin inline asm
	shfl.sync.down.b32 %r203, %r204, %r215, %r216, %r217;
	// end inline asm
	mov.b64 	%rd247, {%r198, %r203};
	mov.b64 	%fd58, %rd247;
	mov.b64 	{%r209, %r214}, %rd279;
	// begin inline asm
	shfl.sync.down.b32 %r208, %r209, %r215, %r216, %r217;
	// end inline asm
	// begin inline asm
	shfl.sync.down.b32 %r213, %r214, %r215, %r216, %r217;
	// end inline asm
	mov.b64 	%rd63, {%r208, %r213};
	setp.ge.s32 	%p121, %r197, %r216;
	mov.u64 	%rd292, %rd279;
	mov.f64 	%fd201, %fd188;
	@%p121 bra 	$L__BB29_74;
	setp.lt.f64 	%p122, %fd188, %fd58;
	mov.u64 	%rd292, %rd63;
	mov.f64 	%fd201, %fd58;
	@%p122 bra 	$L__BB29_74;
	setp.gt.f64 	%p123, %fd188, %fd58;
	mov.u64 	%rd292, %rd279;
	mov.f64 	%fd201, %fd188;
	@%p123 bra 	$L__BB29_74;
	setp.lt.s64 	%p124, %rd279, %rd63;
	min.s64 	%rd292, %rd279, %rd63;
	selp.f64 	%fd201, %fd188, %fd58, %p124;
$L__BB29_74:
	mov.b64 	%rd248, %fd201;
	mov.b64 	{%r223, %r228}, %rd248;
	mov.b32 	%r239, 2;
	mov.b32 	%r241, -1;
	// begin inline asm
	shfl.sync.down.b32 %r222, %r223, %r239, %r216, %r241;
	// end inline asm
	// begin inline asm
	shfl.sync.down.b32 %r227, %r228, %r239, %r216, %r241;
	// end inline asm
	mov.b64 	%rd249, {%r222, %r227};
	mov.b64 	%fd61, %rd249;
	mov.b64 	{%r233, %r238}, %rd292;
	// begin inline asm
	shfl.sync.down.b32 %r232, %r233, %r239, %r216, %r241;
	// end inline asm
	// begin inline asm
	shfl.sync.down.b32 %r237, %r238, %r239, %r216, %r241;
	// end inline asm
	mov.b64 	%rd66, {%r232, %r237};
	add.s32 	%r242, %r197, 2;
	setp.gt.s32 	%p125, %r242, %r216;
	mov.f64 	%fd202, %fd201;
	mov.u64 	%rd293, %rd292;
	@%p125 bra 	$L__BB29_78;
	setp.lt.f64 	%p126, %fd201, %fd61;
	mov.f64 	%fd202, %fd61;
	mov.u64 	%rd293, %rd66;
	@%p126 bra 	$L__BB29_78;
	setp.gt.f64 	%p127, %fd201, %fd61;
	mov.f64 	%fd202, %fd201;
	mov.u64 	%rd293, %rd292;
	@%p127 bra 	$L__BB29_78;
	setp.lt.s64 	%p128, %rd292, %rd66;
	selp.f64 	%fd202, %fd201, %fd61, %p128;
	min.s64 	%rd293, %rd292, %rd66;
$L__BB29_78:
	mov.b64 	%rd250, %fd202;
	mov.b64 	{%r244, %r249}, %rd250;
	mov.b32 	%r260, 4;
	mov.b32 	%r262, -1;
	// begin inline asm
	shfl.sync.down.b32 %r243, %r244, %r260, %r216, %r262;
	// end inline asm
	// begin inline asm
	shfl.sync.down.b32 %r248, %r249, %r260, %r216, %r262;
	// end inline asm
	mov.b64 	%rd251, {%r243, %r248};
	mov.b64 	%fd64, %rd251;
	mov.b64 	{%r254, %r259}, %rd293;
	// begin inline asm
	shfl.sync.down.b32 %r253, %r254, %r260, %r216, %r262;
	// end inline asm
	// begin inline asm
	shfl.sync.down.b32 %r258, %r259, %r260, %r216, %r262;
	// end inline asm
	mov.b64 	%rd69, {%r253, %r258};
	add.s32 	%r263, %r197, 4;
	setp.gt.s32 	%p129, %r263, %r216;
	mov.f64 	%fd203, %fd202;
	mov.u64 	%rd294, %rd293;
	@%p129 bra 	$L__BB29_82;
	setp.lt.f64 	%p130, %fd202, %fd64;
	mov.f64 	%fd203, %fd64;
	mov.u64 	%rd294, %rd69;
	@%p130 bra 	$L__BB29_82;
	setp.gt.f64 	%p131, %fd202, %fd64;
	mov.f64 	%fd203, %fd202;
	mov.u64 	%rd294, %rd293;
	@%p131 bra 	$L__BB29_82;
	setp.lt.s64 	%p132, %rd293, %rd69;
	selp.f64 	%fd203, %fd202, %fd64, %p132;
	min.s64 	%rd294, %rd293, %rd69;
$L__BB29_82:
	mov.b64 	%rd252, %fd203;
	mov.b64 	{%r265, %r270}, %rd252;
	mov.b32 	%r281, 8;
	mov.b32 	%r283, -1;
	// begin inline asm
	shfl.sync.down.b32 %r264, %r265, %r281, %r216, %r283;
	// end inline asm
	// begin inline asm
	shfl.sync.down.b32 %r269, %r270, %r281, %r216, %r283;
	// end inline asm
	mov.b64 	%rd253, {%r264, %r269};
	mov.b64 	%fd67, %rd253;
	mov.b64 	{%r275, %r280}, %rd294;
	// begin inline asm
	shfl.sync.down.b32 %r274, %r275, %r281, %r216, %r283;
	// end inline asm
	// begin inline asm
	shfl.sync.down.b32 %r279, %r280, %r281, %r216, %r283;
	// end inline asm
	mov.b64 	%rd72, {%r274, %r279};
	add.s32 	%r284, %r197, 8;
	setp.gt.s32 	%p133, %r284, %r216;
	mov.f64 	%fd204, %fd203;
	mov.u64 	%rd295, %rd294;
	@%p133 bra 	$L__BB29_86;
	setp.lt.f64 	%p134, %fd203, %fd67;
	mov.f64 	%fd204, %fd67;
	mov.u64 	%rd295, %rd72;
	@%p134 bra 	$L__BB29_86;
	setp.gt.f64 	%p135, %fd203, %fd67;
	mov.f64 	%fd204, %fd203;
	mov.u64 	%rd295, %rd294;
	@%p135 bra 	$L__BB29_86;
	setp.lt.s64 	%p136, %rd294, %rd72;
	selp.f64 	%fd204, %fd203, %fd67, %p136;
	min.s64 	%rd295, %rd294, %rd72;
$L__BB29_86:
	mov.b64 	%rd254, %fd204;
	mov.b64 	{%r286, %r291}, %rd254;
	mov.b32 	%r302, 16;
	mov.b32 	%r304, -1;
	// begin inline asm
	shfl.sync.down.b32 %r285, %r286, %r302, %r216, %r304;
	// end inline asm
	// begin inline asm
	shfl.sync.down.b32 %r290, %r291, %r302, %r216, %r304;
	// end inline asm
	mov.b64 	%rd255, {%r285, %r290};
	mov.b64 	%fd70, %rd255;
	mov.b64 	{%r296, %r301}, %rd295;
	// begin inline asm
	shfl.sync.down.b32 %r295, %r296, %r302, %r216, %r304;
	// end inline asm
	// begin inline asm
	shfl.sync.down.b32 %r300, %r301, %r302, %r216, %r304;
	// end inline asm
	mov.b64 	%rd75, {%r295, %r300};
	add.s32 	%r305, %r197, 16;
	setp.gt.s32 	%p137, %r305, %r216;
	mov.f64 	%fd241, %fd204;
	mov.u64 	%rd332, %rd295;
	@%p137 bra 	$L__BB29_90;
	setp.lt.f64 	%p138, %fd204, %fd70;
	mov.f64 	%fd241, %fd70;
	mov.u64 	%rd332, %rd75;
	@%p138 bra 	$L__BB29_90;
	setp.gt.f64 	%p139, %fd204, %fd70;
	mov.f64 	%fd241, %fd204;
	mov.u64 	%rd332, %rd295;
	@%p139 bra 	$L__BB29_90;
	setp.lt.s64 	%p140, %rd295, %rd75;
	selp.f64 	%fd241, %fd204, %fd70, %p140;
	min.s64 	%rd332, %rd295, %rd75;
$L__BB29_90:
	setp.ne.s32 	%p141, %r197, 0;
	@%p141 bra 	$L__BB29_92;
	shr.u32 	%r306, %r5, 1;
	and.b32  	%r307, %r306, 496;
	mov.u32 	%r308, _ZN6thrust24THRUST_300001_SM_1000_NS8cuda_cub4core6detail5shmemE;
	add.s32 	%r309, %r308, %r307;
	st.shared.f64 	[%r309+8], %fd241;
	st.shared.u64 	[%r309+16], %rd332;
$L__BB29_92:
	bar.sync 	0;
	setp.ne.s32 	%p142, %r5, 0;
	@%p142 bra 	$L__BB29_208;
	setp.lt.s32 	%p143, %r4, 33;
	mov.f64 	%fd206, %fd241;
	mov.u64 	%rd297, %rd332;
	@%p143 bra 	$L__BB29_97;
	ld.shared.f64 	%fd73, [_ZN6thrust24THRUST_300001_SM_1000_NS8cuda_cub4core6detail5shmemE+24];
	ld.shared.u64 	%rd78, [_ZN6thrust24THRUST_300001_SM_1000_NS8cuda_cub4core6detail5shmemE+32];
	setp.lt.f64 	%p144, %fd241, %fd73;
	mov.f64 	%fd206, %fd73;
	mov.u64 	%rd297, %rd78;
	@%p144 bra 	$L__BB29_97;
	setp.lt.f64 	%p145, %fd73, %fd241;
	mov.f64 	%fd206, %fd241;
	mov.u64 	%rd297, %rd332;
	@%p145 bra 	$L__BB29_97;
	setp.lt.s64 	%p146, %rd332, %rd78;
	selp.f64 	%fd206, %fd241, %fd73, %p146;
	min.s64 	%rd297, %rd332, %rd78;
$L__BB29_97:
	setp.lt.s32 	%p147, %r4, 65;
	mov.f64 	%fd207, %fd206;
	mov.u64 	%rd298, %rd297;
	@%p147 bra 	$L__BB29_101;
	ld.shared.f64 	%fd76, [_ZN6thrust24THRUST_300001_SM_1000_NS8cuda_cub4core6detail5shmemE+40];
	ld.shared.u64 	%rd81, [_ZN6thrust24THRUST_300001_SM_1000_NS8cuda_cub4core6detail5shmemE+48];
	setp.lt.f64 	%p148, %fd206, %fd76;
	mov.f64 	%fd207, %fd76;
	mov.u64 	%rd298, %rd81;
	@%p148 bra 	$L__BB29_101;
	setp.lt.f64 	%p149, %fd76, %fd206;
	mov.f64 	%fd207, %fd206;
	mov.u64 	%rd298, %rd297;
	@%p149 bra 	$L__BB29_101;
	setp.lt.s64 	%p150, %rd297, %rd81;
	selp.f64 	%fd207, %fd206, %fd76, %p150;
	min.s64 	%rd298, %rd297, %rd81;
$L__BB29_101:
	setp.lt.s32 	%p151, %r4, 97;
	mov.f64 	%fd208, %fd207;
	mov.u64 	%rd299, %rd298;
	@%p151 bra 	$L__BB29_105;
	ld.shared.f64 	%fd79, [_ZN6thrust24THRUST_300001_SM_1000_NS8cuda_cub4core6detail5shmemE+56];
	ld.shared.u64 	%rd84, [_ZN6thrust24THRUST_300001_SM_1000_NS8cuda_cub4core6detail5shmemE+64];
	setp.lt.f64 	%p152, %fd207, %fd79;
	mov.f64 	%fd208, %fd79;
	mov.u64 	%rd299, %rd84;
	@%p152 bra 	$L__BB29_105;
	setp.lt.f64 	%p153, %fd79, %fd207;
	mov.f64 	%fd208, %fd207;
	mov.u64 	%rd299, %rd298;
	@%p153 bra 	$L__BB29_105;
	setp.lt.s64 	%p154, %rd298, %rd84;
	selp.f64 	%fd208, %fd207, %fd79, %p154;
	min.s64 	%rd299, %rd298, %rd84;
$L__BB29_105:
	setp.lt.s32 	%p155, %r4, 129;
	mov.f64 	%fd209, %fd208;
	mov.u64 	%rd300, %rd299;
	@%p155 bra 	$L__BB29_109;
	ld.shared.f64 	%fd82, [_ZN6thrust24THRUST_300001_SM_1000_NS8cuda_cub4core6detail5shmemE+72];
	ld.shared.u64 	%rd87, [_ZN6thrust24THRUST_300001_SM_1000_NS8cuda_cub4core6detail5shmemE+80];
	setp.lt.f64 	%p156, %fd208, %fd82;
	mov.f64 	%fd209, %fd82;
	mov.u64 	%rd300, %rd87;
	@%p156 bra 	$L__BB29_109;
	setp.lt.f64 	%p157, %fd82, %fd208;
	mov.f64 	%fd209, %fd208;
	mov.u64 	%rd300, %rd299;
	@%p157 bra 	$L__BB29_109;
	setp.lt.s64 	%p158, %rd299, %rd87;
	selp.f64 	%fd209, %fd208, %fd82, %p158;
	min.s64 	%rd300, %rd299, %rd87;
$L__BB29_109:
	setp.lt.s32 	%p159, %r4, 161;
	mov.f64 	%fd210, %fd209;
	mov.u64 	%rd301, %rd300;
	@%p159 bra 	$L__BB29_113;
	ld.shared.f64 	%fd85, [_ZN6thrust24THRUST_300001_SM_1000_NS8cuda_cub4core6detail5shmemE+88];
	ld.shared.u64 	%rd90, [_ZN6thrust24THRUST_300001_SM_1000_NS8cuda_cub4core6detail5shmemE+96];
	setp.lt.f64 	%p160, %fd209, %fd85;
	mov.f64 	%fd210, %fd85;
	mov.u64 	%rd301, %rd90;
	@%p160 bra 	$L__BB29_113;
	setp.lt.f64 	%p161, %fd85, %fd209;
	mov.f64 	%fd210, %fd209;
	mov.u64 	%rd301, %rd300;
	@%p161 bra 	$L__BB29_113;
	setp.lt.s64 	%p162, %rd300, %rd90;
	selp.f64 	%fd210, %fd209, %fd85, %p162;
	min.s64 	%rd301, %rd300, %rd90;
$L__BB29_113:
	setp.lt.s32 	%p163, %r4, 193;
	mov.f64 	%fd211, %fd210;
	mov.u64 	%rd302, %rd301;
	@%p163 bra 	$L__BB29_117;
	ld.shared.f64 	%fd88, [_ZN6thrust24THRUST_300001_SM_1000_NS8cuda_cub4core6detail5shmemE+104];
	ld.shared.u64 	%rd93, [_ZN6thrust24THRUST_300001_SM_1000_NS8cuda_cub4core6detail5shmemE+112];
	setp.lt.f64 	%p164, %fd210, %fd88;
	mov.f64 	%fd211, %fd88;
	mov.u64 	%rd302, %rd93;
	@%p164 bra 	$L__BB29_117;
	setp.lt.f64 	%p165, %fd88, %fd210;
	mov.f64 	%fd211, %fd210;
	mov.u64 	%rd302, %rd301;
	@%p165 bra 	$L__BB29_117;
	setp.lt.s64 	%p166, %rd301, %rd93;
	selp.f64 	%fd211, %fd210, %fd88, %p166;
	min.s64 	%rd302, %rd301, %rd93;
$L__BB29_117:
	setp.lt.s32 	%p167, %r4, 225;
	mov.u64 	%rd332, %rd302;
	mov.f64 	%fd241, %fd211;
	@%p167 bra 	$L__BB29_208;
	ld.shared.f64 	%fd91, [_ZN6thrust24THRUST_300001_SM_1000_NS8cuda_cub4core6detail5shmemE+120];
	ld.shared.u64 	%rd96, [_ZN6thrust24THRUST_300001_SM_1000_NS8cuda_cub4core6detail5shmemE+128];
	setp.lt.f64 	%p168, %fd211, %fd91;
	mov.u64 	%rd332, %rd96;
	mov.f64 	%fd241, %fd91;
	@%p168 bra 	$L__BB29_208;
	setp.lt.f64 	%p169, %fd91, %fd211;
	mov.u64 	%rd332, %rd302;
	mov.f64 	%fd241, %fd211;
	@%p169 bra 	$L__BB29_208;
	setp.lt.s64 	%p170, %rd302, %rd96;
	selp.f64 	%fd241, %fd211, %fd91, %p170;
	min.s64 	%rd332, %rd302, %rd96;
	bra.uni 	$L__BB29_208;
$L__BB29_121:
	mov.u32 	%r35, %tid.x;
	cvt.s64.s32 	%rd185, %r2;
	add.s64 	%rd98, %rd182, %rd185;
	cvt.u64.u32 	%rd186, %r35;
	add.s64 	%rd187, %rd186, %rd185;
	cvta.to.global.u64 	%rd188, %rd181;
	shl.b64 	%rd189, %rd187, 3;
	add.s64 	%rd190, %rd188, %rd189;
	ld.global.f64 	%fd170, [%rd190];
	add.s32 	%r69, %r35, 256;
	cvt.u64.u32 	%rd191, %r69;
	ld.global.f64 	%fd171, [%rd190+2048];
	add.s32 	%r70, %r35, 512;
	cvt.u64.u32 	%rd192, %r70;
	ld.global.f64 	%fd172, [%rd190+4096];
	add.s32 	%r71, %r35, 768;
	cvt.u64.u32 	%rd193, %r71;
	ld.global.f64 	%fd173, [%rd190+6144];
	or.b32  	%r72, %r35, 1024;
	cvt.u64.u32 	%rd99, %r72;
	add.s64 	%rd320, %rd98, %rd99;
	ld.global.f64 	%fd229, [%rd190+8192];
	setp.geu.f64 	%p2, %fd170, %fd171;
	selp.f64 	%fd174, %fd170, %fd171, %p2;
	selp.b64 	%rd194, %rd186, %rd191, %p2;
	setp.geu.f64 	%p3, %fd174, %fd172;
	selp.f64 	%fd175, %fd174, %fd172, %p3;
	selp.b64 	%rd195, %rd194, %rd192, %p3;
	setp.geu.f64 	%p4, %fd175, %fd173;
	selp.f64 	%fd94, %fd175, %fd173, %p4;
	selp.b64 	%rd101, %rd195, %rd193, %p4;
	setp.lt.f64 	%p5, %fd94, %fd229;
	@%p5 bra 	$L__BB29_123;
	setp.lt.f64 	%p6, %fd229, %fd94;
	setp.lt.u64 	%p7, %rd101, %rd99;
	or.pred  	%p8, %p6, %p7;
	selp.f64 	%fd229, %fd94, %fd229, %p8;
	add.s64 	%rd196, %rd98, %rd101;
	selp.b64 	%rd320, %rd196, %rd320, %p8;
$L__BB29_123:
	setp.le.s32 	%p9, %r66, %r3;
	@%p9 bra 	$L__BB29_164;
	setp.ne.s32 	%p10, %r35, 0;
	@%p10 bra 	$L__BB29_126;
	atom.global.add.u32 	%r73, [%rd1+4], 1280;
	add.s32 	%r74, %r73, %r3;
	st.shared.u32 	[_ZN6thrust24THRUST_300001_SM_1000_NS8cuda_cub4core6detail5shmemE+152], %r74;
$L__BB29_126:
	bar.sync 	0;
	ld.shared.u32 	%r427, [_ZN6thrust24THRUST_300001_SM_1000_NS8cuda_cub4core6detail5shmemE+152];
	add.s32 	%r75, %r427, 1280;
	setp.gt.s32 	%p11, %r75, %r66;
	@%p11 bra 	$L__BB29_141;
	mov.f64 	%fd213, %fd229;
$L__BB29_128:
	cvt.s64.s32 	%rd197, %r427;
	add.s64 	%rd198, %rd186, %rd197;
	cvta.to.global.u64 	%rd199, %rd181;
	shl.b64 	%rd200, %rd198, 3;
	add.s64 	%rd201, %rd199, %rd200;
	add.s64 	%rd106, %rd198, %rd182;
	ld.global.f64 	%fd214, [%rd201];
	ld.global.f64 	%fd215, [%rd201+2048];
	ld.global.f64 	%fd216, [%rd201+4096];
	ld.global.f64 	%fd217, [%rd201+6144];
	ld.global.f64 	%fd229, [%rd201+8192];
	setp.lt.f64 	%p12, %fd213, %fd214;
	mov.u64 	%rd305, %rd106;
	@%p12 bra 	$L__BB29_130;
	setp.lt.f64 	%p13, %fd214, %fd213;
	setp.lt.s64 	%p14, %rd320, %rd106;
	or.pred  	%p15, %p13, %p14;
	selp.f64 	%fd214, %fd213, %fd214, %p15;
	selp.b64 	%rd305, %rd320, %rd106, %p15;
$L__BB29_130:
	add.s64 	%rd306, %rd106, 256;
	setp.lt.f64 	%p16, %fd214, %fd215;
	@%p16 bra 	$L__BB29_132;
	setp.lt.f64 	%p17, %fd215, %fd214;
	setp.lt.s64 	%p18, %rd305, %rd306;
	or.pred  	%p19, %p17, %p18;
	selp.f64 	%fd215, %fd214, %fd215, %p19;
	selp.b64 	%rd306, %rd305, %rd306, %p19;
$L__BB29_132:
	add.s64 	%rd207, %rd198, %rd182;
	add.s64 	%rd307, %rd207, 512;
	setp.lt.f64 	%p20, %fd215, %fd216;
	@%p20 bra 	$L__BB29_134;
	setp.lt.f64 	%p21, %fd216, %fd215;
	setp.lt.s64 	%p22, %rd306, %rd307;
	or.pred  	%p23, %p21, %p22;
	selp.f64 	%fd216, %fd215, %fd216, %p23;
	selp.b64 	%rd307, %rd306, %rd307, %p23;
$L__BB29_134:
	cvt.s64.s32 	%rd208, %r427;
	add.s64 	%rd209, %rd186, %rd208;
	add.s64 	%rd210, %rd209, %rd182;
	add.s64 	%rd308, %rd210, 768;
	setp.lt.f64 	%p24, %fd216, %fd217;
	@%p24 bra 	$L__BB29_136;
	setp.lt.f64 	%p25, %fd217, %fd216;
	setp.lt.s64 	%p26, %rd307, %rd308;
	or.pred  	%p27, %p25, %p26;
	selp.f64 	%fd217, %fd216, %fd217, %p27;
	selp.b64 	%rd308, %rd307, %rd308, %p27;
$L__BB29_136:
	add.s64 	%rd320, %rd210, 1024;
	setp.lt.f64 	%p28, %fd217, %fd229;
	@%p28 bra 	$L__BB29_138;
	setp.lt.f64 	%p29, %fd229, %fd217;
	setp.lt.s64 	%p30, %rd308, %rd320;
	or.pred  	%p31, %p29, %p30;
	selp.f64 	%fd229, %fd217, %fd229, %p31;
	selp.b64 	%rd320, %rd308, %rd320, %p31;
$L__BB29_138:
	setp.ne.s32 	%p32, %r35, 0;
	bar.sync 	0;
	@%p32 bra 	$L__BB29_140;
	atom.global.add.u32 	%r76, [%rd1+4], 1280;
	add.s32 	%r77, %r76, %r3;
	st.shared.u32 	[_ZN6thrust24THRUST_300001_SM_1000_NS8cuda_cub4core6detail5shmemE+152], %r77;
$L__BB29_140:
	bar.sync 	0;
	ld.shared.u32 	%r427, [_ZN6thrust24THRUST_300001_SM_1000_NS8cuda_cub4core6detail5shmemE+152];
	add.s32 	%r78, %r427, 1280;
	setp.le.s32 	%p33, %r78, %r66;
	mov.f64 	%fd213, %fd229;
	@%p33 bra 	$L__BB29_128;
$L__BB29_141:
	setp.le.s32 	%p34, %r66, %r427;
	@%p34 bra 	$L__BB29_164;
	sub.s32 	%r40, %r66, %r427;
	setp.ge.s32 	%p35, %r35, %r40;
	@%p35 bra 	$L__BB29_164;
	cvta.to.global.u64 	%rd122, %rd181;
	not.b32 	%r79, %r35;
	add.s32 	%r80, %r66, %r79;
	sub.s32 	%r41, %r80, %r427;
	and.b32  	%r81, %r41, 768;
	setp.eq.s32 	%p36, %r81, 768;
	mov.u32 	%r431, %r35;
	@%p36 bra 	$L__BB29_149;
	add.s32 	%r429, %r35, %r427;
	shr.u32 	%r82, %r41, 8;
	add.s32 	%r83, %r82, 1;
	and.b32  	%r84, %r83, 3;
	neg.s32 	%r428, %r84;
	mov.u32 	%r431, %r35;
$L__BB29_145:
	.pragma "nounroll";
	mov.u64 	%rd123, %rd320;
	mov.f64 	%fd114, %fd229;
	cvt.s64.s32 	%rd215, %r429;
	add.s64 	%rd124, %rd182, %rd215;
	mul.wide.s32 	%rd216, %r429, 8;
	add.s64 	%rd217, %rd122, %rd216;
	ld.global.f64 	%fd115, [%rd217];
	setp.lt.f64 	%p37, %fd114, %fd115;
	mov.f64 	%fd229, %fd115;
	mov.u64 	%rd320, %rd124;
	@%p37 bra 	$L__BB29_148;
	setp.lt.f64 	%p38, %fd115, %fd114;
	mov.f64 	%fd229, %fd114;
	mov.u64 	%rd320, %rd123;
	@%p38 bra 	$L__BB29_148;
	setp.lt.s64 	%p39, %rd123, %rd124;
	selp.f64 	%fd229, %fd114, %fd115, %p39;
	min.s64 	%rd320, %rd123, %rd124;
$L__BB29_148:
	add.s32 	%r431, %r431, 256;
	add.s32 	%r429, %r429, 256;
	add.s32 	%r428, %r428, 1;
	setp.ne.s32 	%p40, %r428, 0;
	@%p40 bra 	$L__BB29_145;
$L__BB29_149:
	setp.lt.u32 	%p41, %r41, 768;
	@%p41 bra 	$L__BB29_164;
	add.s32 	%r432, %r431, %r427;
	add.s32 	%r435, %r432, 256;
	add.s32 	%r434, %r432, 512;
	add.s32 	%r433, %r432, 768;
	add.s64 	%rd129, %rd122, 4096;
$L__BB29_151:
	cvt.s64.s32 	%rd218, %r435;
	add.s64 	%rd131, %rd182, %rd218;
	cvt.s64.s32 	%rd219, %r434;
	add.s64 	%rd132, %rd182, %rd219;
	cvt.s64.s32 	%rd220, %r433;
	add.s64 	%rd133, %rd182, %rd220;
	cvt.s64.s32 	%rd221, %r432;
	mul.wide.s32 	%rd222, %r432, 8;
	add.s64 	%rd134, %rd129, %rd222;
	add.s64 	%rd135, %rd182, %rd221;
	ld.global.f64 	%fd121, [%rd134+-4096];
	setp.lt.f64 	%p42, %fd229, %fd121;
	mov.f64 	%fd225, %fd121;
	mov.u64 	%rd316, %rd135;
	@%p42 bra 	$L__BB29_154;
	setp.lt.f64 	%p43, %fd121, %fd229;
	mov.f64 	%fd225, %fd229;
	mov.u64 	%rd316, %rd320;
	@%p43 bra 	$L__BB29_154;
	setp.lt.s64 	%p44, %rd320, %rd135;
	selp.f64 	%fd225, %fd229, %fd121, %p44;
	min.s64 	%rd316, %rd320, %rd135;
$L__BB29_154:
	ld.global.f64 	%fd124, [%rd134+-2048];
	setp.lt.f64 	%p45, %fd225, %fd124;
	mov.f64 	%fd226, %fd124;
	mov.u64 	%rd317, %rd131;
	@%p45 bra 	$L__BB29_157;
	setp.lt.f64 	%p46, %fd124, %fd225;
	mov.f64 	%fd226, %fd225;
	mov.u64 	%rd317, %rd316;
	@%p46 bra 	$L__BB29_157;
	setp.lt.s64 	%p47, %rd316, %rd131;
	selp.f64 	%fd226, %fd225, %fd124, %p47;
	min.s64 	%rd317, %rd316, %rd131;
$L__BB29_157:
	ld.global.f64 	%fd127, [%rd134];
	setp.lt.f64 	%p48, %fd226, %fd127;
	mov.f64 	%fd227, %fd127;
	mov.u64 	%rd318, %rd132;
	@%p48 bra 	$L__BB29_160;
	setp.lt.f64 	%p49, %fd127, %fd226;
	mov.f64 	%fd227, %fd226;
	mov.u64 	%rd318, %rd317;
	@%p49 bra 	$L__BB29_160;
	setp.lt.s64 	%p50, %rd317, %rd132;
	selp.f64 	%fd227, %fd226, %fd127, %p50;
	min.s64 	%rd318, %rd317, %rd132;
$L__BB29_160:
	ld.global.f64 	%fd130, [%rd134+2048];
	setp.lt.f64 	%p51, %fd227, %fd130;
	mov.f64 	%fd229, %fd130;
	mov.u64 	%rd320, %rd133;
	@%p51 bra 	$L__BB29_163;
	setp.lt.f64 	%p52, %fd130, %fd227;
	mov.f64 	%fd229, %fd227;
	mov.u64 	%rd320, %rd318;
	@%p52 bra 	$L__BB29_163;
	setp.lt.s64 	%p53, %rd318, %rd133;
	selp.f64 	%fd229, %fd227, %fd130, %p53;
	min.s64 	%rd320, %rd318, %rd133;
$L__BB29_163:
	add.s32 	%r431, %r431, 1024;
	add.s32 	%r435, %r435, 1024;
	add.s32 	%r434, %r434, 1024;
	add.s32 	%r433, %r433, 1024;
	add.s32 	%r432, %r432, 1024;
	setp.lt.s32 	%p54, %r431, %r40;
	@%p54 bra 	$L__BB29_151;
$L__BB29_164:
	// begin inline asm
	mov.u32 %r85, %laneid;
	// end inline asm
	mov.b64 	%rd223, %fd229;
	mov.b64 	{%r87, %r92}, %rd223;
	mov.b32 	%r103, 1;
	mov.b32 	%r104, 31;
	mov.b32 	%r105, -1;
	// begin inline asm
	shfl.sync.down.b32 %r86, %r87, %r103, %r104, %r105;
	// end inline asm
	// begin inline asm
	shfl.sync.down.b32 %r91, %r92, %r103, %r104, %r105;
	// end inline asm
	mov.b64 	%rd224, {%r86, %r91};
	mov.b64 	%fd134, %rd224;
	mov.b64 	{%r97, %r102}, %rd320;
	// begin inline asm
	shfl.sync.down.b32 %r96, %r97, %r103, %r104, %r105;
	// end inline asm
	// begin inline asm
	shfl.sync.down.b32 %r101, %r102, %r103, %r104, %r105;
	// end inline asm
	mov.b64 	%rd145, {%r96, %r101};
	setp.gt.s32 	%p55, %r85, 30;
	mov.f64 	%fd230, %fd229;
	mov.u64 	%rd321, %rd320;
	@%p55 bra 	$L__BB29_168;
	setp.lt.f64 	%p56, %fd229, %fd134;
	mov.f64 	%fd230, %fd134;
	mov.u64 	%rd321, %rd145;
	@%p56 bra 	$L__BB29_168;
	setp.gt.f64 	%p57, %fd229, %fd134;
	mov.f64 	%fd230, %fd229;
	mov.u64 	%rd321, %rd320;
	@%p57 bra 	$L__BB29_168;
	setp.lt.s64 	%p58, %rd320, %rd145;
	selp.f64 	%fd230, %fd229, %fd134, %p58;
	min.s64 	%rd321, %rd320, %rd145;
$L__BB29_168:
	mov.b64 	%rd225, %fd230;
	mov.b64 	{%r107, %r112}, %rd225;
	mov.b32 	%r123, 2;
	mov.b32 	%r124, 31;
	mov.b32 	%r125, -1;
	// begin inline asm
	shfl.sync.down.b32 %r106, %r107, %r123, %r124, %r125;
	// end inline asm
	// begin inline asm
	shfl.sync.down.b32 %r111, %r112, %r123, %r124, %r125;
	// end inline asm
	mov.b64 	%rd226, {%r106, %r111};
	mov.b64 	%fd137, %rd226;
	mov.b64 	{%r117, %r122}, %rd321;
	// begin inline asm
	shfl.sync.down.b32 %r116, %r117, %r123, %r124, %r125;
	// end inline asm
	// begin inline asm
	shfl.sync.down.b32 %r121, %r122, %r123, %r124, %r125;
	// end inline asm
	mov.b64 	%rd148, {%r116, %r121};
	setp.gt.s32 	%p59, %r85, 29;
	mov.f64 	%fd231, %fd230;
	mov.u64 	%rd322, %rd321;
	@%p59 bra 	$L__BB29_172;
	setp.lt.f64 	%p60, %fd230, %fd137;
	mov.f64 	%fd231, %fd137;
	mov.u64 	%rd322, %rd148;
	@%p60 bra 	$L__BB29_172;
	setp.gt.f64 	%p61, %fd230, %fd137;
	mov.f64 	%fd231, %fd230;
	mov.u64 	%rd322, %rd321;
	@%p61 bra 	$L__BB29_172;
	setp.lt.s64 	%p62, %rd321, %rd148;
	selp.f64 	%fd231, %fd230, %fd137, %p62;
	min.s64 	%rd322, %rd321, %rd148;
$L__BB29_172:
	mov.b64 	%rd227, %fd231;
	mov.b64 	{%r127, %r132}, %rd227;
	mov.b32 	%r143, 4;
	mov.b32 	%r144, 31;
	mov.b32 	%r145, -1;
	// begin inline asm
	shfl.sync.down.b32 %r126, %r127, %r143, %r144, %r145;
	// end inline asm
	// begin inline asm
	shfl.sync.down.b32 %r131, %r132, %r143, %r144, %r145;
	// end inline asm
	mov.b64 	%rd228, {%r126, %r131};
	mov.b64 	%fd140, %rd228;
	mov.b64 	{%r137, %r142}, %rd322;
	// begin inline asm
	shfl.sync.down.b32 %r136, %r137, %r143, %r144, %r145;
	// end inline asm
	// begin inline asm
	shfl.sync.down.b32 %r141, %r142, %r143, %r144, %r145;
	// end inline asm
	mov.b64 	%rd151, {%r136, %r141};
	setp.gt.s32 	%p63, %r85, 27;
	mov.f64 	%fd232, %fd231;
	mov.u64 	%rd323, %rd322;
	@%p63 bra 	$L__BB29_176;
	setp.lt.f64 	%p64, %fd231, %fd140;
	mov.f64 	%fd232, %fd140;
	mov.u64 	%rd323, %rd151;
	@%p64 bra 	$L__BB29_176;
	setp.gt.f64 	%p65, %fd231, %fd140;
	mov.f64 	%fd232, %fd231;
	mov.u64 	%rd323, %rd322;
	@%p65 bra 	$L__BB29_176;
	setp.lt.s64 	%p66, %rd322, %rd151;
	selp.f64 	%fd232, %fd231, %fd140, %p66;
	min.s64 	%rd323, %rd322, %rd151;
$L__BB29_176:
	mov.b64 	%rd229, %fd232;
	mov.b64 	{%r147, %r152}, %rd229;
	mov.b32 	%r163, 8;
	mov.b32 	%r164, 31;
	mov.b32 	%r165, -1;
	// begin inline asm
	shfl.sync.down.b32 %r146, %r147, %r163, %r164, %r165;
	// end inline asm
	// begin inline asm
	shfl.sync.down.b32 %r151, %r152, %r163, %r164, %r165;
	// end inline asm
	mov.b64 	%rd230, {%r146, %r151};
	mov.b64 	%fd143, %rd230;
	mov.b64 	{%r157, %r162}, %rd323;
	// begin inline asm
	shfl.sync.down.b32 %r156, %r157, %r163, %r164, %r165;
	// end inline asm
	// begin inline asm
	shfl.sync.down.b32 %r161, %r162, %r163, %r164, %r165;
	// end inline asm
	mov.b64 	%rd154, {%r156, %r161};
	setp.gt.s32 	%p67, %r85, 23;
	mov.f64 	%fd233, %fd232;
	mov.u64 	%rd324, %rd323;
	@%p67 bra 	$L__BB29_180;
	setp.lt.f64 	%p68, %fd232, %fd143;
	mov.f64 	%fd233, %fd143;
	mov.u64 	%rd324, %rd154;
	@%p68 bra 	$L__BB29_180;
	setp.gt.f64 	%p69, %fd232, %fd143;
	mov.f64 	%fd233, %fd232;
	mov.u64 	%rd324, %rd323;
	@%p69 bra 	$L__BB29_180;
	setp.lt.s64 	%p70, %rd323, %rd154;
	selp.f64 	%fd233, %fd232, %fd143, %p70;
	min.s64 	%rd324, %rd323, %rd154;
$L__BB29_180:
	mov.b64 	%rd231, %fd233;
	mov.b64 	{%r167, %r172}, %rd231;
	mov.b32 	%r183, 16;
	mov.b32 	%r184, 31;
	mov.b32 	%r185, -1;
	// begin inline asm
	shfl.sync.down.b32 %r166, %r167, %r183, %r184, %r185;
	// end inline asm
	// begin inline asm
	shfl.sync.down.b32 %r171, %r172, %r183, %r184, %r185;
	// end inline asm
	mov.b64 	%rd232, {%r166, %r171};
	mov.b64 	%fd146, %rd232;
	mov.b64 	{%r177, %r182}, %rd324;
	// begin inline asm
	shfl.sync.down.b32 %r176, %r177, %r183, %r184, %r185;
	// end inline asm
	// begin inline asm
	shfl.sync.down.b32 %r181, %r182, %r183, %r184, %r185;
	// end inline asm
	mov.b64 	%rd157, {%r176, %r181};
	setp.gt.s32 	%p71, %r85, 15;
	mov.f64 	%fd241, %fd233;
	mov.u64 	%rd332, %rd324;
	@%p71 bra 	$L__BB29_184;
	setp.lt.f64 	%p72, %fd233, %fd146;
	mov.f64 	%fd241, %fd146;
	mov.u64 	%rd332, %rd157;
	@%p72 bra 	$L__BB29_184;
	setp.gt.f64 	%p73, %fd233, %fd146;
	mov.f64 	%fd241, %fd233;
	mov.u64 	%rd332, %rd324;
	@%p73 bra 	$L__BB29_184;
	setp.lt.s64 	%p74, %rd324, %rd157;
	selp.f64 	%fd241, %fd233, %fd146, %p74;
	min.s64 	%rd332, %rd324, %rd157;
$L__BB29_184:
	setp.ne.s32 	%p75, %r85, 0;
	@%p75 bra 	$L__BB29_186;
	shr.u32 	%r186, %r35, 1;
	and.b32  	%r187, %r186, 496;
	mov.u32 	%r188, _ZN6thrust24THRUST_300001_SM_1000_NS8cuda_cub4core6detail5shmemE;
	add.s32 	%r189, %r188, %r187;
	st.shared.f64 	[%r189+8], %fd241;
	st.shared.u64 	[%r189+16], %rd332;
$L__BB29_186:
	bar.sync 	0;
	setp.ne.s32 	%p76, %r35, 0;
	@%p76 bra 	$L__BB29_208;
	ld.shared.f64 	%fd149, [_ZN6thrust24THRUST_300001_SM_1000_NS8cuda_cub4core6detail5shmemE+24];
	ld.shared.u64 	%rd160, [_ZN6thrust24THRUST_300001_SM_1000_NS8cuda_cub4core6detail5shmemE+32];
	setp.lt.f64 	%p77, %fd241, %fd149;
	mov.f64 	%fd235, %fd149;
	mov.u64 	%rd326, %rd160;
	@%p77 bra 	$L__BB29_190;
	setp.lt.f64 	%p78, %fd149, %fd241;
	mov.f64 	%fd235, %fd241;
	mov.u64 	%rd326, %rd332;
	@%p78 bra 	$L__BB29_190;
	setp.lt.s64 	%p79, %rd332, %rd160;
	selp.f64 	%fd235, %fd241, %fd149, %p79;
	min.s64 	%rd326, %rd332, %rd160;
$L__BB29_190:
	ld.shared.f64 	%fd152, [_ZN6thrust24THRUST_300001_SM_1000_NS8cuda_cub4core6detail5shmemE+40];
	ld.shared.u64 	%rd163, [_ZN6thrust24THRUST_300001_SM_1000_NS8cuda_cub4core6detail5shmemE+48];
	setp.lt.f64 	%p80, %fd235, %fd152;
	mov.f64 	%fd236, %fd152;
	mov.u64 	%rd327, %rd163;
	@%p80 bra 	$L__BB29_193;
	setp.lt.f64 	%p81, %fd152, %fd235;
	mov.f64 	%fd236, %fd235;
	mov.u64 	%rd327, %rd326;
	@%p81 bra 	$L__BB29_193;
	setp.lt.s64 	%p82, %rd326, %rd163;
	selp.f64 	%fd236, %fd235, %fd152, %p82;
	min.s64 	%rd327, %rd326, %rd163;
$L__BB29_193:
	ld.shared.f64 	%fd155, [_ZN6thrust24THRUST_300001_SM_1000_NS8cuda_cub4core6detail5shmemE+56];
	ld.shared.u64 	%rd166, [_ZN6thrust24THRUST_300001_SM_1000_NS8cuda_cub4core6detail5shmemE+64];
	setp.lt.f64 	%p83, %fd236, %fd155;
	mov.f64 	%fd237, %fd155;
	mov.u64 	%rd328, %rd166;
	@%p83 bra 	$L__BB29_196;
	setp.lt.f64 	%p84, %fd155, %fd236;
	mov.f64 	%fd237, %fd236;
	mov.u64 	%rd328, %rd327;
	@%p84 bra 	$L__BB29_196;
	setp.lt.s64 	%p85, %rd327, %rd166;
	selp.f64 	%fd237, %fd236, %fd155, %p85;
	min.s64 	%rd328, %rd327, %rd166;
$L__BB29_196:
	ld.shared.f64 	%fd158, [_ZN6thrust24THRUST_300001_SM_1000_NS8cuda_cub4core6detail5shmemE+72];
	ld.shared.u64 	%rd169, [_ZN6thrust24THRUST_300001_SM_1000_NS8cuda_cub4core6detail5shmemE+80];
	setp.lt.f64 	%p86, %fd237, %fd158;
	mov.f64 	%fd238, %fd158;
	mov.u64 	%rd329, %rd169;
	@%p86 bra 	$L__BB29_199;
	setp.lt.f64 	%p87, %fd158, %fd237;
	mov.f64 	%fd238, %fd237;
	mov.u64 	%rd329, %rd328;
	@%p87 bra 	$L__BB29_199;
	setp.lt.s64 	%p88, %rd328, %rd169;
	selp.f64 	%fd238, %fd237, %fd158, %p88;
	min.s64 	%rd329, %rd328, %rd169;
$L__BB29_199:
	ld.shared.f64 	%fd161, [_ZN6thrust24THRUST_300001_SM_1000_NS8cuda_cub4core6detail5shmemE+88];
	ld.shared.u64 	%rd172, [_ZN6thrust24THRUST_300001_SM_1000_NS8cuda_cub4core6detail5shmemE+96];
	setp.lt.f64 	%p89, %fd238, %fd161;
	mov.f64 	%fd239, %fd161;
	mov.u64 	%rd330, %rd172;
	@%p89 bra 	$L__BB29_202;
	setp.lt.f64 	%p90, %fd161, %fd238;
	mov.f64 	%fd239, %fd238;
	mov.u64 	%rd330, %rd329;
	@%p90 bra 	$L__BB29_202;
	setp.lt.s64 	%p91, %rd329, %rd172;
	selp.f64 	%fd239, %fd238, %fd161, %p91;
	min.s64 	%rd330, %rd329, %rd172;
$L__BB29_202:
	ld.shared.f64 	%fd164, [_ZN6thrust24THRUST_300001_SM_1000_NS8cuda_cub4core6detail5shmemE+104];
	ld.shared.u64 	%rd175, [_ZN6thrust24THRUST_300001_SM_1000_NS8cuda_cub4core6detail5shmemE+112];
	setp.lt.f64 	%p92, %fd239, %fd164;
	mov.f64 	%fd240, %fd164;
	mov.u64 	%rd331, %rd175;
	@%p92 bra 	$L__BB29_205;
	setp.lt.f64 	%p93, %fd164, %fd239;
	mov.f64 	%fd240, %fd239;
	mov.u64 	%rd331, %rd330;
	@%p93 bra 	$L__BB29_205;
	setp.lt.s64 	%p94, %rd330, %rd175;
	selp.f64 	%fd240, %fd239, %fd164, %p94;
	min.s64 	%rd331, %rd330, %rd175;
$L__BB29_205:
	ld.shared.f64 	%fd167, [_ZN6thrust24THRUST_300001_SM_1000_NS8cuda_cub4core6detail5shmemE+120];
	ld.shared.u64 	%rd178, [_ZN6thrust24THRUST_300001_SM_1000_NS8cuda_cub4core6detail5shmemE+128];
	setp.lt.f64 	%p95, %fd240, %fd167;
	mov.u64 	%rd332, %rd178;
	mov.f64 	%fd241, %fd167;
	@%p95 bra 	$L__BB29_208;
	setp.lt.f64 	%p96, %fd167, %fd240;
	mov.u64 	%rd332, %rd331;
	mov.f64 	%fd241, %fd240;
	@%p96 bra 	$L__BB29_208;
	setp.lt.s64 	%p97, %rd331, %rd178;
	selp.f64 	%fd241, %fd240, %fd167, %p97;
	min.s64 	%rd332, %rd331, %rd178;
$L__BB29_208:
	mov.u32 	%r415, %tid.x;
	setp.ne.s32 	%p214, %r415, 0;
	@%p214 bra 	$L__BB29_210;
	ld.param.u64 	%rd269, [_ZN6thrust24THRUST_300001_SM_1000_NS8cuda_cub4core6detail13_kernel_agentINS1_8__reduce11ReduceAgentINS0_12zip_iteratorIN4cuda3std3__45tupleIJNS0_10device_ptrIdEENS0_17counting_iteratorIlNS0_11use_defaultESF_SF_EEEEEEEPNSB_IJdlEEESJ_iNS1_9__extrema9arg_max_fIdlNSA_4lessIdEEEEEEJSI_SK_iN3cub18CUB_300001_SM_100013GridEvenShareIiEENSS_9GridQueueIjEESP_EEEvDpT0__param_1];
	cvta.to.global.u64 	%rd266, %rd269;
	mul.wide.u32 	%rd267, %r1, 16;
	add.s64 	%rd268, %rd266, %rd267;
	st.global.f64 	[%rd268], %fd241;
	st.global.u64 	[%rd268+8], %rd332;
$L__BB29_210:
	ret;

}
	// .globl	_ZN6thrust24THRUST_300001_SM_1000_NS8cuda_cub4core6detail13_kernel_agentINS1_8__reduce11ReduceAgentIPN4cuda3std3__45tupleIJdlEEESC_SB_iNS1_9__extrema9arg_max_fIdlNS9_4lessIdEEEEEEJSC_SC_iSH_EEEvDpT0_
.visible .entry _ZN6thrust24THRUST_300001_SM_1000_NS8cuda_cub4core6detail13_kernel_agentINS1_8__reduce11ReduceAgentIPN4cuda3std3__45tupleIJdlEEESC_SB_iNS1_9__extrema9arg_max_fIdlNS9_4lessIdEEEEEEJSC_SC_iSH_EEEvDpT0_(
	.param .u64 .ptr .align 1 _ZN6thrust24THRUST_300001_SM_1000_NS8cuda_cub4core6detail13_kernel_agentINS1_8__reduce11ReduceAgentIPN4cuda3std3__45tupleIJdlEEESC_SB_iNS1_9__extrema9arg_max_fIdlNS9_4lessIdEEEEEEJSC_SC_iSH_EEEvDpT0__param_0,
	.param .u64 .ptr .align 1 _ZN6thrust24THRUST_300001_SM_1000_NS8cuda_cub4core6detail13_kernel_agentINS1_8__reduce11ReduceAgentIPN4cuda3std3__45tupleIJdlEEESC_SB_iNS1_9__extrema9arg_max_fIdlNS9_4lessIdEEEEEEJSC_SC_iSH_EEEvDpT0__param_1,
	.param .u32 _ZN6thrust24THRUST_300001_SM_1000_NS8cuda_cub4core6detail13_kernel_agentINS1_8__reduce11ReduceAgentIPN4cuda3std3__45tupleIJdlEEESC_SB_iNS1_9__extrema9arg_max_fIdlNS9_4lessIdEEEEEEJSC_SC_iSH_EEEvDpT0__param_2,
	.param .align 1 .b8 _ZN6thrust24THRUST_300001_SM_1000_NS8cuda_cub4core6detail13_kernel_agentINS1_8__reduce11ReduceAgentIPN4cuda3std3__45tupleIJdlEEESC_SB_iNS1_9__extrema9arg_max_fIdlNS9_4lessIdEEEEEEJSC_SC_iSH_EEEvDpT0__param_3[1]
)
.maxntid 256
{
	.reg .pred 	%p<222>;
	.reg .b32 	%r<390>;
	.reg .b64 	%rd<387>;
	.reg .b64 	%fd<248>;

	ld.param.u64 	%rd186, [_ZN6thrust24THRUST_300001_SM_1000_NS8cuda_cub4core6detail13_kernel_agentINS1_8__reduce11ReduceAgentIPN4cuda3std3__45tupleIJdlEEESC_SB_iNS1_9__extrema9arg_max_fIdlNS9_4lessIdEEEEEEJSC_SC_iSH_EEEvDpT0__param_0];
	ld.param.u32 	%r37, [_ZN6thrust24THRUST_300001_SM_1000_NS8cuda_cub4core6detail13_kernel_agentINS1_8__reduce11ReduceAgentIPN4cuda3std3__45tupleIJdlEEESC_SB_iNS1_9__extrema9arg_max_fIdlNS9_4lessIdEEEEEEJSC_SC_iSH_EEEvDpT0__param_2];
	setp.eq.s32 	%p1, %r37, 0;
	@%p1 bra 	$L__BB30_211;
	setp.gt.s32 	%p2, %r37, 1279;
	@%p2 bra 	$L__BB30_121;
	mov.u32 	%r1, %tid.x;
	setp.ge.s32 	%p105, %r1, %r37;
	mov.f64 	%fd191, 0d0000000000000000;
	mov.b64 	%rd329, 0;
	mov.u32 	%r380, %r1;
	@%p105 bra 	$L__BB30_4;
	mul.wide.u32 	%rd273, %r1, 16;
	add.s64 	%rd270, %rd186, %rd273;
	// begin inline asm
	ld.global.nc.u64 %rd269, [%rd270];
	// end inline asm
	add.s64 	%rd272, %rd270, 8;
	// begin inline asm
	ld.global.nc.u64 %rd329, [%rd272];
	// end inline asm
	mov.b64 	%fd191, %rd269;
	add.s32 	%r380, %r1, 256;
$L__BB30_4:
	setp.ge.s32 	%p106, %r380, %r37;
	@%p106 bra 	$L__BB30_25;
	not.b32 	%r153, %r380;
	add.s32 	%r4, %r37, %r153;
	and.b32  	%r154, %r4, 768;
	setp.eq.s32 	%p107, %r154, 768;
	@%p107 bra 	$L__BB30_11;
	mul.wide.u32 	%rd275, %r380, 16;
	add.s64 	%rd320, %rd186, %rd275;
	shr.u32 	%r155, %r4, 8;
	add.s32 	%r156, %r155, 1;
	and.b32  	%r157, %r156, 3;
	neg.s32 	%r378, %r157;
$L__BB30_7:
	.pragma "nounroll";
	mov.u64 	%rd5, %rd329;
	mov.f64 	%fd3, %fd191;
	// begin inline asm
	ld.global.nc.u64 %rd276, [%rd320];
	// end inline asm
	add.s64 	%rd279, %rd320, 8;
	// begin inline asm
	ld.global.nc.u64 %rd278, [%rd279];
	// end inline asm
	mov.b64 	%fd4, %rd276;
	setp.lt.f64 	%p108, %fd3, %fd4;
	mov.u64 	%rd329, %rd278;
	mov.f64 	%fd191, %fd4;
	@%p108 bra 	$L__BB30_10;
	setp.gt.f64 	%p109, %fd3, %fd4;
	mov.u64 	%rd329, %rd5;
	mov.f64 	%fd191, %fd3;
	@%p109 bra 	$L__BB30_10;
	setp.lt.s64 	%p110, %rd5, %rd278;
	min.s64 	%rd329, %rd5, %rd278;
	selp.f64 	%fd191, %fd3, %fd4, %p110;
$L__BB30_10:
	add.s32 	%r380, %r380, 256;
	add.s64 	%rd320, %rd320, 4096;
	add.s32 	%r378, %r378, 1;
	setp.ne.s32 	%p111, %r378, 0;
	@%p111 bra 	$L__BB30_7;
$L__BB30_11:
	setp.lt.u32 	%p112, %r4, 768;
	@%p112 bra 	$L__BB30_25;
$L__BB30_12:
	mul.wide.s32 	%rd284, %r380, 16;
	add.s64 	%rd281, %rd186, %rd284;
	// begin inline asm
	ld.global.nc.u64 %rd280, [%rd281];
	// end inline asm
	add.s64 	%rd283, %rd281, 8;
	// begin inline asm
	ld.global.nc.u64 %rd282, [%rd283];
	// end inline asm
	mov.b64 	%fd10, %rd280;
	setp.lt.f64 	%p113, %fd191, %fd10;
	mov.u64 	%rd326, %rd282;
	mov.f64 	%fd188, %fd10;
	@%p113 bra 	$L__BB30_15;
	setp.gt.f64 	%p114, %fd191, %fd10;
	mov.u64 	%rd326, %rd329;
	mov.f64 	%fd188, %fd191;
	@%p114 bra 	$L__BB30_15;
	setp.lt.s64 	%p115, %rd329, %rd282;
	min.s64 	%rd326, %rd329, %rd282;
	selp.f64 	%fd188, %fd191, %fd10, %p115;
$L__BB30_15:
	add.s64 	%rd286, %rd281, 4096;
	// begin inline asm
	ld.global.nc.u64 %rd285, [%rd286];
	// end inline asm
	add.s64 	%rd288, %rd281, 4104;
	// begin inline asm
	ld.global.nc.u64 %rd287, [%rd288];
	// end inline asm
	mov.b64 	%fd13, %rd285;
	setp.lt.f64 	%p116, %fd188, %fd13;
	mov.u64 	%rd327, %rd287;
	mov.f64 	%fd189, %fd13;
	@%p116 bra 	$L__BB30_18;
	setp.gt.f64 	%p117, %fd188, %fd13;
	mov.u64 	%rd327, %rd326;
	mov.f64 	%fd189, %fd188;
	@%p117 bra 	$L__BB30_18;
	setp.lt.s64 	%p118, %rd326, %rd287;
	min.s64 	%rd327, %rd326, %rd287;
	selp.f64 	%fd189, %fd188, %fd13, %p118;
$L__BB30_18:
	add.s64 	%rd290, %rd281, 8192;
	// begin inline asm
	ld.global.nc.u64 %rd289, [%rd290];
	// end inline asm
	add.s64 	%rd292, %rd281, 8200;
	// begin inline asm
	ld.global.nc.u64 %rd291, [%rd292];
	// end inline asm
	mov.b64 	%fd16, %rd289;
	setp.lt.f64 	%p119, %fd189, %fd16;
	mov.u64 	%rd328, %rd291;
	mov.f64 	%fd190, %fd16;
	@%p119 bra 	$L__BB30_21;
	setp.gt.f64 	%p120, %fd189, %fd16;
	mov.u64 	%rd328, %rd327;
	mov.f64 	%fd190, %fd189;
	@%p120 bra 	$L__BB30_21;
	setp.lt.s64 	%p121, %rd327, %rd291;
	min.s64 	%rd328, %rd327, %rd291;
	selp.f64 	%fd190, %fd189, %fd16, %p121;
$L__BB30_21:
	add.s64 	%rd294, %rd281, 12288;
	// begin inline asm
	ld.global.nc.u64 %rd293, [%rd294];
	// end inline asm
	add.s64 	%rd296, %rd281, 12296;
	// begin inline asm
	ld.global.nc.u64 %rd295, [%rd296];
	// end inline asm
	mov.b64 	%fd19, %rd293;
	setp.lt.f64 	%p122, %fd190, %fd19;
	mov.u64 	%rd329, %rd295;
	mov.f64 	%fd191, %fd19;
	@%p122 bra 	$L__BB30_24;
	setp.gt.f64 	%p123, %fd190, %fd19;
	mov.u64 	%rd329, %rd328;
	mov.f64 	%fd191, %fd190;
	@%p123 bra 	$L__BB30_24;
	setp.lt.s64 	%p124, %rd328, %rd295;
	min.s64 	%rd329, %rd328, %rd295;
	selp.f64 	%fd191, %fd190, %fd19, %p124;
$L__BB30_24:
	add.s32 	%r380, %r380, 1024;
	setp.lt.s32 	%p125, %r380, %r37;
	@%p125 bra 	$L__BB30_12;
$L__BB30_25:
	setp.lt.s32 	%p126, %r37, 256;
	@%p126 bra 	$L__BB30_70;
	// begin inline asm
	mov.u32 %r271, %laneid;
	// end inline asm
	mov.b64 	%rd307, %fd191;
	mov.b64 	{%r273, %r278}, %rd307;
	mov.b32 	%r289, 1;
	mov.b32 	%r290, 31;
	mov.b32 	%r291, -1;
	// begin inline asm
	shfl.sync.down.b32 %r272, %r273, %r289, %r290, %r291;
	// end inline asm
	// begin inline asm
	shfl.sync.down.b32 %r277, %r278, %r289, %r290, %r291;
	// end inline asm
	mov.b64 	%rd308, {%r272, %r277};
	mov.b64 	%fd23, %rd308;
	mov.b64 	{%r283, %r288}, %rd329;
	// begin inline asm
	shfl.sync.down.b32 %r282, %r283, %r289, %r290, %r291;
	// end inline asm
	// begin inline asm
	shfl.sync.down.b32 %r287, %r288, %r289, %r290, %r291;
	// end inline asm
	mov.b64 	%rd27, {%r282, %r287};
	setp.gt.s32 	%p178, %r271, 30;
	mov.u64 	%rd331, %rd329;
	mov.f64 	%fd193, %fd191;
	@%p178 bra 	$L__BB30_30;
	setp.lt.f64 	%p179, %fd191, %fd23;
	mov.u64 	%rd331, %rd27;
	mov.f64 	%fd193, %fd23;
	@%p179 bra 	$L__BB30_30;
	setp.gt.f64 	%p180, %fd191, %fd23;
	mov.u64 	%rd331, %rd329;
	mov.f64 	%fd193, %fd191;
	@%p180 bra 	$L__BB30_30;
	setp.lt.s64 	%p181, %rd329, %rd27;
	min.s64 	%rd331, %rd329, %rd27;
	selp.f64 	%fd193, %fd191, %fd23, %p181;
$L__BB30_30:
	mov.b64 	%rd309, %fd193;
	mov.b64 	{%r293, %r298}, %rd309;
	mov.b32 	%r309, 2;
	mov.b32 	%r310, 31;
	mov.b32 	%r311, -1;
	// begin inline asm
	shfl.sync.down.b32 %r292, %r293, %r309, %r310, %r311;
	// end inline asm
	// begin inline asm
	shfl.sync.down.b32 %r297, %r298, %r309, %r310, %r311;
	// end inline asm
	mov.b64 	%rd310, {%r292, %r297};
	mov.b64 	%fd26, %rd310;
	mov.b64 	{%r303, %r308}, %rd331;
	// begin inline asm
	shfl.sync.down.b32 %r302, %r303, %r309, %r310, %r311;
	// end inline asm
	// begin inline asm
	shfl.sync.down.b32 %r307, %r308, %r309, %r310, %r311;
	// end inline asm
	mov.b64 	%rd30, {%r302, %r307};
	setp.gt.s32 	%p182, %r271, 29;
	mov.u64 	%rd332, %rd331;
	mov.f64 	%fd194, %fd193;
	@%p182 bra 	$L__BB30_34;
	setp.lt.f64 	%p183, %fd193, %fd26;
	mov.u64 	%rd332, %rd30;
	mov.f64 	%fd194, %fd26;
	@%p183 bra 	$L__BB30_34;
	setp.gt.f64 	%p184, %fd193, %fd26;
	mov.u64 	%rd332, %rd331;
	mov.f64 	%fd194, %fd193;
	@%p184 bra 	$L__BB30_34;
	setp.lt.s64 	%p185, %rd331, %rd30;
	min.s64 	%rd332, %rd331, %rd30;
	selp.f64 	%fd194, %fd193, %fd26, %p185;
$L__BB30_34:
	mov.b64 	%rd311, %fd194;
	mov.b64 	{%r313, %r318}, %rd311;
	mov.b32 	%r329, 4;
	mov.b32 	%r330, 31;
	mov.b32 	%r331, -1;
	// begin inline asm
	shfl.sync.down.b32 %r312, %r313, %r329, %r330, %r331;
	// end inline asm
	// begin inline asm
	shfl.sync.down.b32 %r317, %r318, %r329, %r330, %r331;
	// end inline asm
	mov.b64 	%rd312, {%r312, %r317};
	mov.b64 	%fd29, %rd312;
	mov.b64 	{%r323, %r328}, %rd332;
	// begin inline asm
	shfl.sync.down.b32 %r322, %r323, %r329, %r330, %r331;
	// end inline asm
	// begin inline asm
	shfl.sync.down.b32 %r327, %r328, %r329, %r330, %r331;
	// end inline asm
	mov.b64 	%rd33, {%r322, %r327};
	setp.gt.s32 	%p186, %r271, 27;
	mov.u64 	%rd333, %rd332;
	mov.f64 	%fd195, %fd194;
	@%p186 bra 	$L__BB30_38;
	setp.lt.f64 	%p187, %fd194, %fd29;
	mov.u64 	%rd333, %rd33;
	mov.f64 	%fd195, %fd29;
	@%p187 bra 	$L__BB30_38;
	setp.gt.f64 	%p188, %fd194, %fd29;
	mov.u64 	%rd333, %rd332;
	mov.f64 	%fd195, %fd194;
	@%p188 bra 	$L__BB30_38;
	setp.lt.s64 	%p189, %rd332, %rd33;
	min.s64 	%rd333, %rd332, %rd33;
	selp.f64 	%fd195, %fd194, %fd29, %p189;
$L__BB30_38:
	mov.b64 	%rd313, %fd195;
	mov.b64 	{%r333, %r338}, %rd313;
	mov.b32 	%r349, 8;
	mov.b32 	%r350, 31;
	mov.b32 	%r351, -1;
	// begin inline asm
	shfl.sync.down.b32 %r332, %r333, %r349, %r350, %r351;
	// end inline asm
	// begin inline asm
	shfl.sync.down.b32 %r337, %r338, %r349, %r350, %r351;
	// end inline asm
	mov.b64 	%rd314, {%r332, %r337};
	mov.b64 	%fd32, %rd314;
	mov.b64 	{%r343, %r348}, %rd333;
	// begin inline asm
	shfl.sync.down.b32 %r342, %r343, %r349, %r350, %r351;
	// end inline asm
	// begin inline asm
	shfl.sync.down.b32 %r347, %r348, %r349, %r350, %r351;
	// end inline asm
	mov.b64 	%rd36, {%r342, %r347};
	setp.gt.s32 	%p190, %r271, 23;
	mov.u64 	%rd334, %rd333;
	mov.f64 	%fd196, %fd195;
	@%p190 bra 	$L__BB30_42;
	setp.lt.f64 	%p191, %fd195, %fd32;
	mov.u64 	%rd334, %rd36;
	mov.f64 	%fd196, %fd32;
	@%p191 bra 	$L__BB30_42;
	setp.gt.f64 	%p192, %fd195, %fd32;
	mov.u64 	%rd334, %rd333;
	mov.f64 	%fd196, %fd195;
	@%p192 bra 	$L__BB30_42;
	setp.lt.s64 	%p193, %rd333, %rd36;
	min.s64 	%rd334, %rd333, %rd36;
	selp.f64 	%fd196, %fd195, %fd32, %p193;
$L__BB30_42:
	mov.b64 	%rd315, %fd196;
	mov.b64 	{%r353, %r358}, %rd315;
	mov.b32 	%r369, 16;
	mov.b32 	%r370, 31;
	mov.b32 	%r371, -1;
	// begin inline asm
	shfl.sync.down.b32 %r352, %r353, %r369, %r370, %r371;
	// end inline asm
	// begin inline asm
	shfl.sync.down.b32 %r357, %r358, %r369, %r370, %r371;
	// end inline asm
	mov.b64 	%rd316, {%r352, %r357};
	mov.b64 	%fd35, %rd316;
	mov.b64 	{%r363, %r368}, %rd334;
	// begin inline asm
	shfl.sync.down.b32 %r362, %r363, %r369, %r370, %r371;
	// end inline asm
	// begin inline asm
	shfl.sync.down.b32 %r367, %r368, %r369, %r370, %r371;
	// end inline asm
	mov.b64 	%rd39, {%r362, %r367};
	setp.gt.s32 	%p194, %r271, 15;
	mov.u64 	%rd386, %rd334;
	mov.f64 	%fd247, %fd196;
	@%p194 bra 	$L__BB30_46;
	setp.lt.f64 	%p195, %fd196, %fd35;
	mov.u64 	%rd386, %rd39;
	mov.f64 	%fd247, %fd35;
	@%p195 bra 	$L__BB30_46;
	setp.gt.f64 	%p196, %fd196, %fd35;
	mov.u64 	%rd386, %rd334;
	mov.f64 	%fd247, %fd196;
	@%p196 bra 	$L__BB30_46;
	setp.lt.s64 	%p197, %rd334, %rd39;
	min.s64 	%rd386, %rd334, %rd39;
	selp.f64 	%fd247, %fd196, %fd35, %p197;
$L__BB30_46:
	setp.ne.s32 	%p198, %r271, 0;
	@%p198 bra 	$L__BB30_48;
	shr.u32 	%r372, %r1, 1;
	and.b32  	%r373, %r372, 496;
	mov.u32 	%r374, _ZN6thrust24THRUST_300001_SM_1000_NS8cuda_cub4core6detail5shmemE;
	add.s32 	%r375, %r374, %r373;
	st.shared.f64 	[%r375+8], %fd247;
	st.shared.u64 	[%r375+16], %rd386;
$L__BB30_48:
	bar.sync 	0;
	setp.ne.s32 	%p199, %r1, 0;
	@%p199 bra 	$L__BB30_209;
	ld.shared.f64 	%fd38, [_ZN6thrust24THRUST_300001_SM_1000_NS8cuda_cub4core6detail5shmemE+24];
	ld.shared.u64 	%rd42, [_ZN6thrust24THRUST_300001_SM_1000_NS8cuda_cub4core6detail5shmemE+32];
	setp.lt.f64 	%p200, %fd247, %fd38;
	mov.u64 	%rd336, %rd42;
	mov.f64 	%fd198, %fd38;
	@%p200 bra 	$L__BB30_52;
	setp.lt.f64 	%p201, %fd38, %fd247;
	mov.u64 	%rd336, %rd386;
	mov.f64 	%fd198, %fd247;
	@%p201 bra 	$L__BB30_52;
	setp.lt.s64 	%p202, %rd386, %rd42;
	min.s64 	%rd336, %rd386, %rd42;
	selp.f64 	%fd198, %fd247, %fd38, %p202;
$L__BB30_52:
	ld.shared.f64 	%fd41, [_ZN6thrust24THRUST_300001_SM_1000_NS8cuda_cub4core6detail5shmemE+40];
	ld.shared.u64 	%rd45, [_ZN6thrust24THRUST_300001_SM_1000_NS8cuda_cub4core6detail5shmemE+48];
	setp.lt.f64 	%p203, %fd198, %fd41;
	mov.u64 	%rd337, %rd45;
	mov.f64 	%fd199, %fd41;
	@%p203 bra 	$L__BB30_55;
	setp.lt.f64 	%p204, %fd41, %fd198;
	mov.u64 	%rd337, %rd336;
	mov.f64 	%fd199, %fd198;
	@%p204 bra 	$L__BB30_55;
	setp.lt.s64 	%p205, %rd336, %rd45;
	min.s64 	%rd337, %rd336, %rd45;
	selp.f64 	%fd199, %fd198, %fd41, %p205;
$L__BB30_55:
	ld.shared.f64 	%fd44, [_ZN6thrust24THRUST_300001_SM_1000_NS8cuda_cub4core6detail5shmemE+56];
	ld.shared.u64 	%rd48, [_ZN6thrust24THRUST_300001_SM_1000_NS8cuda_cub4core6detail5shmemE+64];
	setp.lt.f64 	%p206, %fd199, %fd44;
	mov.u64 	%rd338, %rd48;
	mov.f64 	%fd200, %fd44;
	@%p206 bra 	$L__BB30_58;
	setp.lt.f64 	%p207, %fd44, %fd199;
	mov.u64 	%rd338, %rd337;
	mov.f64 	%fd200, %fd199;
	@%p207 bra 	$L__BB30_58;
	setp.lt.s64 	%p208, %rd337, %rd48;
	min.s64 	%rd338, %rd337, %rd48;
	selp.f64 	%fd200, %fd199, %fd44, %p208;
$L__BB30_58:
	ld.shared.f64 	%fd47, [_ZN6thrust24THRUST_300001_SM_1000_NS8cuda_cub4core6detail5shmemE+72];
	ld.shared.u64 	%rd51, [_ZN6thrust24THRUST_300001_SM_1000_NS8cuda_cub4core6detail5shmemE+80];
	setp.lt.f64 	%p209, %fd200, %fd47;
	mov.u64 	%rd339, %rd51;
	mov.f64 	%fd201, %fd47;
	@%p209 bra 	$L__BB30_61;
	setp.lt.f64 	%p210, %fd47, %fd200;
	mov.u64 	%rd339, %rd338;
	mov.f64 	%fd201, %fd200;
	@%p210 bra 	$L__BB30_61;
	setp.lt.s64 	%p211, %rd338, %rd51;
	min.s64 	%rd339, %rd338, %rd51;
	selp.f64 	%fd201, %fd200, %fd47, %p211;
$L__BB30_61:
	ld.shared.f64 	%fd50, [_ZN6thrust24THRUST_300001_SM_1000_NS8cuda_cub4core6detail5shmemE+88];
	ld.shared.u64 	%rd54, [_ZN6thrust24THRUST_300001_SM_1000_NS8cuda_cub4core6detail5shmemE+96];
	setp.lt.f64 	%p212, %fd201, %fd50;
	mov.u64 	%rd340, %rd54;
	mov.f64 	%fd202, %fd50;
	@%p212 bra 	$L__BB30_64;
	setp.lt.f64 	%p213, %fd50, %fd201;
	mov.u64 	%rd340, %rd339;
	mov.f64 	%fd202, %fd201;
	@%p213 bra 	$L__BB30_64;
	setp.lt.s64 	%p214, %rd339, %rd54;
	min.s64 	%rd340, %rd339, %rd54;
	selp.f64 	%fd202, %fd201, %fd50, %p214;
$L__BB30_64:
	ld.shared.f64 	%fd53, [_ZN6thrust24THRUST_300001_SM_1000_NS8cuda_cub4core6detail5shmemE+104];
	ld.shared.u64 	%rd57, [_ZN6thrust24THRUST_300001_SM_1000_NS8cuda_cub4core6detail5shmemE+112];
	setp.lt.f64 	%p215, %fd202, %fd53;
	mov.u64 	%rd341, %rd57;
	mov.f64 	%fd203, %fd53;
	@%p215 bra 	$L__BB30_67;
	setp.lt.f64 	%p216, %fd53, %fd202;
	mov.u64 	%rd341, %rd340;
	mov.f64 	%fd203, %fd202;
	@%p216 bra 	$L__BB30_67;
	setp.lt.s64 	%p217, %rd340, %rd57;
	min.s64 	%rd341, %rd340, %rd57;
	selp.f64 	%fd203, %fd202, %fd53, %p217;
$L__BB30_67:
	ld.shared.f64 	%fd56, [_ZN6thrust24THRUST_300001_SM_1000_NS8cuda_cub4core6detail5shmemE+120];
	ld.shared.u64 	%rd60, [_ZN6thrust24THRUST_300001_SM_1000_NS8cuda_cub4core6detail5shmemE+128];
	setp.lt.f64 	%p218, %fd203, %fd56;
	mov.u64 	%rd386, %rd60;
	mov.f64 	%fd247, %fd56;
	@%p218 bra 	$L__BB30_209;
	setp.lt.f64 	%p219, %fd56, %fd203;
	mov.u64 	%rd386, %rd341;
	mov.f64 	%fd247, %fd203;
	@%p219 bra 	$L__BB30_209;
	setp.lt.s64 	%p220, %rd341, %rd60;
	min.s64 	%rd386, %rd341, %rd60;
	selp.f64 	%fd247, %fd203, %fd56, %p220;
	bra.uni 	$L__BB30_209;
$L__BB30_70:
	// begin inline asm
	mov.u32 %r158, %laneid;
	// end inline asm
	and.b32  	%r179, %r1, 992;
	add.s32 	%r180, %r179, 32;
	setp.gt.s32 	%p127, %r180, %r37;
	not.b32 	%r181, %r179;
	add.s32 	%r182, %r37, %r181;
	selp.b32 	%r177, %r182, 31, %p127;
	mov.b64 	%rd297, %fd191;
	mov.b64 	{%r160, %r165}, %rd297;
	mov.b32 	%r176, 1;
	mov.b32 	%r178, -1;
	// begin inline asm
	shfl.sync.down.b32 %r159, %r160, %r176, %r177, %r178;
	// end inline asm
	// begin inline asm
	shfl.sync.down.b32 %r164, %r165, %r176, %r177, %r178;
	// end inline asm
	mov.b64 	%rd298, {%r159, %r164};
	mov.b64 	%fd58, %rd298;
	mov.b64 	{%r170, %r175}, %rd329;
	// begin inline asm
	shfl.sync.down.b32 %r169, %r170, %r176, %r177, %r178;
	// end inline asm
	// begin inline asm
	shfl.sync.down.b32 %r174, %r175, %r176, %r177, %r178;
	// end inline asm
	mov.b64 	%rd62, {%r169, %r174};
	setp.ge.s32 	%p128, %r158, %r177;
	mov.u64 	%rd342, %rd329;
	mov.f64 	%fd204, %fd191;
	@%p128 bra 	$L__BB30_74;
	setp.lt.f64 	%p129, %fd191, %fd58;
	mov.u64 	%rd342, %rd62;
	mov.f64 	%fd204, %fd58;
	@%p129 bra 	$L__BB30_74;
	setp.gt.f64 	%p130, %fd191, %fd58;
	mov.u64 	%rd342, %rd329;
	mov.f64 	%fd204, %fd191;
	@%p130 bra 	$L__BB30_74;
	setp.lt.s64 	%p131, %rd329, %rd62;
	min.s64 	%rd342, %rd329, %rd62;
	selp.f64 	%fd204, %fd191, %fd58, %p131;
$L__BB30_74:
	mov.b64 	%rd299, %fd204;
	mov.b64 	{%r184, %r189}, %rd299;
	mov.b32 	%r200, 2;
	mov.b32 	%r202, -1;
	// begin inline asm
	shfl.sync.down.b32 %r183, %r184, %r200, %r177, %r202;
	// end inline asm
	// begin inline asm
	shfl.sync.down.b32 %r188, %r189, %r200, %r177, %r202;
	// end inline asm
	mov.b64 	%rd300, {%r183, %r188};
	mov.b64 	%fd61, %rd300;
	mov.b64 	{%r194, %r199}, %rd342;
	// begin inline asm
	shfl.sync.down.b32 %r193, %r194, %r200, %r177, %r202;
	// end inline asm
	// begin inline asm
	shfl.sync.down.b32 %r198, %r199, %r200, %r177, %r202;
	// end inline asm
	mov.b64 	%rd65, {%r193, %r198};
	add.s32 	%r203, %r158, 2;
	setp.gt.s32 	%p132, %r203, %r177;
	mov.u64 	%rd343, %rd342;
	mov.f64 	%fd205, %fd204;
	@%p132 bra 	$L__BB30_78;
	setp.lt.f64 	%p133, %fd204, %fd61;
	mov.u64 	%rd343, %rd65;
	mov.f64 	%fd205, %fd61;
	@%p133 bra 	$L__BB30_78;
	setp.gt.f64 	%p134, %fd204, %fd61;
	mov.u64 	%rd343, %rd342;
	mov.f64 	%fd205, %fd204;
	@%p134 bra 	$L__BB30_78;
	setp.lt.s64 	%p135, %rd342, %rd65;
	min.s64 	%rd343, %rd342, %rd65;
	selp.f64 	%fd205, %fd204, %fd61, %p135;
$L__BB30_78:
	mov.b64 	%rd301, %fd205;
	mov.b64 	{%r205, %r210}, %rd301;
	mov.b32 	%r221, 4;
	mov.b32 	%r223, -1;
	// begin inline asm
	shfl.sync.down.b32 %r204, %r205, %r221, %r177, %r223;
	// end inline asm
	// begin inline asm
	shfl.sync.down.b32 %r209, %r210, %r221, %r177, %r223;
	// end inline asm
	mov.b64 	%rd302, {%r204, %r209};
	mov.b64 	%fd64, %rd302;
	mov.b64 	{%r215, %r220}, %rd343;
	// begin inline asm
	shfl.sync.down.b32 %r214, %r215, %r221, %r177, %r223;
	// end inline asm
	// begin inline asm
	shfl.sync.down.b32 %r219, %r220, %r221, %r177, %r223;
	// end inline asm
	mov.b64 	%rd68, {%r214, %r219};
	add.s32 	%r224, %r158, 4;
	setp.gt.s32 	%p136, %r224, %r177;
	mov.u64 	%rd344, %rd343;
	mov.f64 	%fd206, %fd205;
	@%p136 bra 	$L__BB30_82;
	setp.lt.f64 	%p137, %fd205, %fd64;
	mov.u64 	%rd344, %rd68;
	mov.f64 	%fd206, %fd64;
	@%p137 bra 	$L__BB30_82;
	setp.gt.f64 	%p138, %fd205, %fd64;
	mov.u64 	%rd344, %rd343;
	mov.f64 	%fd206, %fd205;
	@%p138 bra 	$L__BB30_82;
	setp.lt.s64 	%p139, %rd343, %rd68;
	min.s64 	%rd344, %rd343, %rd68;
	selp.f64 	%fd206, %fd205, %fd64, %p139;
$L__BB30_82:
	mov.b64 	%rd303, %fd206;
	mov.b64 	{%r226, %r231}, %rd303;
	mov.b32 	%r242, 8;
	mov.b32 	%r244, -1;
	// begin inline asm
	shfl.sync.down.b32 %r225, %r226, %r242, %r177, %r244;
	// end inline asm
	// begin inline asm
	shfl.sync.down.b32 %r230, %r231, %r242, %r177, %r244;
	// end inline asm
	mov.b64 	%rd304, {%r225, %r230};
	mov.b64 	%fd67, %rd304;
	mov.b64 	{%r236, %r241}, %rd344;
	// begin inline asm
	shfl.sync.down.b32 %r235, %r236, %r242, %r177, %r244;
	// end inline asm
	// begin inline asm
	shfl.sync.down.b32 %r240, %r241, %r242, %r177, %r244;
	// end inline asm
	mov.b64 	%rd71, {%r235, %r240};
	add.s32 	%r245, %r158, 8;
	setp.gt.s32 	%p140, %r245, %r177;
	mov.u64 	%rd345, %rd344;
	mov.f64 	%fd207, %fd206;
	@%p140 bra 	$L__BB30_86;
	setp.lt.f64 	%p141, %fd206, %fd67;
	mov.u64 	%rd345, %rd71;
	mov.f64 	%fd207, %fd67;
	@%p141 bra 	$L__BB30_86;
	setp.gt.f64 	%p142, %fd206, %fd67;
	mov.u64 	%rd345, %rd344;
	mov.f64 	%fd207, %fd206;
	@%p142 bra 	$L__BB30_86;
	setp.lt.s64 	%p143, %rd344, %rd71;
	min.s64 	%rd345, %rd344, %rd71;
	selp.f64 	%fd207, %fd206, %fd67, %p143;
$L__BB30_86:
	mov.b64 	%rd305, %fd207;
	mov.b64 	{%r247, %r252}, %rd305;
	mov.b32 	%r263, 16;
	mov.b32 	%r265, -1;
	// begin inline asm
	shfl.sync.down.b32 %r246, %r247, %r263, %r177, %r265;
	// end inline asm
	// begin inline asm
	shfl.sync.down.b32 %r251, %r252, %r263, %r177, %r265;
	// end inline asm
	mov.b64 	%rd306, {%r246, %r251};
	mov.b64 	%fd70, %rd306;
	mov.b64 	{%r257, %r262}, %rd345;
	// begin inline asm
	shfl.sync.down.b32 %r256, %r257, %r263, %r177, %r265;
	// end inline asm
	// begin inline asm
	shfl.sync.down.b32 %r261, %r262, %r263, %r177, %r265;
	// end inline asm
	mov.b64 	%rd74, {%r256, %r261};
	add.s32 	%r266, %r158, 16;
	setp.gt.s32 	%p144, %r266, %r177;
	mov.u64 	%rd386, %rd345;
	mov.f64 	%fd247, %fd207;
	@%p144 bra 	$L__BB30_90;
	setp.lt.f64 	%p145, %fd207, %fd70;
	mov.u64 	%rd386, %rd74;
	mov.f64 	%fd247, %fd70;
	@%p145 bra 	$L__BB30_90;
	setp.gt.f64 	%p146, %fd207, %fd70;
	mov.u64 	%rd386, %rd345;
	mov.f64 	%fd247, %fd207;
	@%p146 bra 	$L__BB30_90;
	setp.lt.s64 	%p147, %rd345, %rd74;
	min.s64 	%rd386, %rd345, %rd74;
	selp.f64 	%fd247, %fd207, %fd70, %p147;
$L__BB30_90:
	setp.ne.s32 	%p148, %r158, 0;
	@%p148 bra 	$L__BB30_92;
	shr.u32 	%r267, %r1, 1;
	and.b32  	%r268, %r267, 496;
	mov.u32 	%r269, _ZN6thrust24THRUST_300001_SM_1000_NS8cuda_cub4core6detail5shmemE;
	add.s32 	%r270, %r269, %r268;
	st.shared.f64 	[%r270+8], %fd247;
	st.shared.u64 	[%r270+16], %rd386;
$L__BB30_92:
	bar.sync 	0;
	setp.ne.s32 	%p149, %r1, 0;
	@%p149 bra 	$L__BB30_209;
	setp.lt.s32 	%p150, %r37, 33;
	mov.f64 	%fd209, %fd247;
	mov.u64 	%rd347, %rd386;
	@%p150 bra 	$L__BB30_97;
	ld.shared.f64 	%fd73, [_ZN6thrust24THRUST_300001_SM_1000_NS8cuda_cub4core6detail5shmemE+24];
	ld.shared.u64 	%rd77, [_ZN6thrust24THRUST_300001_SM_1000_NS8cuda_cub4core6detail5shmemE+32];
	setp.lt.f64 	%p151, %fd247, %fd73;
	mov.f64 	%fd209, %fd73;
	mov.u64 	%rd347, %rd77;
	@%p151 bra 	$L__BB30_97;
	setp.lt.f64 	%p152, %fd73, %fd247;
	mov.f64 	%fd209, %fd247;
	mov.u64 	%rd347, %rd386;
	@%p152 bra 	$L__BB30_97;
	setp.lt.s64 	%p153, %rd386, %rd77;
	min.s64 	%rd347, %rd386, %rd77;
	selp.f64 	%fd209, %fd247, %fd73, %p153;
$L__BB30_97:
	setp.lt.s32 	%p154, %r37, 65;
	mov.f64 	%fd210, %fd209;
	mov.u64 	%rd348, %rd347;
	@%p154 bra 	$L__BB30_101;
	ld.shared.f64 	%fd76, [_ZN6thrust24THRUST_300001_SM_1000_NS8cuda_cub4core6detail5shmemE+40];
	ld.shared.u64 	%rd80, [_ZN6thrust24THRUST_300001_SM_1000_NS8cuda_cub4core6detail5shmemE+48];
	setp.lt.f64 	%p155, %fd209, %fd76;
	mov.f64 	%fd210, %fd76;
	mov.u64 	%rd348, %rd80;
	@%p155 bra 	$L__BB30_101;
	setp.lt.f64 	%p156, %fd76, %fd209;
	mov.f64 	%fd210, %fd209;
	mov.u64 	%rd348, %rd347;
	@%p156 bra 	$L__BB30_101;
	setp.lt.s64 	%p157, %rd347, %rd80;
	selp.f64 	%fd210, %fd209, %fd76, %p157;
	min.s64 	%rd348, %rd347, %rd80;
$L__BB30_101:
	setp.lt.s32 	%p158, %r37, 97;
	mov.f64 	%fd211, %fd210;
	mov.u64 	%rd349, %rd348;
	@%p158 bra 	$L__BB30_105;
	ld.shared.f64 	%fd79, [_ZN6thrust24THRUST_300001_SM_1000_NS8cuda_cub4core6detail5shmemE+56];
	ld.shared.u64 	%rd83, [_ZN6thrust24THRUST_300001_SM_1000_NS8cuda_cub4core6detail5shmemE+64];
	setp.lt.f64 	%p159, %fd210, %fd79;
	mov.f64 	%fd211, %fd79;
	mov.u64 	%rd349, %rd83;
	@%p159 bra 	$L__BB30_105;
	setp.lt.f64 	%p160, %fd79, %fd210;
	mov.f64 	%fd211, %fd210;
	mov.u64 	%rd349, %rd348;
	@%p160 bra 	$L__BB30_105;
	setp.lt.s64 	%p161, %rd348, %rd83;
	selp.f64 	%fd211, %fd210, %fd79, %p161;
	min.s64 	%rd349, %rd348, %rd83;
$L__BB30_105:
	setp.lt.s32 	%p162, %r37, 129;
	mov.f64 	%fd212, %fd211;
	mov.u64 	%rd350, %rd349;
	@%p162 bra 	$L__BB30_109;
	ld.shared.f64 	%fd82, [_ZN6thrust24THRUST_300001_SM_1000_NS8cuda_cub4core6detail5shmemE+72];
	ld.shared.u64 	%rd86, [_ZN6thrust24THRUST_300001_SM_1000_NS8cuda_cub4core6detail5shmemE+80];
	setp.lt.f64 	%p163, %fd211, %fd82;
	mov.f64 	%fd212, %fd82;
	mov.u64 	%rd350, %rd86;
	@%p163 bra 	$L__BB30_109;
	setp.lt.f64 	%p164, %fd82, %fd211;
	mov.f64 	%fd212, %fd211;
	mov.u64 	%rd350, %rd349;
	@%p164 bra 	$L__BB30_109;
	setp.lt.s64 	%p165, %rd349, %rd86;
	selp.f64 	%fd212, %fd211, %fd82, %p165;
	min.s64 	%rd350, %rd349, %rd86;
$L__BB30_109:
	setp.lt.s32 	%p166, %r37, 161;
	mov.f64 	%fd213, %fd212;
	mov.u64 	%rd351, %rd350;
	@%p166 bra 	$L__BB30_113;
	ld.shared.f64 	%fd85, [_ZN6thrust24THRUST_300001_SM_1000_NS8cuda_cub4core6detail5shmemE+88];
	ld.shared.u64 	%rd89, [_ZN6thrust24THRUST_300001_SM_1000_NS8cuda_cub4core6detail5shmemE+96];
	setp.lt.f64 	%p167, %fd212, %fd85;
	mov.f64 	%fd213, %fd85;
	mov.u64 	%rd351, %rd89;
	@%p167 bra 	$L__BB30_113;
	setp.lt.f64 	%p168, %fd85, %fd212;
	mov.f64 	%fd213, %fd212;
	mov.u64 	%rd351, %rd350;
	@%p168 bra 	$L__BB30_113;
	setp.lt.s64 	%p169, %rd350, %rd89;
	selp.f64 	%fd213, %fd212, %fd85, %p169;
	min.s64 	%rd351, %rd350, %rd89;
$L__BB30_113:
	setp.lt.s32 	%p170, %r37, 193;
	mov.f64 	%fd214, %fd213;
	mov.u64 	%rd352, %rd351;
	@%p170 bra 	$L__BB30_117;
	ld.shared.f64 	%fd88, [_ZN6thrust24THRUST_300001_SM_1000_NS8cuda_cub4core6detail5shmemE+104];
	ld.shared.u64 	%rd92, [_ZN6thrust24THRUST_300001_SM_1000_NS8cuda_cub4core6detail5shmemE+112];
	setp.lt.f64 	%p171, %fd213, %fd88;
	mov.f64 	%fd214, %fd88;
	mov.u64 	%rd352, %rd92;
	@%p171 bra 	$L__BB30_117;
	setp.lt.f64 	%p172, %fd88, %fd213;
	mov.f64 	%fd214, %fd213;
	mov.u64 	%rd352, %rd351;
	@%p172 bra 	$L__BB30_117;
	setp.lt.s64 	%p173, %rd351, %rd92;
	selp.f64 	%fd214, %fd213, %fd88, %p173;
	min.s64 	%rd352, %rd351, %rd92;
$L__BB30_117:
	setp.lt.s32 	%p174, %r37, 225;
	mov.u64 	%rd386, %rd352;
	mov.f64 	%fd247, %fd214;
	@%p174 bra 	$L__BB30_209;
	ld.shared.f64 	%fd91, [_ZN6thrust24THRUST_300001_SM_1000_NS8cuda_cub4core6detail5shmemE+120];
	ld.shared.u64 	%rd95, [_ZN6thrust24THRUST_300001_SM_1000_NS8cuda_cub4core6detail5shmemE+128];
	setp.lt.f64 	%p175, %fd214, %fd91;
	mov.u64 	%rd386, %rd95;
	mov.f64 	%fd247, %fd91;
	@%p175 bra 	$L__BB30_209;
	setp.lt.f64 	%p176, %fd91, %fd214;
	mov.u64 	%rd386, %rd352;
	mov.f64 	%fd247, %fd214;
	@%p176 bra 	$L__BB30_209;
	setp.lt.s64 	%p177, %rd352, %rd95;
	selp.f64 	%fd247, %fd214, %fd91, %p177;
	min.s64 	%rd386, %rd352, %rd95;
	bra.uni 	$L__BB30_209;
$L__BB30_121:
	mov.u32 	%r16, %tid.x;
	mul.wide.u32 	%rd208, %r16, 16;
	add.s64 	%rd189, %rd186, %rd208;
	// begin inline asm
	ld.global.nc.u64 %rd188, [%rd189];
	// end inline asm
	add.s64 	%rd191, %rd189, 8;
	// begin inline asm
	ld.global.nc.u64 %rd190, [%rd191];
	// end inline asm
	mov.b64 	%fd93, %rd188;
	add.s64 	%rd193, %rd189, 4096;
	// begin inline asm
	ld.global.nc.u64 %rd192, [%rd193];
	// end inline asm
	add.s64 	%rd195, %rd189, 4104;
	// begin inline asm
	ld.global.nc.u64 %rd353, [%rd195];
	// end inline asm
	mov.b64 	%fd215, %rd192;
	add.s64 	%rd197, %rd189, 8192;
	// begin inline asm
	ld.global.nc.u64 %rd196, [%rd197];
	// end inline asm
	add.s64 	%rd199, %rd189, 8200;
	// begin inline asm
	ld.global.nc.u64 %rd354, [%rd199];
	// end inline asm
	mov.b64 	%fd216, %rd196;
	add.s64 	%rd201, %rd189, 12288;
	// begin inline asm
	ld.global.nc.u64 %rd200, [%rd201];
	// end inline asm
	add.s64 	%rd203, %rd189, 12296;
	// begin inline asm
	ld.global.nc.u64 %rd355, [%rd203];
	// end inline asm
	mov.b64 	%fd217, %rd200;
	add.s64 	%rd205, %rd189, 16384;
	// begin inline asm
	ld.global.nc.u64 %rd204, [%rd205];
	// end inline asm
	add.s64 	%rd207, %rd189, 16392;
	// begin inline asm
	ld.global.nc.u64 %rd373, [%rd207];
	// end inline asm
	mov.b64 	%fd234, %rd204;
	setp.lt.f64 	%p3, %fd93, %fd215;
	@%p3 bra 	$L__BB30_123;
	setp.lt.f64 	%p4, %fd215, %fd93;
	setp.lt.s64 	%p5, %rd190, %rd353;
	or.pred  	%p6, %p4, %p5;
	selp.f64 	%fd215, %fd93, %fd215, %p6;
	selp.b64 	%rd353, %rd190, %rd353, %p6;
$L__BB30_123:
	setp.lt.f64 	%p7, %fd215, %fd216;
	@%p7 bra 	$L__BB30_125;
	setp.gt.f64 	%p8, %fd215, %fd216;
	setp.lt.s64 	%p9, %rd353, %rd354;
	or.pred  	%p10, %p8, %p9;
	selp.f64 	%fd216, %fd215, %fd216, %p10;
	selp.b64 	%rd354, %rd353, %rd354, %p10;
$L__BB30_125:
	setp.lt.f64 	%p11, %fd216, %fd217;
	@%p11 bra 	$L__BB30_127;
	setp.gt.f64 	%p12, %fd216, %fd217;
	setp.lt.s64 	%p13, %rd354, %rd355;
	or.pred  	%p14, %p12, %p13;
	selp.f64 	%fd217, %fd216, %fd217, %p14;
	selp.b64 	%rd355, %rd354, %rd355, %p14;
$L__BB30_127:
	setp.lt.f64 	%p15, %fd217, %fd234;
	@%p15 bra 	$L__BB30_129;
	setp.gt.f64 	%p16, %fd217, %fd234;
	setp.lt.s64 	%p17, %rd355, %rd373;
	or.pred  	%p18, %p16, %p17;
	selp.f64 	%fd234, %fd217, %fd234, %p18;
	selp.b64 	%rd373, %rd355, %rd373, %p18;
$L__BB30_129:
	setp.lt.u32 	%p19, %r37, 2560;
	mov.b32 	%r383, 1280;
	@%p19 bra 	$L__BB30_142;
	mov.b32 	%r382, 1280;
	mov.f64 	%fd219, %fd234;
	mov.u64 	%rd357, %rd373;
$L__BB30_131:
	add.s32 	%r40, %r382, %r16;
	mul.wide.u32 	%rd229, %r40, 16;
	add.s64 	%rd210, %rd186, %rd229;
	// begin inline asm
	ld.global.nc.u64 %rd209, [%rd210];
	// end inline asm
	add.s64 	%rd212, %rd210, 8;
	// begin inline asm
	ld.global.nc.u64 %rd358, [%rd212];
	// end inline asm
	mov.b64 	%fd220, %rd209;
	add.s64 	%rd214, %rd210, 4096;
	// begin inline asm
	ld.global.nc.u64 %rd213, [%rd214];
	// end inline asm
	add.s64 	%rd216, %rd210, 4104;
	// begin inline asm
	ld.global.nc.u64 %rd359, [%rd216];
	// end inline asm
	mov.b64 	%fd221, %rd213;
	add.s64 	%rd218, %rd210, 8192;
	// begin inline asm
	ld.global.nc.u64 %rd217, [%rd218];
	// end inline asm
	add.s64 	%rd220, %rd210, 8200;
	// begin inline asm
	ld.global.nc.u64 %rd360, [%rd220];
	// end inline asm
	mov.b64 	%fd222, %rd217;
	add.s64 	%rd222, %rd210, 12288;
	// begin inline asm
	ld.global.nc.u64 %rd221, [%rd222];
	// end inline asm
	add.s64 	%rd224, %rd210, 12296;
	// begin inline asm
	ld.global.nc.u64 %rd361, [%rd224];
	// end inline asm
	mov.b64 	%fd223, %rd221;
	add.s64 	%rd226, %rd210, 16384;
	// begin inline asm
	ld.global.nc.u64 %rd225, [%rd226];
	// end inline asm
	add.s64 	%rd228, %rd210, 16392;
	// begin inline asm
	ld.global.nc.u64 %rd373, [%rd228];
	// end inline asm
	mov.b64 	%fd234, %rd225;
	setp.lt.f64 	%p20, %fd219, %fd220;
	@%p20 bra 	$L__BB30_133;
	setp.gt.f64 	%p21, %fd219, %fd220;
	setp.lt.s64 	%p22, %rd357, %rd358;
	or.pred  	%p23, %p21, %p22;
	selp.f64 	%fd220, %fd219, %fd220, %p23;
	selp.b64 	%rd358, %rd357, %rd358, %p23;
$L__BB30_133:
	setp.lt.f64 	%p24, %fd220, %fd221;
	@%p24 bra 	$L__BB30_135;
	setp.gt.f64 	%p25, %fd220, %fd221;
	setp.lt.s64 	%p26, %rd358, %rd359;
	or.pred  	%p27, %p25, %p26;
	selp.f64 	%fd221, %fd220, %fd221, %p27;
	selp.b64 	%rd359, %rd358, %rd359, %p27;
$L__BB30_135:
	setp.lt.f64 	%p28, %fd221, %fd222;
	@%p28 bra 	$L__BB30_137;
	setp.gt.f64 	%p29, %fd221, %fd222;
	setp.lt.s64 	%p30, %rd359, %rd360;
	or.pred  	%p31, %p29, %p30;
	selp.f64 	%fd222, %fd221, %fd222, %p31;
	selp.b64 	%rd360, %rd359, %rd360, %p31;
$L__BB30_137:
	setp.lt.f64 	%p32, %fd222, %fd223;
	@%p32 bra 	$L__BB30_139;
	setp.gt.f64 	%p33, %fd222, %fd223;
	setp.lt.s64 	%p34, %rd360, %rd361;
	or.pred  	%p35, %p33, %p34;
	selp.f64 	%fd223, %fd222, %fd223, %p35;
	selp.b64 	%rd361, %rd360, %rd361, %p35;
$L__BB30_139:
	setp.lt.f64 	%p36, %fd223, %fd234;
	@%p36 bra 	$L__BB30_141;
	setp.gt.f64 	%p37, %fd223, %fd234;
	setp.lt.s64 	%p38, %rd361, %rd373;
	or.pred  	%p39, %p37, %p38;
	selp.f64 	%fd234, %fd223, %fd234, %p39;
	selp.b64 	%rd373, %rd361, %rd373, %p39;
$L__BB30_141:
	add.s32 	%r383, %r382, 1280;
	add.s32 	%r41, %r382, 2560;
	setp.le.s32 	%p40, %r41, %r37;
	mov.u32 	%r382, %r383;
	mov.f64 	%fd219, %fd234;
	mov.u64 	%rd357, %rd373;
	@%p40 bra 	$L__BB30_131;
$L__BB30_142:
	setp.le.s32 	%p41, %r37, %r383;
	@%p41 bra 	$L__BB30_165;
	sub.s32 	%r20, %r37, %r383;
	setp.ge.s32 	%p42, %r16, %r20;
	@%p42 bra 	$L__BB30_165;
	not.b32 	%r42, %r16;
	add.s32 	%r43, %r37, %r42;
	sub.s32 	%r21, %r43, %r383;
	and.b32  	%r44, %r21, 768;
	setp.eq.s32 	%p43, %r44, 768;
	mov.u32 	%r387, %r16;
	@%p43 bra 	$L__BB30_150;
	add.s32 	%r385, %r16, %r383;
	shr.u32 	%r45, %r21, 8;
	add.s32 	%r46, %r45, 1;
	and.b32  	%r47, %r46, 3;
	neg.s32 	%r384, %r47;
	mov.u32 	%r387, %r16;
$L__BB30_146:
	.pragma "nounroll";
	mov.u64 	%rd127, %rd373;
	mov.f64 	%fd123, %fd234;
	mul.wide.u32 	%rd235, %r385, 16;
	add.s64 	%rd232, %rd186, %rd235;
	// begin inline asm
	ld.global.nc.u64 %rd231, [%rd232];
	// end inline asm
	add.s64 	%rd234, %rd232, 8;
	// begin inline asm
	ld.global.nc.u64 %rd233, [%rd234];
	// end inline asm
	mov.b64 	%fd124, %rd231;
	setp.lt.f64 	%p44, %fd123, %fd124;
	mov.f64 	%fd234, %fd124;
	mov.u64 	%rd373, %rd233;
	@%p44 bra 	$L__BB30_149;
	setp.gt.f64 	%p45, %fd123, %fd124;
	mov.f64 	%fd234, %fd123;
	mov.u64 	%rd373, %rd127;
	@%p45 bra 	$L__BB30_149;
	setp.lt.s64 	%p46, %rd127, %rd233;
	selp.f64 	%fd234, %fd123, %fd124, %p46;
	min.s64 	%rd373, %rd127, %rd233;
$L__BB30_149:
	add.s32 	%r387, %r387, 256;
	add.s32 	%r385, %r385, 256;
	add.s32 	%r384, %r384, 1;
	setp.ne.s32 	%p47, %r384, 0;
	@%p47 bra 	$L__BB30_146;
$L__BB30_150:
	setp.lt.u32 	%p48, %r21, 768;
	@%p48 bra 	$L__BB30_165;
	cvt.u64.u32 	%rd236, %r387;
	cvt.u64.u32 	%rd237, %r383;
	add.s64 	%rd238, %rd236, %rd237;
	shl.b64 	%rd239, %rd238, 4;
	add.s64 	%rd240, %rd239, %rd186;
	add.s64 	%rd368, %rd240, 12296;
	add.s32 	%r388, %r387, %r383;
$L__BB30_152:
	mul.wide.u32 	%rd245, %r388, 16;
	add.s64 	%rd242, %rd186, %rd245;
	// begin inline asm
	ld.global.nc.u64 %rd241, [%rd242];
	// end inline asm
	add.s64 	%rd244, %rd242, 8;
	// begin inline asm
	ld.global.nc.u64 %rd243, [%rd244];
	// end inline asm
	mov.b64 	%fd130, %rd241;
	setp.lt.f64 	%p49, %fd234, %fd130;
	mov.f64 	%fd231, %fd130;
	mov.u64 	%rd370, %rd243;
	@%p49 bra 	$L__BB30_155;
	setp.gt.f64 	%p50, %fd234, %fd130;
	mov.f64 	%fd231, %fd234;
	mov.u64 	%rd370, %rd373;
	@%p50 bra 	$L__BB30_155;
	setp.lt.s64 	%p51, %rd373, %rd243;
	selp.f64 	%fd231, %fd234, %fd130, %p51;
	min.s64 	%rd370, %rd373, %rd243;
$L__BB30_155:
	add.s64 	%rd247, %rd368, -8200;
	// begin inline asm
	ld.global.nc.u64 %rd246, [%rd247];
	// end inline asm
	add.s64 	%rd249, %rd368, -8192;
	// begin inline asm
	ld.global.nc.u64 %rd248, [%rd249];
	// end inline asm
	mov.b64 	%fd133, %rd246;
	setp.lt.f64 	%p52, %fd231, %fd133;
	mov.f64 	%fd232, %fd133;
	mov.u64 	%rd371, %rd248;
	@%p52 bra 	$L__BB30_158;
	setp.gt.f64 	%p53, %fd231, %fd133;
	mov.f64 	%fd232, %fd231;
	mov.u64 	%rd371, %rd370;
	@%p53 bra 	$L__BB30_158;
	setp.lt.s64 	%p54, %rd370, %rd248;
	selp.f64 	%fd232, %fd231, %fd133, %p54;
	min.s64 	%rd371, %rd370, %rd248;
$L__BB30_158:
	add.s64 	%rd251, %rd368, -4104;
	// begin inline asm
	ld.global.nc.u64 %rd250, [%rd251];
	// end inline asm
	add.s64 	%rd253, %rd368, -4096;
	// begin inline asm
	ld.global.nc.u64 %rd252, [%rd253];
	// end inline asm
	mov.b64 	%fd136, %rd250;
	setp.lt.f64 	%p55, %fd232, %fd136;
	mov.f64 	%fd233, %fd136;
	mov.u64 	%rd372, %rd252;
	@%p55 bra 	$L__BB30_161;
	setp.gt.f64 	%p56, %fd232, %fd136;
	mov.f64 	%fd233, %fd232;
	mov.u64 	%rd372, %rd371;
	@%p56 bra 	$L__BB30_161;
	setp.lt.s64 	%p57, %rd371, %rd252;
	selp.f64 	%fd233, %fd232, %fd136, %p57;
	min.s64 	%rd372, %rd371, %rd252;
$L__BB30_161:
	add.s64 	%rd255, %rd368, -8;
	// begin inline asm
	ld.global.nc.u64 %rd254, [%rd255];
	// end inline asm
	// begin inline asm
	ld.global.nc.u64 %rd256, [%rd368];
	// end inline asm
	mov.b64 	%fd139, %rd254;
	setp.lt.f64 	%p58, %fd233, %fd139;
	mov.f64 	%fd234, %fd139;
	mov.u64 	%rd373, %rd256;
	@%p58 bra 	$L__BB30_164;
	setp.gt.f64 	%p59, %fd233, %fd139;
	mov.f64 	%fd234, %fd233;
	mov.u64 	%rd373, %rd372;
	@%p59 bra 	$L__BB30_164;
	setp.lt.s64 	%p60, %rd372, %rd256;
	selp.f64 	%fd234, %fd233, %fd139, %p60;
	min.s64 	%rd373, %rd372, %rd256;
$L__BB30_164:
	add.s32 	%r387, %r387, 1024;
	add.s64 	%rd368, %rd368, 16384;
	add.s32 	%r388, %r388, 1024;
	setp.lt.s32 	%p61, %r387, %r20;
	@%p61 bra 	$L__BB30_152;
$L__BB30_165:
	// begin inline asm
	mov.u32 %r48, %laneid;
	// end inline asm
	mov.b64 	%rd258, %fd234;
	mov.b64 	{%r50, %r55}, %rd258;
	mov.b32 	%r66, 1;
	mov.b32 	%r67, 31;
	mov.b32 	%r68, -1;
	// begin inline asm
	shfl.sync.down.b32 %r49, %r50, %r66, %r67, %r68;
	// end inline asm
	// begin inline asm
	shfl.sync.down.b32 %r54, %r55, %r66, %r67, %r68;
	// end inline asm
	mov.b64 	%rd259, {%r49, %r54};
	mov.b64 	%fd143, %rd259;
	mov.b64 	{%r60, %r65}, %rd373;
	// begin inline asm
	shfl.sync.down.b32 %r59, %r60, %r66, %r67, %r68;
	// end inline asm
	// begin inline asm
	shfl.sync.down.b32 %r64, %r65, %r66, %r67, %r68;
	// end inline asm
	mov.b64 	%rd150, {%r59, %r64};
	setp.gt.s32 	%p62, %r48, 30;
	mov.f64 	%fd236, %fd234;
	mov.u64 	%rd375, %rd373;
	@%p62 bra 	$L__BB30_169;
	setp.lt.f64 	%p63, %fd234, %fd143;
	mov.f64 	%fd236, %fd143;
	mov.u64 	%rd375, %rd150;
	@%p63 bra 	$L__BB30_169;
	setp.gt.f64 	%p64, %fd234, %fd143;
	mov.f64 	%fd236, %fd234;
	mov.u64 	%rd375, %rd373;
	@%p64 bra 	$L__BB30_169;
	setp.lt.s64 	%p65, %rd373, %rd150;
	selp.f64 	%fd236, %fd234, %fd143, %p65;
	min.s64 	%rd375, %rd373, %rd150;
$L__BB30_169:
	mov.b64 	%rd260, %fd236;
	mov.b64 	{%r70, %r75}, %rd260;
	mov.b32 	%r86, 2;
	mov.b32 	%r87, 31;
	mov.b32 	%r88, -1;
	// begin inline asm
	shfl.sync.down.b32 %r69, %r70, %r86, %r87, %r88;
	// end inline asm
	// begin inline asm
	shfl.sync.down.b32 %r74, %r75, %r86, %r87, %r88;
	// end inline asm
	mov.b64 	%rd261, {%r69, %r74};
	mov.b64 	%fd146, %rd261;
	mov.b64 	{%r80, %r85}, %rd375;
	// begin inline asm
	shfl.sync.down.b32 %r79, %r80, %r86, %r87, %r88;
	// end inline asm
	// begin inline asm
	shfl.sync.down.b32 %r84, %r85, %r86, %r87, %r88;
	// end inline asm
	mov.b64 	%rd153, {%r79, %r84};
	setp.gt.s32 	%p66, %r48, 29;
	mov.f64 	%fd237, %fd236;
	mov.u64 	%rd376, %rd375;
	@%p66 bra 	$L__BB30_173;
	setp.lt.f64 	%p67, %fd236, %fd146;
	mov.f64 	%fd237, %fd146;
	mov.u64 	%rd376, %rd153;
	@%p67 bra 	$L__BB30_173;
	setp.gt.f64 	%p68, %fd236, %fd146;
	mov.f64 	%fd237, %fd236;
	mov.u64 	%rd376, %rd375;
	@%p68 bra 	$L__BB30_173;
	setp.lt.s64 	%p69, %rd375, %rd153;
	selp.f64 	%fd237, %fd236, %fd146, %p69;
	min.s64 	%rd376, %rd375, %rd153;
$L__BB30_173:
	mov.b64 	%rd262, %fd237;
	mov.b64 	{%r90, %r95}, %rd262;
	mov.b32 	%r106, 4;
	mov.b32 	%r107, 31;
	mov.b32 	%r108, -1;
	// begin inline asm
	shfl.sync.down.b32 %r89, %r90, %r106, %r107, %r108;
	// end inline asm
	// begin inline asm
	shfl.sync.down.b32 %r94, %r95, %r106, %r107, %r108;
	// end inline asm
	mov.b64 	%rd263, {%r89, %r94};
	mov.b64 	%fd149, %rd263;
	mov.b64 	{%r100, %r105}, %rd376;
	// begin inline asm
	shfl.sync.down.b32 %r99, %r100, %r106, %r107, %r108;
	// end inline asm
	// begin inline asm
	shfl.sync.down.b32 %r104, %r105, %r106, %r107, %r108;
	// end inline asm
	mov.b64 	%rd156, {%r99, %r104};
	setp.gt.s32 	%p70, %r48, 27;
	mov.f64 	%fd238, %fd237;
	mov.u64 	%rd377, %rd376;
	@%p70 bra 	$L__BB30_177;
	setp.lt.f64 	%p71, %fd237, %fd149;
	mov.f64 	%fd238, %fd149;
	mov.u64 	%rd377, %rd156;
	@%p71 bra 	$L__BB30_177;
	setp.gt.f64 	%p72, %fd237, %fd149;
	mov.f64 	%fd238, %fd237;
	mov.u64 	%rd377, %rd376;
	@%p72 bra 	$L__BB30_177;
	setp.lt.s64 	%p73, %rd376, %rd156;
	selp.f64 	%fd238, %fd237, %fd149, %p73;
	min.s64 	%rd377, %rd376, %rd156;
$L__BB30_177:
	mov.b64 	%rd264, %fd238;
	mov.b64 	{%r110, %r115}, %rd264;
	mov.b32 	%r126, 8;
	mov.b32 	%r127, 31;
	mov.b32 	%r128, -1;
	// begin inline asm
	shfl.sync.down.b32 %r109, %r110, %r126, %r127, %r128;
	// end inline asm
	// begin inline asm
	shfl.sync.down.b32 %r114, %r115, %r126, %r127, %r128;
	// end inline asm
	mov.b64 	%rd265, {%r109, %r114};
	mov.b64 	%fd152, %rd265;
	mov.b64 	{%r120, %r125}, %rd377;
	// begin inline asm
	shfl.sync.down.b32 %r119, %r120, %r126, %r127, %r128;
	// end inline asm
	// begin inline asm
	shfl.sync.down.b32 %r124, %r125, %r126, %r127, %r128;
	// end inline asm
	mov.b64 	%rd159, {%r119, %r124};
	setp.gt.s32 	%p74, %r48, 23;
	mov.f64 	%fd239, %fd238;
	mov.u64 	%rd378, %rd377;
	@%p74 bra 	$L__BB30_181;
	setp.lt.f64 	%p75, %fd238, %fd152;
	mov.f64 	%fd239, %fd152;
	mov.u64 	%rd378, %rd159;
	@%p75 bra 	$L__BB30_181;
	setp.gt.f64 	%p76, %fd238, %fd152;
	mov.f64 	%fd239, %fd238;
	mov.u64 	%rd378, %rd377;
	@%p76 bra 	$L__BB30_181;
	setp.lt.s64 	%p77, %rd377, %rd159;
	selp.f64 	%fd239, %fd238, %fd152, %p77;
	min.s64 	%rd378, %rd377, %rd159;
$L__BB30_181:
	mov.b64 	%rd266, %fd239;
	mov.b64 	{%r130, %r135}, %rd266;
	mov.b32 	%r146, 16;
	mov.b32 	%r147, 31;
	mov.b32 	%r148, -1;
	// begin inline asm
	shfl.sync.down.b32 %r129, %r130, %r146, %r147, %r148;
	// end inline asm
	// begin inline asm
	shfl.sync.down.b32 %r134, %r135, %r146, %r147, %r148;
	// end inline asm
	mov.b64 	%rd267, {%r129, %r134};
	mov.b64 	%fd155, %rd267;
	mov.b64 	{%r140, %r145}, %rd378;
	// begin inline asm
	shfl.sync.down.b32 %r139, %r140, %r146, %r147, %r148;
	// end inline asm
	// begin inline asm
	shfl.sync.down.b32 %r144, %r145, %r146, %r147, %r148;
	// end inline asm
	mov.b64 	%rd162, {%r139, %r144};
	setp.gt.s32 	%p78, %r48, 15;
	mov.f64 	%fd247, %fd239;
	mov.u64 	%rd386, %rd378;
	@%p78 bra 	$L__BB30_185;
	setp.lt.f64 	%p79, %fd239, %fd155;
	mov.f64 	%fd247, %fd155;
	mov.u64 	%rd386, %rd162;
	@%p79 bra 	$L__BB30_185;
	setp.gt.f64 	%p80, %fd239, %fd155;
	mov.f64 	%fd247, %fd239;
	mov.u64 	%rd386, %rd378;
	@%p80 bra 	$L__BB30_185;
	setp.lt.s64 	%p81, %rd378, %rd162;
	selp.f64 	%fd247, %fd239, %fd155, %p81;
	min.s64 	%rd386, %rd378, %rd162;
$L__BB30_185:
	setp.ne.s32 	%p82, %r48, 0;
	@%p82 bra 	$L__BB30_187;
	shr.u32 	%r149, %r16, 1;
	and.b32  	%r150, %r149, 496;
	mov.u32 	%r151, _ZN6thrust24THRUST_300001_SM_1000_NS8cuda_cub4core6detail5shmemE;
	add.s32 	%r152, %r151, %r150;
	st.shared.f64 	[%r152+8], %fd247;
	st.shared.u64 	[%r152+16], %rd386;
$L__BB30_187:
	bar.sync 	0;
	setp.ne.s32 	%p83, %r16, 0;
	@%p83 bra 	$L__BB30_209;
	ld.shared.f64 	%fd158, [_ZN6thrust24THRUST_300001_SM_1000_NS8cuda_cub4core6detail5shmemE+24];
	ld.shared.u64 	%rd165, [_ZN6thrust24THRUST_300001_SM_1000_NS8cuda_cub4core6detail5shmemE+32];
	setp.lt.f64 	%p84, %fd247, %fd158;
	mov.f64 	%fd241, %fd158;
	mov.u64 	%rd380, %rd165;
	@%p84 bra 	$L__BB30_191;
	setp.lt.f64 	%p85, %fd158, %fd247;
	mov.f64 	%fd241, %fd247;
	mov.u64 	%rd380, %rd386;
	@%p85 bra 	$L__BB30_191;
	setp.lt.s64 	%p86, %rd386, %rd165;
	selp.f64 	%fd241, %fd247, %fd158, %p86;
	min.s64 	%rd380, %rd386, %rd165;
$L__BB30_191:
	ld.shared.f64 	%fd161, [_ZN6thrust24THRUST_300001_SM_1000_NS8cuda_cub4core6detail5shmemE+40];
	ld.shared.u64 	%rd168, [_ZN6thrust24THRUST_300001_SM_1000_NS8cuda_cub4core6detail5shmemE+48];
	setp.lt.f64 	%p87, %fd241, %fd161;
	mov.f64 	%fd242, %fd161;
	mov.u64 	%rd381, %rd168;
	@%p87 bra 	$L__BB30_194;
	setp.lt.f64 	%p88, %fd161, %fd241;
	mov.f64 	%fd242, %fd241;
	mov.u64 	%rd381, %rd380;
	@%p88 bra 	$L__BB30_194;
	setp.lt.s64 	%p89, %rd380, %rd168;
	selp.f64 	%fd242, %fd241, %fd161, %p89;
	min.s64 	%rd381, %rd380, %rd168;
$L__BB30_194:
	ld.shared.f64 	%fd164, [_ZN6thrust24THRUST_300001_SM_1000_NS8cuda_cub4core6detail5shmemE+56];
	ld.shared.u64 	%rd171, [_ZN6thrust24THRUST_300001_SM_1000_NS8cuda_cub4core6detail5shmemE+64];
	setp.lt.f64 	%p90, %fd242, %fd164;
	mov.f64 	%fd243, %fd164;
	mov.u64 	%rd382, %rd171;
	@%p90 bra 	$L__BB30_197;
	setp.lt.f64 	%p91, %fd164, %fd242;
	mov.f64 	%fd243, %fd242;
	mov.u64 	%rd382, %rd381;
	@%p91 bra 	$L__BB30_197;
	setp.lt.s64 	%p92, %rd381, %rd171;
	selp.f64 	%fd243, %fd242, %fd164, %p92;
	min.s64 	%rd382, %rd381, %rd171;
$L__BB30_197:
	ld.shared.f64 	%fd167, [_ZN6thrust24THRUST_300001_SM_1000_NS8cuda_cub4core6detail5shmemE+72];
	ld.shared.u64 	%rd174, [_ZN6thrust24THRUST_300001_SM_1000_NS8cuda_cub4core6detail5shmemE+80];
	setp.lt.f64 	%p93, %fd243, %fd167;
	mov.f64 	%fd244, %fd167;
	mov.u64 	%rd383, %rd174;
	@%p93 bra 	$L__BB30_200;
	setp.lt.f64 	%p94, %fd167, %fd243;
	mov.f64 	%fd244, %fd243;
	mov.u64 	%rd383, %rd382;
	@%p94 bra 	$L__BB30_200;
	setp.lt.s64 	%p95, %rd382, %rd174;
	selp.f64 	%fd244, %fd243, %fd167, %p95;
	min.s64 	%rd383, %rd382, %rd174;
$L__BB30_200:
	ld.shared.f64 	%fd170, [_ZN6thrust24THRUST_300001_SM_1000_NS8cuda_cub4core6detail5shmemE+88];
	ld.shared.u64 	%rd177, [_ZN6thrust24THRUST_300001_SM_1000_NS8cuda_cub4core6detail5shmemE+96];
	setp.lt.f64 	%p96, %fd244, %fd170;
	mov.f64 	%fd245, %fd170;
	mov.u64 	%rd384, %rd177;
	@%p96 bra 	$L__BB30_203;
	setp.lt.f64 	%p97, %fd170, %fd244;
	mov.f64 	%fd245, %fd244;
	mov.u64 	%rd384, %rd383;
	@%p97 bra 	$L__BB30_203;
	setp.lt.s64 	%p98, %rd383, %rd177;
	selp.f64 	%fd245, %fd244, %fd170, %p98;
	min.s64 	%rd384, %rd383, %rd177;
$L__BB30_203:
	ld.shared.f64 	%fd173, [_ZN6thrust24THRUST_300001_SM_1000_NS8cuda_cub4core6detail5shmemE+104];
	ld.shared.u64 	%rd180, [_ZN6thrust24THRUST_300001_SM_1000_NS8cuda_cub4core6detail5shmemE+112];
	setp.lt.f64 	%p99, %fd245, %fd173;
	mov.f64 	%fd246, %fd173;
	mov.u64 	%rd385, %rd180;
	@%p99 bra 	$L__BB30_206;
	setp.lt.f64 	%p100, %fd173, %fd245;
	mov.f64 	%fd246, %fd245;
	mov.u64 	%rd385, %rd384;
	@%p100 bra 	$L__BB30_206;
	setp.lt.s64 	%p101, %rd384, %rd180;
	selp.f64 	%fd246, %fd245, %fd173, %p101;
	min.s64 	%rd385, %rd384, %rd180;
$L__BB30_206:
	ld.shared.f64 	%fd176, [_ZN6thrust24THRUST_300001_SM_1000_NS8cuda_cub4core6detail5shmemE+120];
	ld.shared.u64 	%rd183, [_ZN6thrust24THRUST_300001_SM_1000_NS8cuda_cub4core6detail5shmemE+128];
	setp.lt.f64 	%p102, %fd246, %fd176;
	mov.u64 	%rd386, %rd183;
	mov.f64 	%fd247, %fd176;
	@%p102 bra 	$L__BB30_209;
	setp.lt.f64 	%p103, %fd176, %fd246;
	mov.u64 	%rd386, %rd385;
	mov.f64 	%fd247, %fd246;
	@%p103 bra 	$L__BB30_209;
	setp.lt.s64 	%p104, %rd385, %rd183;
	selp.f64 	%fd247, %fd246, %fd176, %p104;
	min.s64 	%rd386, %rd385, %rd183;
$L__BB30_209:
	mov.u32 	%r376, %tid.x;
	setp.ne.s32 	%p221, %r376, 0;
	@%p221 bra 	$L__BB30_211;
	ld.param.u64 	%rd318, [_ZN6thrust24THRUST_300001_SM_1000_NS8cuda_cub4core6detail13_kernel_agentINS1_8__reduce11ReduceAgentIPN4cuda3std3__45tupleIJdlEEESC_SB_iNS1_9__extrema9arg_max_fIdlNS9_4lessIdEEEEEEJSC_SC_iSH_EEEvDpT0__param_1];
	cvta.to.global.u64 	%rd317, %rd318;
	st.global.f64 	[%rd317], %fd247;
	st.global.u64 	[%rd317+8], %rd386;
$L__BB30_211:
	ret;

}
	// .globl	_ZN6thrust24THRUST_300001_SM_1000_NS8cuda_cub4core6detail13_kernel_agentINS1_8__reduce11ReduceAgentINS0_12zip_iteratorIN4cuda3std3__45tupleIJNS0_10device_ptrIdEENS0_17counting_iteratorIlNS0_11use_defaultESF_SF_EEEEEEEPNSB_IJdlEEESJ_lNS1_9__extrema9arg_max_fIdlNSA_4lessIdEEEEEEJSI_SK_lSP_EEEvDpT0_
.visible .entry _ZN6thrust24THRUST_300001_SM_1000_NS8cuda_cub4core6detail13_kernel_agentINS1_8__reduce11ReduceAgentINS0_12zip_iteratorIN4cuda3std3__45tupleIJNS0_10device_ptrIdEENS0_17counting_iteratorIlNS0_11use_defaultESF_SF_EEEEEEEPNSB_IJdlEEESJ_lNS1_9__extrema9arg_max_fIdlNSA_4lessIdEEEEEEJSI_SK_lSP_EEEvDpT0_(
	.param .align 8 .b8 _ZN6thrust24THRUST_300001_SM_1000_NS8cuda_cub4core6detail13_kernel_agentINS1_8__reduce11ReduceAgentINS0_12zip_iteratorIN4cuda3std3__45tupleIJNS0_10device_ptrIdEENS0_17counting_iteratorIlNS0_11use_defaultESF_SF_EEEEEEEPNSB_IJdlEEESJ_lNS1_9__extrema9arg_max_fIdlNSA_4lessIdEEEEEEJSI_SK_lSP_EEEvDpT0__param_0[16],
	.param .u64 .ptr .align 1 _ZN6thrust24THRUST_300001_SM_1000_NS8cuda_cub4core6detail13_kernel_agentINS1_8__reduce11ReduceAgentINS0_12zip_iteratorIN4cuda3std3__45tupleIJNS0_10device_ptrIdEENS0_17counting_iteratorIlNS0_11use_defaultESF_SF_EEEEEEEPNSB_IJdlEEESJ_lNS1_9__extrema9arg_max_fIdlNSA_4lessIdEEEEEEJSI_SK_lSP_EEEvDpT0__param_1,
	.param .u64 _ZN6thrust24THRUST_300001_SM_1000_NS8cuda_cub4core6detail13_kernel_agentINS1_8__reduce11ReduceAgentINS0_12zip_iteratorIN4cuda3std3__45tupleIJNS0_10device_ptrIdEENS0_17counting_iteratorIlNS0_11use_defaultESF_SF_EEEEEEEPNSB_IJdlEEESJ_lNS1_9__extrema9arg_max_fIdlNSA_4lessIdEEEEEEJSI_SK_lSP_EEEvDpT0__param_2,
	.param .align 1 .b8 _ZN6thrust24THRUST_300001_SM_1000_NS8cuda_cub4core6detail13_kernel_agentINS1_8__reduce11ReduceAgentINS0_12zip_iteratorIN4cuda3std3__45tupleIJNS0_10device_ptrIdEENS0_17counting_iteratorIlNS0_11use_defaultESF_SF_EEEEEEEPNSB_IJdlEEESJ_lNS1_9__extrema9arg_max_fIdlNSA_4lessIdEEEEEEJSI_SK_lSP_EEEvDpT0__param_3[1]
)
.maxntid 256
{
	.reg .pred 	%p<213>;
	.reg .b32 	%r<391>;
	.reg .b64 	%rd<358>;
	.reg .b64 	%fd<242>;

	ld.param.u64 	%rd194, [_ZN6thrust24THRUST_300001_SM_1000_NS8cuda_cub4core6detail13_kernel_agentINS1_8__reduce11ReduceAgentINS0_12zip_iteratorIN4cuda3std3__45tupleIJNS0_10device_ptrIdEENS0_17counting_iteratorIlNS0_11use_defaultESF_SF_EEEEEEEPNSB_IJdlEEESJ_lNS1_9__extrema9arg_max_fIdlNSA_4lessIdEEEEEEJSI_SK_lSP_EEEvDpT0__param_0+8];
	ld.param.u64 	%rd193, [_ZN6thrust24THRUST_300001_SM_1000_NS8cuda_cub4core6detail13_kernel_agentINS1_8__reduce11ReduceAgentINS0_12zip_iteratorIN4cuda3std3__45tupleIJNS0_10device_ptrIdEENS0_17counting_iteratorIlNS0_11use_defaultESF_SF_EEEEEEEPNSB_IJdlEEESJ_lNS1_9__extrema9arg_max_fIdlNSA_4lessIdEEEEEEJSI_SK_lSP_EEEvDpT0__param_0];
	ld.param.u64 	%rd196, [_ZN6thrust24THRUST_300001_SM_1000_NS8cuda_cub4core6detail13_kernel_agentINS1_8__reduce11ReduceAgentINS0_12zip_iteratorIN4cuda3std3__45tupleIJNS0_10device_ptrIdEENS0_17counting_iteratorIlNS0_11use_defaultESF_SF_EEEEEEEPNSB_IJdlEEESJ_lNS1_9__extrema9arg_max_fIdlNSA_4lessIdEEEEEEJSI_SK_lSP_EEEvDpT0__param_2];
	setp.eq.s64 	%p1, %rd196, 0;
	@%p1 bra 	$L__BB31_206;
	cvta.to.global.u64 	%rd1, %rd193;
	setp.gt.s64 	%p2, %rd196, 1279;
	@%p2 bra 	$L__BB31_122;
	cvt.u32.u64 	%r1, %rd196;
	mov.u32 	%r2, %tid.x;
	setp.ge.s32 	%p96, %r2, %r1;
	mov.f64 	%fd188, 0d0000000000000000;
	mov.b64 	%rd300, 0;
	mov.u32 	%r385, %r2;
	@%p96 bra 	$L__BB31_4;
	cvt.u64.u32 	%rd256, %r2;
	mul.wide.u32 	%rd257, %r2, 8;
	add.s64 	%rd258, %rd1, %rd257;
	add.s64 	%rd300, %rd194, %rd256;
	ld.global.f64 	%fd188, [%rd258];
	add.s32 	%r385, %r2, 256;
$L__BB31_4:
	setp.ge.s32 	%p97, %r385, %r1;
	@%p97 bra 	$L__BB31_26;
	not.b32 	%r154, %r385;
	add.s32 	%r5, %r154, %r1;
	and.b32  	%r155, %r5, 768;
	setp.eq.s32 	%p98, %r155, 768;
	@%p98 bra 	$L__BB31_11;
	cvt.u64.u32 	%rd260, %r385;
	add.s64 	%rd291, %rd194, %rd260;
	mul.wide.u32 	%rd261, %r385, 8;
	add.s64 	%rd290, %rd1, %rd261;
	shr.u32 	%r156, %r5, 8;
	add.s32 	%r157, %r156, 1;
	and.b32  	%r158, %r157, 3;
	neg.s32 	%r383, %r158;
$L__BB31_7:
	.pragma "nounroll";
	mov.u64 	%rd9, %rd300;
	mov.f64 	%fd3, %fd188;
	ld.global.f64 	%fd4, [%rd290];
	setp.lt.f64 	%p99, %fd3, %fd4;
	mov.u64 	%rd300, %rd291;
	mov.f64 	%fd188, %fd4;
	@%p99 bra 	$L__BB31_10;
	setp.lt.f64 	%p100, %fd4, %fd3;
	mov.u64 	%rd300, %rd9;
	mov.f64 	%fd188, %fd3;
	@%p100 bra 	$L__BB31_10;
	setp.lt.s64 	%p101, %rd9, %rd291;
	min.s64 	%rd300, %rd9, %rd291;
	selp.f64 	%fd188, %fd3, %fd4, %p101;
$L__BB31_10:
	add.s32 	%r385, %r385, 256;
	add.s64 	%rd291, %rd291, 256;
	add.s64 	%rd290, %rd290, 2048;
	add.s32 	%r383, %r383, 1;
	setp.ne.s32 	%p102, %r383, 0;
	@%p102 bra 	$L__BB31_7;
$L__BB31_11:
	setp.lt.u32 	%p103, %r5, 768;
	@%p103 bra 	$L__BB31_26;
	add.s32 	%r386, %r385, 512;
$L__BB31_13:
	mov.u32 	%r13, %r386;
	add.s32 	%r159, %r13, -512;
	cvt.s64.s32 	%rd262, %r159;
	mul.wide.s32 	%rd263, %r159, 8;
	add.s64 	%rd17, %rd1, %rd263;
	add.s64 	%rd18, %rd194, %rd262;
	ld.global.f64 	%fd10, [%rd17];
	setp.lt.f64 	%p104, %fd188, %fd10;
	mov.u64 	%rd297, %rd18;
	mov.f64 	%fd185, %fd10;
	@%p104 bra 	$L__BB31_16;
	setp.lt.f64 	%p105, %fd10, %fd188;
	mov.u64 	%rd297, %rd300;
	mov.f64 	%fd185, %fd188;
	@%p105 bra 	$L__BB31_16;
	setp.lt.s64 	%p106, %rd300, %rd18;
	min.s64 	%rd297, %rd300, %rd18;
	selp.f64 	%fd185, %fd188, %fd10, %p106;
$L__BB31_16:
	add.s32 	%r160, %r13, -256;
	cvt.s64.s32 	%rd264, %r160;
	add.s64 	%rd21, %rd194, %rd264;
	ld.global.f64 	%fd13, [%rd17+2048];
	setp.lt.f64 	%p107, %fd185, %fd13;
	mov.u64 	%rd298, %rd21;
	mov.f64 	%fd186, %fd13;
	@%p107 bra 	$L__BB31_19;
	setp.lt.f64 	%p108, %fd13, %fd185;
	mov.u64 	%rd298, %rd297;
	mov.f64 	%fd186, %fd185;
	@%p108 bra 	$L__BB31_19;
	setp.lt.s64 	%p109, %rd297, %rd21;
	min.s64 	%rd298, %rd297, %rd21;
	selp.f64 	%fd186, %fd185, %fd13, %p109;
$L__BB31_19:
	cvt.s64.s32 	%rd265, %r13;
	add.s64 	%rd24, %rd194, %rd265;
	ld.global.f64 	%fd16, [%rd17+4096];
	setp.lt.f64 	%p110, %fd186, %fd16;
	mov.u64 	%rd299, %rd24;
	mov.f64 	%fd187, %fd16;
	@%p110 bra 	$L__BB31_22;
	setp.lt.f64 	%p111, %fd16, %fd186;
	mov.u64 	%rd299, %rd298;
	mov.f64 	%fd187, %fd186;
	@%p111 bra 	$L__BB31_22;
	setp.lt.s64 	%p112, %rd298, %rd24;
	min.s64 	%rd299, %rd298, %rd24;
	selp.f64 	%fd187, %fd186, %fd16, %p112;
$L__BB31_22:
	add.s32 	%r161, %r13, 256;
	cvt.s64.s32 	%rd266, %r161;
	add.s64 	%rd27, %rd194, %rd266;
	ld.global.f64 	%fd19, [%rd17+6144];
	setp.lt.f64 	%p113, %fd187, %fd19;
	mov.u64 	%rd300, %rd27;
	mov.f64 	%fd188, %fd19;
	@%p113 bra 	$L__BB31_25;
	setp.lt.f64 	%p114, %fd19, %fd187;
	mov.u64 	%rd300, %rd299;
	mov.f64 	%fd188, %fd187;
	@%p114 bra 	$L__BB31_25;
	setp.lt.s64 	%p115, %rd299, %rd27;
	min.s64 	%rd300, %rd299, %rd27;
	selp.f64 	%fd188, %fd187, %fd19, %p115;
$L__BB31_25:
	add.s32 	%r386, %r13, 1024;
	add.s32 	%r162, %r13, 512;
	setp.lt.s32 	%p116, %r162, %r1;
	@%p116 bra 	$L__BB31_13;
$L__BB31_26:
	setp.lt.s32 	%p117, %r1, 256;
	@%p117 bra 	$L__BB31_71;
	// begin inline asm
	mov.u32 %r276, %laneid;
	// end inline asm
	mov.b64 	%rd277, %fd188;
	mov.b64 	{%r278, %r283}, %rd277;
	mov.b32 	%r294, 1;
	mov.b32 	%r295, 31;
	mov.b32 	%r296, -1;
	// begin inline asm
	shfl.sync.down.b32 %r277, %r278, %r294, %r295, %r296;
	// end inline asm
	// begin inline asm
	shfl.sync.down.b32 %r282, %r283, %r294, %r295, %r296;
	// end inline asm
	mov.b64 	%rd278, {%r277, %r282};
	mov.b64 	%fd23, %rd278;
	mov.b64 	{%r288, %r293}, %rd300;
	// begin inline asm
	shfl.sync.down.b32 %r287, %r288, %r294, %r295, %r296;
	// end inline asm
	// begin inline asm
	shfl.sync.down.b32 %r292, %r293, %r294, %r295, %r296;
	// end inline asm
	mov.b64 	%rd31, {%r287, %r292};
	setp.gt.s32 	%p169, %r276, 30;
	mov.u64 	%rd302, %rd300;
	mov.f64 	%fd190, %fd188;
	@%p169 bra 	$L__BB31_31;
	setp.lt.f64 	%p170, %fd188, %fd23;
	mov.u64 	%rd302, %rd31;
	mov.f64 	%fd190, %fd23;
	@%p170 bra 	$L__BB31_31;
	setp.gt.f64 	%p171, %fd188, %fd23;
	mov.u64 	%rd302, %rd300;
	mov.f64 	%fd190, %fd188;
	@%p171 bra 	$L__BB31_31;
	setp.lt.s64 	%p172, %rd300, %rd31;
	min.s64 	%rd302, %rd300, %rd31;
	selp.f64 	%fd190, %fd188, %fd23, %p172;
$L__BB31_31:
	mov.b64 	%rd279, %fd190;
	mov.b64 	{%r298, %r303}, %rd279;
	mov.b32 	%r314, 2;
	mov.b32 	%r315, 31;
	mov.b32 	%r316, -1;
	// begin inline asm
	shfl.sync.down.b32 %r297, %r298, %r314, %r315, %r316;
	// end inline asm
	// begin inline asm
	shfl.sync.down.b32 %r302, %r303, %r314, %r315, %r316;
	// end inline asm
	mov.b64 	%rd280, {%r297, %r302};
	mov.b64 	%fd26, %rd280;
	mov.b64 	{%r308, %r313}, %rd302;
	// begin inline asm
	shfl.sync.down.b32 %r307, %r308, %r314, %r315, %r316;
	// end inline asm
	// begin inline asm
	shfl.sync.down.b32 %r312, %r313, %r314, %r315, %r316;
	// end inline asm
	mov.b64 	%rd34, {%r307, %r312};
	setp.gt.s32 	%p173, %r276, 29;
	mov.u64 	%rd303, %rd302;
	mov.f64 	%fd191, %fd190;
	@%p173 bra 	$L__BB31_35;
	setp.lt.f64 	%p174, %fd190, %fd26;
	mov.u64 	%rd303, %rd34;
	mov.f64 	%fd191, %fd26;
	@%p174 bra 	$L__BB31_35;
	setp.gt.f64 	%p175, %fd190, %fd26;
	mov.u64 	%rd303, %rd302;
	mov.f64 	%fd191, %fd190;
	@%p175 bra 	$L__BB31_35;
	setp.lt.s64 	%p176, %rd302, %rd34;
	min.s64 	%rd303, %rd302, %rd34;
	selp.f64 	%fd191, %fd190, %fd26, %p176;
$L__BB31_35:
	mov.b64 	%rd281, %fd191;
	mov.b64 	{%r318, %r323}, %rd281;
	mov.b32 	%r334, 4;
	mov.b32 	%r335, 31;
	mov.b32 	%r336, -1;
	// begin inline asm
	shfl.sync.down.b32 %r317, %r318, %r334, %r335, %r336;
	// end inline asm
	// begin inline asm
	shfl.sync.down.b32 %r322, %r323, %r334, %r335, %r336;
	// end inline asm
	mov.b64 	%rd282, {%r317, %r322};
	mov.b64 	%fd29, %rd282;
	mov.b64 	{%r328, %r333}, %rd303;
	// begin inline asm
	shfl.sync.down.b32 %r327, %r328, %r334, %r335, %r336;
	// end inline asm
	// begin inline asm
	shfl.sync.down.b32 %r332, %r333, %r334, %r335, %r336;
	// end inline asm
	mov.b64 	%rd37, {%r327, %r332};
	setp.gt.s32 	%p177, %r276, 27;
	mov.u64 	%rd304, %rd303;
	mov.f64 	%fd192, %fd191;
	@%p177 bra 	$L__BB31_39;
	setp.lt.f64 	%p178, %fd191, %fd29;
	mov.u64 	%rd304, %rd37;
	mov.f64 	%fd192, %fd29;
	@%p178 bra 	$L__BB31_39;
	setp.gt.f64 	%p179, %fd191, %fd29;
	mov.u64 	%rd304, %rd303;
	mov.f64 	%fd192, %fd191;
	@%p179 bra 	$L__BB31_39;
	setp.lt.s64 	%p180, %rd303, %rd37;
	min.s64 	%rd304, %rd303, %rd37;
	selp.f64 	%fd192, %fd191, %fd29, %p180;
$L__BB31_39:
	mov.b64 	%rd283, %fd192;
	mov.b64 	{%r338, %r343}, %rd283;
	mov.b32 	%r354, 8;
	mov.b32 	%r355, 31;
	mov.b32 	%r356, -1;
	// begin inline asm
	shfl.sync.down.b32 %r337, %r338, %r354, %r355, %r356;
	// end inline asm
	// begin inline asm
	shfl.sync.down.b32 %r342, %r343, %r354, %r355, %r356;
	// end inline asm
	mov.b64 	%rd284, {%r337, %r342};
	mov.b64 	%fd32, %rd284;
	mov.b64 	{%r348, %r353}, %rd304;
	// begin inline asm
	shfl.sync.down.b32 %r347, %r348, %r354, %r355, %r356;
	// end inline asm
	// begin inline asm
	shfl.sync.down.b32 %r352, %r353, %r354, %r355, %r356;
	// end inline asm
	mov.b64 	%rd40, {%r347, %r352};
	setp.gt.s32 	%p181, %r276, 23;
	mov.u64 	%rd305, %rd304;
	mov.f64 	%fd193, %fd192;
	@%p181 bra 	$L__BB31_43;
	setp.lt.f64 	%p182, %fd192, %fd32;
	mov.u64 	%rd305, %rd40;
	mov.f64 	%fd193, %fd32;
	@%p182 bra 	$L__BB31_43;
	setp.gt.f64 	%p183, %fd192, %fd32;
	mov.u64 	%rd305, %rd304;
	mov.f64 	%fd193, %fd192;
	@%p183 bra 	$L__BB31_43;
	setp.lt.s64 	%p184, %rd304, %rd40;
	min.s64 	%rd305, %rd304, %rd40;
	selp.f64 	%fd193, %fd192, %fd32, %p184;
$L__BB31_43:
	mov.b64 	%rd285, %fd193;
	mov.b64 	{%r358, %r363}, %rd285;
	mov.b32 	%r374, 16;
	mov.b32 	%r375, 31;
	mov.b32 	%r376, -1;
	// begin inline asm
	shfl.sync.down.b32 %r357, %r358, %r374, %r375, %r376;
	// end inline asm
	// begin inline asm
	shfl.sync.down.b32 %r362, %r363, %r374, %r375, %r376;
	// end inline asm
	mov.b64 	%rd286, {%r357, %r362};
	mov.b64 	%fd35, %rd286;
	mov.b64 	{%r368, %r373}, %rd305;
	// begin inline asm
	shfl.sync.down.b32 %r367, %r368, %r374, %r375, %r376;
	// end inline asm
	// begin inline asm
	shfl.sync.down.b32 %r372, %r373, %r374, %r375, %r376;
	// end inline asm
	mov.b64 	%rd43, {%r367, %r372};
	setp.gt.s32 	%p185, %r276, 15;
	mov.u64 	%rd357, %rd305;
	mov.f64 	%fd241, %fd193;
	@%p185 bra 	$L__BB31_47;
	setp.lt.f64 	%p186, %fd193, %fd35;
	mov.u64 	%rd357, %rd43;
	mov.f64 	%fd241, %fd35;
	@%p186 bra 	$L__BB31_47;
	setp.gt.f64 	%p187, %fd193, %fd35;
	mov.u64 	%rd357, %rd305;
	mov.f64 	%fd241, %fd193;
	@%p187 bra 	$L__BB31_47;
	setp.lt.s64 	%p188, %rd305, %rd43;
	min.s64 	%rd357, %rd305, %rd43;
	selp.f64 	%fd241, %fd193, %fd35, %p188;
$L__BB31_47:
	setp.ne.s32 	%p189, %r276, 0;
	@%p189 bra 	$L__BB31_49;
	shr.u32 	%r377, %r2, 1;
	and.b32  	%r378, %r377, 496;
	mov.u32 	%r379, _ZN6thrust24THRUST_300001_SM_1000_NS8cuda_cub4core6detail5shmemE;
	add.s32 	%r380, %r379, %r378;
	st.shared.f64 	[%r380+8], %fd241;
	st.shared.u64 	[%r380+16], %rd357;
$L__BB31_49:
	bar.sync 	0;
	setp.ne.s32 	%p190, %r2, 0;
	@%p190 bra 	$L__BB31_204;
	ld.shared.f64 	%fd38, [_ZN6thrust24THRUST_300001_SM_1000_NS8cuda_cub4core6detail5shmemE+24];
	ld.shared.u64 	%rd46, [_ZN6thrust24THRUST_300001_SM_1000_NS8cuda_cub4core6detail5shmemE+32];
	setp.lt.f64 	%p191, %fd241, %fd38;
	mov.u64 	%rd307, %rd46;
	mov.f64 	%fd195, %fd38;
	@%p191 bra 	$L__BB31_53;
	setp.lt.f64 	%p192, %fd38, %fd241;
	mov.u64 	%rd307, %rd357;
	mov.f64 	%fd195, %fd241;
	@%p192 bra 	$L__BB31_53;
	setp.lt.s64 	%p193, %rd357, %rd46;
	min.s64 	%rd307, %rd357, %rd46;
	selp.f64 	%fd195, %fd241, %fd38, %p193;
$L__BB31_53:
	ld.shared.f64 	%fd41, [_ZN6thrust24THRUST_300001_SM_1000_NS8cuda_cub4core6detail5shmemE+40];
	ld.shared.u64 	%rd49, [_ZN6thrust24THRUST_300001_SM_1000_NS8cuda_cub4core6detail5shmemE+48];
	setp.lt.f64 	%p194, %fd195, %fd41;
	mov.u64 	%rd308, %rd49;
	mov.f64 	%fd196, %fd41;
	@%p194 bra 	$L__BB31_56;
	setp.lt.f64 	%p195, %fd41, %fd195;
	mov.u64 	%rd308, %rd307;
	mov.f64 	%fd196, %fd195;
	@%p195 bra 	$L__BB31_56;
	setp.lt.s64 	%p196, %rd307, %rd49;
	min.s64 	%rd308, %rd307, %rd49;
	selp.f64 	%fd196, %fd195, %fd41, %p196;
$L__BB31_56:
	ld.shared.f64 	%fd44, [_ZN6thrust24THRUST_300001_SM_1000_NS8cuda_cub4core6detail5shmemE+56];
	ld.shared.u64 	%rd52, [_ZN6thrust24THRUST_300001_SM_1000_NS8cuda_cub4core6detail5shmemE+64];
	setp.lt.f64 	%p197, %fd196, %fd44;
	mov.u64 	%rd309, %rd52;
	mov.f64 	%fd197, %fd44;
	@%p197 bra 	$L__BB31_59;
	setp.lt.f64 	%p198, %fd44, %fd196;
	mov.u64 	%rd309, %rd308;
	mov.f64 	%fd197, %fd196;
	@%p198 bra 	$L__BB31_59;
	setp.lt.s64 	%p199, %rd308, %rd52;
	min.s64 	%rd309, %rd308, %rd52;
	selp.f64 	%fd197, %fd196, %fd44, %p199;
$L__BB31_59:
	ld.shared.f64 	%fd47, [_ZN6thrust24THRUST_300001_SM_1000_NS8cuda_cub4core6detail5shmemE+72];
	ld.shared.u64 	%rd55, [_ZN6thrust24THRUST_300001_SM_1000_NS8cuda_cub4core6detail5shmemE+80];
	setp.lt.f64 	%p200, %fd197, %fd47;
	mov.u64 	%rd310, %rd55;
	mov.f64 	%fd198, %fd47;
	@%p200 bra 	$L__BB31_62;
	setp.lt.f64 	%p201, %fd47, %fd197;
	mov.u64 	%rd310, %rd309;
	mov.f64 	%fd198, %fd197;
	@%p201 bra 	$L__BB31_62;
	setp.lt.s64 	%p202, %rd309, %rd55;
	min.s64 	%rd310, %rd309, %rd55;
	selp.f64 	%fd198, %fd197, %fd47, %p202;
$L__BB31_62:
	ld.shared.f64 	%fd50, [_ZN6thrust24THRUST_300001_SM_1000_NS8cuda_cub4core6detail5shmemE+88];
	ld.shared.u64 	%rd58, [_ZN6thrust24THRUST_300001_SM_1000_NS8cuda_cub4core6detail5shmemE+96];
	setp.lt.f64 	%p203, %fd198, %fd50;
	mov.u64 	%rd311, %rd58;
	mov.f64 	%fd199, %fd50;
	@%p203 bra 	$L__BB31_65;
	setp.lt.f64 	%p204, %fd50, %fd198;
	mov.u64 	%rd311, %rd310;
	mov.f64 	%fd199, %fd198;
	@%p204 bra 	$L__BB31_65;
	setp.lt.s64 	%p205, %rd310, %rd58;
	min.s64 	%rd311, %rd310, %rd58;
	selp.f64 	%fd199, %fd198, %fd50, %p205;
$L__BB31_65:
	ld.shared.f64 	%fd53, [_ZN6thrust24THRUST_300001_SM_1000_NS8cuda_cub4core6detail5shmemE+104];
	ld.shared.u64 	%rd61, [_ZN6thrust24THRUST_300001_SM_1000_NS8cuda_cub4core6detail5shmemE+112];
	setp.lt.f64 	%p206, %fd199, %fd53;
	mov.u64 	%rd312, %rd61;
	mov.f64 	%fd200, %fd53;
	@%p206 bra 	$L__BB31_68;
	setp.lt.f64 	%p207, %fd53, %fd199;
	mov.u64 	%rd312, %rd311;
	mov.f64 	%fd200, %fd199;
	@%p207 bra 	$L__BB31_68;
	setp.lt.s64 	%p208, %rd311, %rd61;
	min.s64 	%rd312, %rd311, %rd61;
	selp.f64 	%fd200, %fd199, %fd53, %p208;
$L__BB31_68:
	ld.shared.f64 	%fd56, [_ZN6thrust24THRUST_300001_SM_1000_NS8cuda_cub4core6detail5shmemE+120];
	ld.shared.u64 	%rd64, [_ZN6thrust24THRUST_300001_SM_1000_NS8cuda_cub4core6detail5shmemE+128];
	setp.lt.f64 	%p209, %fd200, %fd56;
	mov.u64 	%rd357, %rd64;
	mov.f64 	%fd241, %fd56;
	@%p209 bra 	$L__BB31_204;
	setp.lt.f64 	%p210, %fd56, %fd200;
	mov.u64 	%rd357, %rd312;
	mov.f64 	%fd241, %fd200;
	@%p210 bra 	$L__BB31_204;
	setp.lt.s64 	%p211, %rd312, %rd64;
	min.s64 	%rd357, %rd312, %rd64;
	selp.f64 	%fd241, %fd200, %fd56, %p211;
	bra.uni 	$L__BB31_204;
$L__BB31_71:
	// begin inline asm
	mov.u32 %r163, %laneid;
	// end inline asm
	and.b32  	%r184, %r2, 992;
	add.s32 	%r185, %r184, 32;
	setp.gt.s32 	%p118, %r185, %r1;
	not.b32 	%r186, %r184;
	add.s32 	%r187, %r1, %r186;
	selp.b32 	%r182, %r187, 31, %p118;
	mov.b64 	%rd267, %fd188;
	mov.b64 	{%r165, %r170}, %rd267;
	mov.b32 	%r181, 1;
	mov.b32 	%r183, -1;
	// begin inline asm
	shfl.sync.down.b32 %r164, %r165, %r181, %r182, %r183;
	// end inline asm
	// begin inline asm
	shfl.sync.down.b32 %r169, %r170, %r181, %r182, %r183;
	// end inline asm
	mov.b64 	%rd268, {%r164, %r169};
	mov.b64 	%fd58, %rd268;
	mov.b64 	{%r175, %r180}, %rd300;
	// begin inline asm
	shfl.sync.down.b32 %r174, %r175, %r181, %r182, %r183;
	// end inline asm
	// begin inline asm
	shfl.sync.down.b32 %r179, %r180, %r181, %r182, %r183;
	// end inline asm
	mov.b64 	%rd66, {%r174, %r179};
	setp.ge.s32 	%p119, %r163, %r182;
	mov.u64 	%rd313, %rd300;
	mov.f64 	%fd201, %fd188;
	@%p119 bra 	$L__BB31_75;
	setp.lt.f64 	%p120, %fd188, %fd58;
	mov.u64 	%rd313, %rd66;
	mov.f64 	%fd201, %fd58;
	@%p120 bra 	$L__BB31_75;
	setp.gt.f64 	%p121, %fd188, %fd58;
	mov.u64 	%rd313, %rd300;
	mov.f64 	%fd201, %fd188;
	@%p121 bra 	$L__BB31_75;
	setp.lt.s64 	%p122, %rd300, %rd66;
	min.s64 	%rd313, %rd300, %rd66;
	selp.f64 	%fd201, %fd188, %fd58, %p122;
$L__BB31_75:
	mov.b64 	%rd269, %fd201;
	mov.b64 	{%r189, %r194}, %rd269;
	mov.b32 	%r205, 2;
	mov.b32 	%r207, -1;
	// begin inline asm
	shfl.sync.down.b32 %r188, %r189, %r205, %r182, %r207;
	// end inline asm
	// begin inline asm
	shfl.sync.down.b32 %r193, %r194, %r205, %r182, %r207;
	// end inline asm
	mov.b64 	%rd270, {%r188, %r193};
	mov.b64 	%fd61, %rd270;
	mov.b64 	{%r199, %r204}, %rd313;
	// begin inline asm
	shfl.sync.down.b32 %r198, %r199, %r205, %r182, %r207;
	// end inline asm
	// begin inline asm
	shfl.sync.down.b32 %r203, %r204, %r205, %r182, %r207;
	// end inline asm
	mov.b64 	%rd69, {%r198, %r203};
	add.s32 	%r208, %r163, 2;
	setp.gt.s32 	%p123, %r208, %r182;
	mov.u64 	%rd314, %rd313;
	mov.f64 	%fd202, %fd201;
	@%p123 bra 	$L__BB31_79;
	setp.lt.f64 	%p124, %fd201, %fd61;
	mov.u64 	%rd314, %rd69;
	mov.f64 	%fd202, %fd61;
	@%p124 bra 	$L__BB31_79;
	setp.gt.f64 	%p125, %fd201, %fd61;
	mov.u64 	%rd314, %rd313;
	mov.f64 	%fd202, %fd201;
	@%p125 bra 	$L__BB31_79;
	setp.lt.s64 	%p126, %rd313, %rd69;
	min.s64 	%rd314, %rd313, %rd69;
	selp.f64 	%fd202, %fd201, %fd61, %p126;
$L__BB31_79:
	mov.b64 	%rd271, %fd202;
	mov.b64 	{%r210, %r215}, %rd271;
	mov.b32 	%r226, 4;
	mov.b32 	%r228, -1;
	// begin inline asm
	shfl.sync.down.b32 %r209, %r210, %r226, %r182, %r228;
	// end inline asm
	// begin inline asm
	shfl.sync.down.b32 %r214, %r215, %r226, %r182, %r228;
	// end inline asm
	mov.b64 	%rd272, {%r209, %r214};
	mov.b64 	%fd64, %rd272;
	mov.b64 	{%r220, %r225}, %rd314;
	// begin inline asm
	shfl.sync.down.b32 %r219, %r220, %r226, %r182, %r228;
	// end inline asm
	// begin inline asm
	shfl.sync.down.b32 %r224, %r225, %r226, %r182, %r228;
	// end inline asm
	mov.b64 	%rd72, {%r219, %r224};
	add.s32 	%r229, %r163, 4;
	setp.gt.s32 	%p127, %r229, %r182;
	mov.u64 	%rd315, %rd314;
	mov.f64 	%fd203, %fd202;
	@%p127 bra 	$L__BB31_83;
	setp.lt.f64 	%p128, %fd202, %fd64;
	mov.u64 	%rd315, %rd72;
	mov.f64 	%fd203, %fd64;
	@%p128 bra 	$L__BB31_83;
	setp.gt.f64 	%p129, %fd202, %fd64;
	mov.u64 	%rd315, %rd314;
	mov.f64 	%fd203, %fd202;
	@%p129 bra 	$L__BB31_83;
	setp.lt.s64 	%p130, %rd314, %rd72;
	min.s64 	%rd315, %rd314, %rd72;
	selp.f64 	%fd203, %fd202, %fd64, %p130;
$L__BB31_83:
	mov.b64 	%rd273, %fd203;
	mov.b64 	{%r231, %r236}, %rd273;
	mov.b32 	%r247, 8;
	mov.b32 	%r249, -1;
	// begin inline asm
	shfl.sync.down.b32 %r230, %r231, %r247, %r182, %r249;
	// end inline asm
	// begin inline asm
	shfl.sync.down.b32 %r235, %r236, %r247, %r182, %r249;
	// end inline asm
	mov.b64 	%rd274, {%r230, %r235};
	mov.b64 	%fd67, %rd274;
	mov.b64 	{%r241, %r246}, %rd315;
	// begin inline asm
	shfl.sync.down.b32 %r240, %r241, %r247, %r182, %r249;
	// end inline asm
	// begin inline asm
	shfl.sync.down.b32 %r245, %r246, %r247, %r182, %r249;
	// end inline asm
	mov.b64 	%rd75, {%r240, %r245};
	add.s32 	%r250, %r163, 8;
	setp.gt.s32 	%p131, %r250, %r182;
	mov.f64 	%fd204, %fd203;
	mov.u64 	%rd316, %rd315;
	@%p131 bra 	$L__BB31_87;
	setp.lt.f64 	%p132, %fd203, %fd67;
	mov.f64 	%fd204, %fd67;
	mov.u64 	%rd316, %rd75;
	@%p132 bra 	$L__BB31_87;
	setp.gt.f64 	%p133, %fd203, %fd67;
	mov.f64 	%fd204, %fd203;
	mov.u64 	%rd316, %rd315;
	@%p133 bra 	$L__BB31_87;
	setp.lt.s64 	%p134, %rd315, %rd75;
	selp.f64 	%fd204, %fd203, %fd67, %p134;
	min.s64 	%rd316, %rd315, %rd75;
$L__BB31_87:
	mov.b64 	%rd275, %fd204;
	mov.b64 	{%r252, %r257}, %rd275;
	mov.b32 	%r268, 16;
	mov.b32 	%r270, -1;
	// begin inline asm
	shfl.sync.down.b32 %r251, %r252, %r268, %r182, %r270;
	// end inline asm
	// begin inline asm
	shfl.sync.down.b32 %r256, %r257, %r268, %r182, %r270;
	// end inline asm
	mov.b64 	%rd276, {%r251, %r256};
	mov.b64 	%fd70, %rd276;
	mov.b64 	{%r262, %r267}, %rd316;
	// begin inline asm
	shfl.sync.down.b32 %r261, %r262, %r268, %r182, %r270;
	// end inline asm
	// begin inline asm
	shfl.sync.down.b32 %r266, %r267, %r268, %r182, %r270;
	// end inline asm
	mov.b64 	%rd78, {%r261, %r266};
	add.s32 	%r271, %r163, 16;
	setp.gt.s32 	%p135, %r271, %r182;
	mov.f64 	%fd241, %fd204;
	mov.u64 	%rd357, %rd316;
	@%p135 bra 	$L__BB31_91;
	setp.lt.f64 	%p136, %fd204, %fd70;
	mov.f64 	%fd241, %fd70;
	mov.u64 	%rd357, %rd78;
	@%p136 bra 	$L__BB31_91;
	setp.gt.f64 	%p137, %fd204, %fd70;
	mov.f64 	%fd241, %fd204;
	mov.u64 	%rd357, %rd316;
	@%p137 bra 	$L__BB31_91;
	setp.lt.s64 	%p138, %rd316, %rd78;
	selp.f64 	%fd241, %fd204, %fd70, %p138;
	min.s64 	%rd357, %rd316, %rd78;
$L__BB31_91:
	setp.ne.s32 	%p139, %r163, 0;
	@%p139 bra 	$L__BB31_93;
	shr.u32 	%r272, %r2, 1;
	and.b32  	%r273, %r272, 496;
	mov.u32 	%r274, _ZN6thrust24THRUST_300001_SM_1000_NS8cuda_cub4core6detail5shmemE;
	add.s32 	%r275, %r274, %r273;
	st.shared.f64 	[%r275+8], %fd241;
	st.shared.u64 	[%r275+16], %rd357;
$L__BB31_93:
	bar.sync 	0;
	setp.ne.s32 	%p140, %r2, 0;
	@%p140 bra 	$L__BB31_204;
	setp.lt.s32 	%p141, %r1, 33;
	mov.f64 	%fd206, %fd241;
	mov.u64 	%rd318, %rd357;
	@%p141 bra 	$L__BB31_98;
	ld.shared.f64 	%fd73, [_ZN6thrust24THRUST_300001_SM_1000_NS8cuda_cub4core6detail5shmemE+24];
	ld.shared.u64 	%rd81, [_ZN6thrust24THRUST_300001_SM_1000_NS8cuda_cub4core6detail5shmemE+32];
	setp.lt.f64 	%p142, %fd241, %fd73;
	mov.f64 	%fd206, %fd73;
	mov.u64 	%rd318, %rd81;
	@%p142 bra 	$L__BB31_98;
	setp.lt.f64 	%p143, %fd73, %fd241;
	mov.f64 	%fd206, %fd241;
	mov.u64 	%rd318, %rd357;
	@%p143 bra 	$L__BB31_98;
	setp.lt.s64 	%p144, %rd357, %rd81;
	selp.f64 	%fd206, %fd241, %fd73, %p144;
	min.s64 	%rd318, %rd357, %rd81;
$L__BB31_98:
	setp.lt.s32 	%p145, %r1, 65;
	mov.f64 	%fd207, %fd206;
	mov.u64 	%rd319, %rd318;
	@%p145 bra 	$L__BB31_102;
	ld.shared.f64 	%fd76, [_ZN6thrust24THRUST_300001_SM_1000_NS8cuda_cub4core6detail5shmemE+40];
	ld.shared.u64 	%rd84, [_ZN6thrust24THRUST_300001_SM_1000_NS8cuda_cub4core6detail5shmemE+48];
	setp.lt.f64 	%p146, %fd206, %fd76;
	mov.f64 	%fd207, %fd76;
	mov.u64 	%rd319, %rd84;
	@%p146 bra 	$L__BB31_102;
	setp.lt.f64 	%p147, %fd76, %fd206;
	mov.f64 	%fd207, %fd206;
	mov.u64 	%rd319, %rd318;
	@%p147 bra 	$L__BB31_102;
	setp.lt.s64 	%p148, %rd318, %rd84;
	selp.f64 	%fd207, %fd206, %fd76, %p148;
	min.s64 	%rd319, %rd318, %rd84;
$L__BB31_102:
	setp.lt.s32 	%p149, %r1, 97;
	mov.f64 	%fd208, %fd207;
	mov.u64 	%rd320, %rd319;
	@%p149 bra 	$L__BB31_106;
	ld.shared.f64 	%fd79, [_ZN6thrust24THRUST_300001_SM_1000_NS8cuda_cub4core6detail5shmemE+56];
	ld.shared.u64 	%rd87, [_ZN6thrust24THRUST_300001_SM_1000_NS8cuda_cub4core6detail5shmemE+64];
	setp.lt.f64 	%p150, %fd207, %fd79;
	mov.f64 	%fd208, %fd79;
	mov.u64 	%rd320, %rd87;
	@%p150 bra 	$L__BB31_106;
	setp.lt.f64 	%p151, %fd79, %fd207;
	mov.f64 	%fd208, %fd207;
	mov.u64 	%rd320, %rd319;
	@%p151 bra 	$L__BB31_106;
	setp.lt.s64 	%p152, %rd319, %rd87;
	selp.f64 	%fd208, %fd207, %fd79, %p152;
	min.s64 	%rd320, %rd319, %rd87;
$L__BB31_106:
	setp.lt.s32 	%p153, %r1, 129;
	mov.f64 	%fd209, %fd208;
	mov.u64 	%rd321, %rd320;
	@%p153 bra 	$L__BB31_110;
	ld.shared.f64 	%fd82, [_ZN6thrust24THRUST_300001_SM_1000_NS8cuda_cub4core6detail5shmemE+72];
	ld.shared.u64 	%rd90, [_ZN6thrust24THRUST_300001_SM_1000_NS8cuda_cub4core6detail5shmemE+80];
	setp.lt.f64 	%p154, %fd208, %fd82;
	mov.f64 	%fd209, %fd82;
	mov.u64 	%rd321, %rd90;
	@%p154 bra 	$L__BB31_110;
	setp.lt.f64 	%p155, %fd82, %fd208;
	mov.f64 	%fd209, %fd208;
	mov.u64 	%rd321, %rd320;
	@%p155 bra 	$L__BB31_110;
	setp.lt.s64 	%p156, %rd320, %rd90;
	selp.f64 	%fd209, %fd208, %fd82, %p156;
	min.s64 	%rd321, %rd320, %rd90;
$L__BB31_110:
	setp.lt.s32 	%p157, %r1, 161;
	mov.f64 	%fd210, %fd209;
	mov.u64 	%rd322, %rd321;
	@%p157 bra 	$L__BB31_114;
	ld.shared.f64 	%fd85, [_ZN6thrust24THRUST_300001_SM_1000_NS8cuda_cub4core6detail5shmemE+88];
	ld.shared.u64 	%rd93, [_ZN6thrust24THRUST_300001_SM_1000_NS8cuda_cub4core6detail5shmemE+96];
	setp.lt.f64 	%p158, %fd209, %fd85;
	mov.f64 	%fd210, %fd85;
	mov.u64 	%rd322, %rd93;
	@%p158 bra 	$L__BB31_114;
	setp.lt.f64 	%p159, %fd85, %fd209;
	mov.f64 	%fd210, %fd209;
	mov.u64 	%rd322, %rd321;
	@%p159 bra 	$L__BB31_114;
	setp.lt.s64 	%p160, %rd321, %rd93;
	selp.f64 	%fd210, %fd209, %fd85, %p160;
	min.s64 	%rd322, %rd321, %rd93;
$L__BB31_114:
	setp.lt.s32 	%p161, %r1, 193;
	mov.f64 	%fd211, %fd210;
	mov.u64 	%rd323, %rd322;
	@%p161 bra 	$L__BB31_118;
	ld.shared.f64 	%fd88, [_ZN6thrust24THRUST_300001_SM_1000_NS8cuda_cub4core6detail5shmemE+104];
	ld.shared.u64 	%rd96, [_ZN6thrust24THRUST_300001_SM_1000_NS8cuda_cub4core6detail5shmemE+112];
	setp.lt.f64 	%p162, %fd210, %fd88;
	mov.f64 	%fd211, %fd88;
	mov.u64 	%rd323, %rd96;
	@%p162 bra 	$L__BB31_118;
	setp.lt.f64 	%p163, %fd88, %fd210;
	mov.f64 	%fd211, %fd210;
	mov.u64 	%rd323, %rd322;
	@%p163 bra 	$L__BB31_118;
	setp.lt.s64 	%p164, %rd322, %rd96;
	selp.f64 	%fd211, %fd210, %fd88, %p164;
	min.s64 	%rd323, %rd322, %rd96;
$L__BB31_118:
	setp.lt.s32 	%p165, %r1, 225;
	mov.u64 	%rd357, %rd323;
	mov.f64 	%fd241, %fd211;
	@%p165 bra 	$L__BB31_204;
	ld.shared.f64 	%fd91, [_ZN6thrust24THRUST_300001_SM_1000_NS8cuda_cub4core6detail5shmemE+120];
	ld.shared.u64 	%rd99, [_ZN6thrust24THRUST_300001_SM_1000_NS8cuda_cub4core6detail5shmemE+128];
	setp.lt.f64 	%p166, %fd211, %fd91;
	mov.u64 	%rd357, %rd99;
	mov.f64 	%fd241, %fd91;
	@%p166 bra 	$L__BB31_204;
	setp.lt.f64 	%p167, %fd91, %fd211;
	mov.u64 	%rd357, %rd323;
	mov.f64 	%fd241, %fd211;
	@%p167 bra 	$L__BB31_204;
	setp.lt.s64 	%p168, %rd323, %rd99;
	selp.f64 	%fd241, %fd211, %fd91, %p168;
	min.s64 	%rd357, %rd323, %rd99;
	bra.uni 	$L__BB31_204;
$L__BB31_122:
	mov.u32 	%r18, %tid.x;
	cvt.u64.u32 	%rd197, %r18;
	cvta.to.global.u64 	%rd198, %rd193;
	mul.wide.u32 	%rd199, %r18, 8;
	add.s64 	%rd200, %rd198, %rd199;
	ld.global.f64 	%fd170, [%rd200];
	add.s32 	%r31, %r18, 256;
	cvt.u64.u32 	%rd201, %r31;
	ld.global.f64 	%fd171, [%rd200+2048];
	add.s32 	%r32, %r18, 512;
	cvt.u64.u32 	%rd202, %r32;
	ld.global.f64 	%fd172, [%rd200+4096];
	add.s32 	%r33, %r18, 768;
	cvt.u64.u32 	%rd203, %r33;
	ld.global.f64 	%fd173, [%rd200+6144];
	or.b32  	%r34, %r18, 1024;
	cvt.u64.u32 	%rd101, %r34;
	add.s64 	%rd344, %rd194, %rd101;
	ld.global.f64 	%fd228, [%rd200+8192];
	setp.geu.f64 	%p3, %fd170, %fd171;
	selp.f64 	%fd174, %fd170, %fd171, %p3;
	selp.b64 	%rd204, %rd197, %rd201, %p3;
	setp.geu.f64 	%p4, %fd174, %fd172;
	selp.f64 	%fd175, %fd174, %fd172, %p4;
	selp.b64 	%rd205, %rd204, %rd202, %p4;
	setp.geu.f64 	%p5, %fd175, %fd173;
	selp.f64 	%fd94, %fd175, %fd173, %p5;
	selp.b64 	%rd104, %rd205, %rd203, %p5;
	setp.lt.f64 	%p6, %fd94, %fd228;
	@%p6 bra 	$L__BB31_124;
	setp.lt.f64 	%p7, %fd228, %fd94;
	setp.lt.u64 	%p8, %rd104, %rd101;
	or.pred  	%p9, %p7, %p8;
	selp.f64 	%fd228, %fd94, %fd228, %p9;
	add.s64 	%rd206, %rd194, %rd104;
	selp.b64 	%rd344, %rd206, %rd344, %p9;
$L__BB31_124:
	setp.lt.u64 	%p10, %rd196, 2560;
	mov.b64 	%rd333, 1280;
	@%p10 bra 	$L__BB31_137;
	mov.b64 	%rd325, 1280;
	mov.f64 	%fd213, %fd228;
$L__BB31_126:
	add.s64 	%rd209, %rd325, %rd197;
	shl.b64 	%rd210, %rd325, 3;
	cvta.to.global.u64 	%rd211, %rd193;
	add.s64 	%rd213, %rd211, %rd199;
	add.s64 	%rd214, %rd213, %rd210;
	add.s64 	%rd327, %rd209, %rd194;
	ld.global.f64 	%fd214, [%rd214];
	ld.global.f64 	%fd215, [%rd214+2048];
	ld.global.f64 	%fd216, [%rd214+4096];
	ld.global.f64 	%fd217, [%rd214+6144];
	ld.global.f64 	%fd228, [%rd214+8192];
	setp.lt.f64 	%p11, %fd213, %fd214;
	@%p11 bra 	$L__BB31_128;
	setp.lt.f64 	%p12, %fd214, %fd213;
	setp.lt.s64 	%p13, %rd344, %rd327;
	or.pred  	%p14, %p12, %p13;
	selp.f64 	%fd214, %fd213, %fd214, %p14;
	selp.b64 	%rd327, %rd344, %rd327, %p14;
$L__BB31_128:
	add.s64 	%rd215, %rd325, %rd197;
	add.s64 	%rd216, %rd215, %rd194;
	add.s64 	%rd328, %rd216, 256;
	setp.lt.f64 	%p15, %fd214, %fd215;
	@%p15 bra 	$L__BB31_130;
	setp.lt.f64 	%p16, %fd215, %fd214;
	add.s64 	%rd218, %rd325, %rd197;
	add.s64 	%rd219, %rd218, %rd194;
	add.s64 	%rd220, %rd219, 256;
	setp.lt.s64 	%p17, %rd327, %rd220;
	or.pred  	%p18, %p16, %p17;
	selp.f64 	%fd215, %fd214, %fd215, %p18;
	selp.b64 	%rd328, %rd327, %rd220, %p18;
$L__BB31_130:
	add.s64 	%rd329, %rd216, 512;
	setp.lt.f64 	%p19, %fd215, %fd216;
	@%p19 bra 	$L__BB31_132;
	setp.lt.f64 	%p20, %fd216, %fd215;
	add.s64 	%rd224, %rd325, %rd197;
	add.s64 	%rd225, %rd224, %rd194;
	add.s64 	%rd226, %rd225, 512;
	setp.lt.s64 	%p21, %rd328, %rd226;
	or.pred  	%p22, %p20, %p21;
	selp.f64 	%fd216, %fd215, %fd216, %p22;
	selp.b64 	%rd329, %rd328, %rd226, %p22;
$L__BB31_132:
	add.s64 	%rd227, %rd325, %rd197;
	add.s64 	%rd228, %rd227, %rd194;
	add.s64 	%rd330, %rd228, 768;
	setp.lt.f64 	%p23, %fd216, %fd217;
	@%p23 bra 	$L__BB31_134;
	setp.lt.f64 	%p24, %fd217, %fd216;
	setp.lt.s64 	%p25, %rd329, %rd330;
	or.pred  	%p26, %p24, %p25;
	selp.f64 	%fd217, %fd216, %fd217, %p26;
	selp.b64 	%rd330, %rd329, %rd330, %p26;
$L__BB31_134:
	add.s64 	%rd344, %rd228, 1024;
	setp.lt.f64 	%p27, %fd217, %fd228;
	@%p27 bra 	$L__BB31_136;
	setp.lt.f64 	%p28, %fd228, %fd217;
	setp.lt.s64 	%p29, %rd330, %rd344;
	or.pred  	%p30, %p28, %p29;
	selp.f64 	%fd228, %fd217, %fd228, %p30;
	selp.b64 	%rd344, %rd330, %rd344, %p30;
$L__BB31_136:
	add.s64 	%rd333, %rd325, 1280;
	add.s64 	%rd231, %rd325, 2560;
	setp.le.s64 	%p31, %rd231, %rd196;
	mov.u64 	%rd325, %rd333;
	mov.f64 	%fd213, %fd228;
	@%p31 bra 	$L__BB31_126;
$L__BB31_137:
	setp.le.s64 	%p32, %rd196, %rd333;
	@%p32 bra 	$L__BB31_160;
	cvt.u32.u64 	%r35, %rd333;
	cvt.u32.u64 	%r36, %rd196;
	sub.s32 	%r19, %r36, %r35;
	setp.ge.s32 	%p33, %r18, %r19;
	@%p33 bra 	$L__BB31_160;
	cvta.to.global.u64 	%rd130, %rd193;
	not.b32 	%r38, %r18;
	add.s32 	%r39, %r38, %r36;
	sub.s32 	%r20, %r39, %r35;
	and.b32  	%r41, %r20, 768;
	setp.eq.s32 	%p34, %r41, 768;
	mov.u32 	%r389, %r18;
	@%p34 bra 	$L__BB31_145;
	add.s64 	%rd234, %rd333, %rd197;
	add.s64 	%rd335, %rd234, %rd194;
	shl.b64 	%rd235, %rd234, 3;
	add.s64 	%rd334, %rd130, %rd235;
	shr.u32 	%r42, %r20, 8;
	add.s32 	%r43, %r42, 1;
	and.b32  	%r44, %r43, 3;
	neg.s32 	%r387, %r44;
	mov.u32 	%r389, %r18;
$L__BB31_141:
	.pragma "nounroll";
	mov.u64 	%rd135, %rd344;
	mov.f64 	%fd114, %fd228;
	ld.global.f64 	%fd115, [%rd334];
	setp.lt.f64 	%p35, %fd114, %fd115;
	mov.f64 	%fd228, %fd115;
	mov.u64 	%rd344, %rd335;
	@%p35 bra 	$L__BB31_144;
	setp.lt.f64 	%p36, %fd115, %fd114;
	mov.f64 	%fd228, %fd114;
	mov.u64 	%rd344, %rd135;
	@%p36 bra 	$L__BB31_144;
	setp.lt.s64 	%p37, %rd135, %rd335;
	selp.f64 	%fd228, %fd114, %fd115, %p37;
	min.s64 	%rd344, %rd135, %rd335;
$L__BB31_144:
	add.s32 	%r389, %r389, 256;
	add.s64 	%rd335, %rd335, 256;
	add.s64 	%rd334, %rd334, 2048;
	add.s32 	%r387, %r387, 1;
	setp.ne.s32 	%p38, %r387, 0;
	@%p38 bra 	$L__BB31_141;
$L__BB31_145:
	setp.lt.u32 	%p39, %r20, 768;
	@%p39 bra 	$L__BB31_160;
	add.s32 	%r390, %r389, 512;
$L__BB31_147:
	mov.u32 	%r28, %r390;
	add.s32 	%r45, %r28, -512;
	cvt.u64.u32 	%rd236, %r45;
	add.s64 	%rd237, %rd333, %rd236;
	shl.b64 	%rd238, %rd237, 3;
	add.s64 	%rd143, %rd130, %rd238;
	add.s64 	%rd144, %rd237, %rd194;
	ld.global.f64 	%fd121, [%rd143];
	setp.lt.f64 	%p40, %fd228, %fd121;
	mov.f64 	%fd225, %fd121;
	mov.u64 	%rd341, %rd144;
	@%p40 bra 	$L__BB31_150;
	setp.lt.f64 	%p41, %fd121, %fd228;
	mov.f64 	%fd225, %fd228;
	mov.u64 	%rd341, %rd344;
	@%p41 bra 	$L__BB31_150;
	setp.lt.s64 	%p42, %rd344, %rd144;
	selp.f64 	%fd225, %fd228, %fd121, %p42;
	min.s64 	%rd341, %rd344, %rd144;
$L__BB31_150:
	add.s32 	%r46, %r28, -256;
	cvt.u64.u32 	%rd239, %r46;
	add.s64 	%rd240, %rd333, %rd239;
	add.s64 	%rd147, %rd240, %rd194;
	ld.global.f64 	%fd124, [%rd143+2048];
	setp.lt.f64 	%p43, %fd225, %fd124;
	mov.f64 	%fd226, %fd124;
	mov.u64 	%rd342, %rd147;
	@%p43 bra 	$L__BB31_153;
	setp.lt.f64 	%p44, %fd124, %fd225;
	mov.f64 	%fd226, %fd225;
	mov.u64 	%rd342, %rd341;
	@%p44 bra 	$L__BB31_153;
	setp.lt.s64 	%p45, %rd341, %rd147;
	selp.f64 	%fd226, %fd225, %fd124, %p45;
	min.s64 	%rd342, %rd341, %rd147;
$L__BB31_153:
	cvt.u64.u32 	%rd241, %r28;
	add.s64 	%rd242, %rd333, %rd241;
	add.s64 	%rd150, %rd242, %rd194;
	ld.global.f64 	%fd127, [%rd143+4096];
	setp.lt.f64 	%p46, %fd226, %fd127;
	mov.f64 	%fd227, %fd127;
	mov.u64 	%rd343, %rd150;
	@%p46 bra 	$L__BB31_156;
	setp.lt.f64 	%p47, %fd127, %fd226;
	mov.f64 	%fd227, %fd226;
	mov.u64 	%rd343, %rd342;
	@%p47 bra 	$L__BB31_156;
	setp.lt.s64 	%p48, %rd342, %rd150;
	selp.f64 	%fd227, %fd226, %fd127, %p48;
	min.s64 	%rd343, %rd342, %rd150;
$L__BB31_156:
	add.s32 	%r47, %r28, 256;
	cvt.u64.u32 	%rd243, %r47;
	add.s64 	%rd244, %rd333, %rd243;
	add.s64 	%rd153, %rd244, %rd194;
	ld.global.f64 	%fd130, [%rd143+6144];
	setp.lt.f64 	%p49, %fd227, %fd130;
	mov.f64 	%fd228, %fd130;
	mov.u64 	%rd344, %rd153;
	@%p49 bra 	$L__BB31_159;
	setp.lt.f64 	%p50, %fd130, %fd227;
	mov.f64 	%fd228, %fd227;
	mov.u64 	%rd344, %rd343;
	@%p50 bra 	$L__BB31_159;
	setp.lt.s64 	%p51, %rd343, %rd153;
	selp.f64 	%fd228, %fd227, %fd130, %p51;
	min.s64 	%rd344, %rd343, %rd153;
$L__BB31_159:
	add.s32 	%r390, %r28, 1024;
	add.s32 	%r48, %r28, 512;
	setp.lt.s32 	%p52, %r48, %r19;
	@%p52 bra 	$L__BB31_147;
$L__BB31_160:
	// begin inline asm
	mov.u32 %r49, %laneid;
	// end inline asm
	mov.b64 	%rd245, %fd228;
	mov.b64 	{%r51, %r56}, %rd245;
	mov.b32 	%r67, 1;
	mov.b32 	%r68, 31;
	mov.b32 	%r69, -1;
	// begin inline asm
	shfl.sync.down.b32 %r50, %r51, %r67, %r68, %r69;
	// end inline asm
	// begin inline asm
	shfl.sync.down.b32 %r55, %r56, %r67, %r68, %r69;
	// end inline asm
	mov.b64 	%rd246, {%r50, %r55};
	mov.b64 	%fd134, %rd246;
	mov.b64 	{%r61, %r66}, %rd344;
	// begin inline asm
	shfl.sync.down.b32 %r60, %r61, %r67, %r68, %r69;
	// end inline asm
	// begin inline asm
	shfl.sync.down.b32 %r65, %r66, %r67, %r68, %r69;
	// end inline asm
	mov.b64 	%rd157, {%r60, %r65};
	setp.gt.s32 	%p53, %r49, 30;
	mov.f64 	%fd230, %fd228;
	mov.u64 	%rd346, %rd344;
	@%p53 bra 	$L__BB31_164;
	setp.lt.f64 	%p54, %fd228, %fd134;
	mov.f64 	%fd230, %fd134;
	mov.u64 	%rd346, %rd157;
	@%p54 bra 	$L__BB31_164;
	setp.gt.f64 	%p55, %fd228, %fd134;
	mov.f64 	%fd230, %fd228;
	mov.u64 	%rd346, %rd344;
	@%p55 bra 	$L__BB31_164;
	setp.lt.s64 	%p56, %rd344, %rd157;
	selp.f64 	%fd230, %fd228, %fd134, %p56;
	min.s64 	%rd346, %rd344, %rd157;
$L__BB31_164:
	mov.b64 	%rd247, %fd230;
	mov.b64 	{%r71, %r76}, %rd247;
	mov.b32 	%r87, 2;
	mov.b32 	%r88, 31;
	mov.b32 	%r89, -1;
	// begin inline asm
	shfl.sync.down.b32 %r70, %r71, %r87, %r88, %r89;
	// end inline asm
	// begin inline asm
	shfl.sync.down.b32 %r75, %r76, %r87, %r88, %r89;
	// end inline asm
	mov.b64 	%rd248, {%r70, %r75};
	mov.b64 	%fd137, %rd248;
	mov.b64 	{%r81, %r86}, %rd346;
	// begin inline asm
	shfl.sync.down.b32 %r80, %r81, %r87, %r88, %r89;
	// end inline asm
	// begin inline asm
	shfl.sync.down.b32 %r85, %r86, %r87, %r88, %r89;
	// end inline asm
	mov.b64 	%rd160, {%r80, %r85};
	setp.gt.s32 	%p57, %r49, 29;
	mov.f64 	%fd231, %fd230;
	mov.u64 	%rd347, %rd346;
	@%p57 bra 	$L__BB31_168;
	setp.lt.f64 	%p58, %fd230, %fd137;
	mov.f64 	%fd231, %fd137;
	mov.u64 	%rd347, %rd160;
	@%p58 bra 	$L__BB31_168;
	setp.gt.f64 	%p59, %fd230, %fd137;
	mov.f64 	%fd231, %fd230;
	mov.u64 	%rd347, %rd346;
	@%p59 bra 	$L__BB31_168;
	setp.lt.s64 	%p60, %rd346, %rd160;
	selp.f64 	%fd231, %fd230, %fd137, %p60;
	min.s64 	%rd347, %rd346, %rd160;
$L__BB31_168:
	mov.b64 	%rd249, %fd231;
	mov.b64 	{%r91, %r96}, %rd249;
	mov.b32 	%r107, 4;
	mov.b32 	%r108, 31;
	mov.b32 	%r109, -1;
	// begin inline asm
	shfl.sync.down.b32 %r90, %r91, %r107, %r108, %r109;
	// end inline asm
	// begin inline asm
	shfl.sync.down.b32 %r95, %r96, %r107, %r108, %r109;
	// end inline asm
	mov.b64 	%rd250, {%r90, %r95};
	mov.b64 	%fd140, %rd250;
	mov.b64 	{%r101, %r106}, %rd347;
	// begin inline asm
	shfl.sync.down.b32 %r100, %r101, %r107, %r108, %r109;
	// end inline asm
	// begin inline asm
	shfl.sync.down.b32 %r105, %r106, %r107, %r108, %r109;
	// end inline asm
	mov.b64 	%rd163, {%r100, %r105};
	setp.gt.s32 	%p61, %r49, 27;
	mov.f64 	%fd232, %fd231;
	mov.u64 	%rd348, %rd347;
	@%p61 bra 	$L__BB31_172;
	setp.lt.f64 	%p62, %fd231, %fd140;
	mov.f64 	%fd232, %fd140;
	mov.u64 	%rd348, %rd163;
	@%p62 bra 	$L__BB31_172;
	setp.gt.f64 	%p63, %fd231, %fd140;
	mov.f64 	%fd232, %fd231;
	mov.u64 	%rd348, %rd347;
	@%p63 bra 	$L__BB31_172;
	setp.lt.s64 	%p64, %rd347, %rd163;
	selp.f64 	%fd232, %fd231, %fd140, %p64;
	min.s64 	%rd348, %rd347, %rd163;
$L__BB31_172:
	mov.b64 	%rd251, %fd232;
	mov.b64 	{%r111, %r116}, %rd251;
	mov.b32 	%r127, 8;
	mov.b32 	%r128, 31;
	mov.b32 	%r129, -1;
	// begin inline asm
	shfl.sync.down.b32 %r110, %r111, %r127, %r128, %r129;
	// end inline asm
	// begin inline asm
	shfl.sync.down.b32 %r115, %r116, %r127, %r128, %r129;
	// end inline asm
	mov.b64 	%rd252, {%r110, %r115};
	mov.b64 	%fd143, %rd252;
	mov.b64 	{%r121, %r126}, %rd348;
	// begin inline asm
	shfl.sync.down.b32 %r120, %r121, %r127, %r128, %r129;
	// end inline asm
	// begin inline asm
	shfl.sync.down.b32 %r125, %r126, %r127, %r128, %r129;
	// end inline asm
	mov.b64 	%rd166, {%r120, %r125};
	setp.gt.s32 	%p65, %r49, 23;
	mov.f64 	%fd233, %fd232;
	mov.u64 	%rd349, %rd348;
	@%p65 bra 	$L__BB31_176;
	setp.lt.f64 	%p66, %fd232, %fd143;
	mov.f64 	%fd233, %fd143;
	mov.u64 	%rd349, %rd166;
	@%p66 bra 	$L__BB31_176;
	setp.gt.f64 	%p67, %fd232, %fd143;
	mov.f64 	%fd233, %fd232;
	mov.u64 	%rd349, %rd348;
	@%p67 bra 	$L__BB31_176;
	setp.lt.s64 	%p68, %rd348, %rd166;
	selp.f64 	%fd233, %fd232, %fd143, %p68;
	min.s64 	%rd349, %rd348, %rd166;
$L__BB31_176:
	mov.b64 	%rd253, %fd233;
	mov.b64 	{%r131, %r136}, %rd253;
	mov.b32 	%r147, 16;
	mov.b32 	%r148, 31;
	mov.b32 	%r149, -1;
	// begin inline asm
	shfl.sync.down.b32 %r130, %r131, %r147, %r148, %r149;
	// end inline asm
	// begin inline asm
	shfl.sync.down.b32 %r135, %r136, %r147, %r148, %r149;
	// end inline asm
	mov.b64 	%rd254, {%r130, %r135};
	mov.b64 	%fd146, %rd254;
	mov.b64 	{%r141, %r146}, %rd349;
	// begin inline asm
	shfl.sync.down.b32 %r140, %r141, %r147, %r148, %r149;
	// end inline asm
	// begin inline asm
	shfl.sync.down.b32 %r145, %r146, %r147, %r148, %r149;
	// end inline asm
	mov.b64 	%rd169, {%r140, %r145};
	setp.gt.s32 	%p69, %r49, 15;
	mov.f64 	%fd241, %fd233;
	mov.u64 	%rd357, %rd349;
	@%p69 bra 	$L__BB31_180;
	setp.lt.f64 	%p70, %fd233, %fd146;
	mov.f64 	%fd241, %fd146;
	mov.u64 	%rd357, %rd169;
	@%p70 bra 	$L__BB31_180;
	setp.gt.f64 	%p71, %fd233, %fd146;
	mov.f64 	%fd241, %fd233;
	mov.u64 	%rd357, %rd349;
	@%p71 bra 	$L__BB31_180;
	setp.lt.s64 	%p72, %rd349, %rd169;
	selp.f64 	%fd241, %fd233, %fd146, %p72;
	min.s64 	%rd357, %rd349, %rd169;
$L__BB31_180:
	setp.ne.s32 	%p73, %r49, 0;
	@%p73 bra 	$L__BB31_182;
	shr.u32 	%r150, %r18, 1;
	and.b32  	%r151, %r150, 496;
	mov.u32 	%r152, _ZN6thrust24THRUST_300001_SM_1000_NS8cuda_cub4core6detail5shmemE;
	add.s32 	%r153, %r152, %r151;
	st.shared.f64 	[%r153+8], %fd241;
	st.shared.u64 	[%r153+16], %rd357;
$L__BB31_182:
	bar.sync 	0;
	setp.ne.s32 	%p74, %r18, 0;
	@%p74 bra 	$L__BB31_204;
	ld.shared.f64 	%fd149, [_ZN6thrust24THRUST_300001_SM_1000_NS8cuda_cub4core6detail5shmemE+24];
	ld.shared.u64 	%rd172, [_ZN6thrust24THRUST_300001_SM_1000_NS8cuda_cub4core6detail5shmemE+32];
	setp.lt.f64 	%p75, %fd241, %fd149;
	mov.f64 	%fd235, %fd149;
	mov.u64 	%rd351, %rd172;
	@%p75 bra 	$L__BB31_186;
	setp.lt.f64 	%p76, %fd149, %fd241;
	mov.f64 	%fd235, %fd241;
	mov.u64 	%rd351, %rd357;
	@%p76 bra 	$L__BB31_186;
	setp.lt.s64 	%p77, %rd357, %rd172;
	selp.f64 	%fd235, %fd241, %fd149, %p77;
	min.s64 	%rd351, %rd357, %rd172;
$L__BB31_186:
	ld.shared.f64 	%fd152, [_ZN6thrust24THRUST_300001_SM_1000_NS8cuda_cub4core6detail5shmemE+40];
	ld.shared.u64 	%rd175, [_ZN6thrust24THRUST_300001_SM_1000_NS8cuda_cub4core6detail5shmemE+48];
	setp.lt.f64 	%p78, %fd235, %fd152;
	mov.f64 	%fd236, %fd152;
	mov.u64 	%rd352, %rd175;
	@%p78 bra 	$L__BB31_189;
	setp.lt.f64 	%p79, %fd152, %fd235;
	mov.f64 	%fd236, %fd235;
	mov.u64 	%rd352, %rd351;
	@%p79 bra 	$L__BB31_189;
	setp.lt.s64 	%p80, %rd351, %rd175;
	selp.f64 	%fd236, %fd235, %fd152, %p80;
	min.s64 	%rd352, %rd351, %rd175;
$L__BB31_189:
	ld.shared.f64 	%fd155, [_ZN6thrust24THRUST_300001_SM_1000_NS8cuda_cub4core6detail5shmemE+56];
	ld.shared.u64 	%rd178, [_ZN6thrust24THRUST_300001_SM_1000_NS8cuda_cub4core6detail5shmemE+64];
	setp.lt.f64 	%p81, %fd236, %fd155;
	mov.f64 	%fd237, %fd155;
	mov.u64 	%rd353, %rd178;
	@%p81 bra 	$L__BB31_192;
	setp.lt.f64 	%p82, %fd155, %fd236;
	mov.f64 	%fd237, %fd236;
	mov.u64 	%rd353, %rd352;
	@%p82 bra 	$L__BB31_192;
	setp.lt.s64 	%p83, %rd352, %rd178;
	selp.f64 	%fd237, %fd236, %fd155, %p83;
	min.s64 	%rd353, %rd352, %rd178;
$L__BB31_192:
	ld.shared.f64 	%fd158, [_ZN6thrust24THRUST_300001_SM_1000_NS8cuda_cub4core6detail5shmemE+72];
	ld.shared.u64 	%rd181, [_ZN6thrust24THRUST_300001_SM_1000_NS8cuda_cub4core6detail5shmemE+80];
	setp.lt.f64 	%p84, %fd237, %fd158;
	mov.f64 	%fd238, %fd158;
	mov.u64 	%rd354, %rd181;
	@%p84 bra 	$L__BB31_195;
	setp.lt.f64 	%p85, %fd158, %fd237;
	mov.f64 	%fd238, %fd237;
	mov.u64 	%rd354, %rd353;
	@%p85 bra 	$L__BB31_195;
	setp.lt.s64 	%p86, %rd353, %rd181;
	selp.f64 	%fd238, %fd237, %fd158, %p86;
	min.s64 	%rd354, %rd353, %rd181;
$L__BB31_195:
	ld.shared.f64 	%fd161, [_ZN6thrust24THRUST_300001_SM_1000_NS8cuda_cub4core6detail5shmemE+88];
	ld.shared.u64 	%rd184, [_ZN6thrust24THRUST_300001_SM_1000_NS8cuda_cub4core6detail5shmemE+96];
	setp.lt.f64 	%p87, %fd238, %fd161;
	mov.f64 	%fd239, %fd161;
	mov.u64 	%rd355, %rd184;
	@%p87 bra 	$L__BB31_198;
	setp.lt.f64 	%p88, %fd161, %fd238;
	mov.f64 	%fd239, %fd238;
	mov.u64 	%rd355, %rd354;
	@%p88 bra 	$L__BB31_198;
	setp.lt.s64 	%p89, %rd354, %rd184;
	selp.f64 	%fd239, %fd238, %fd161, %p89;
	min.s64 	%rd355, %rd354, %rd184;
$L__BB31_198:
	ld.shared.f64 	%fd164, [_ZN6thrust24THRUST_300001_SM_1000_NS8cuda_cub4core6detail5shmemE+104];
	ld.shared.u64 	%rd187, [_ZN6thrust24THRUST_300001_SM_1000_NS8cuda_cub4core6detail5shmemE+112];
	setp.lt.f64 	%p90, %fd239, %fd164;
	mov.f64 	%fd240, %fd164;
	mov.u64 	%rd356, %rd187;
	@%p90 bra 	$L__BB31_201;
	setp.lt.f64 	%p91, %fd164, %fd239;
	mov.f64 	%fd240, %fd239;
	mov.u64 	%rd356, %rd355;
	@%p91 bra 	$L__BB31_201;
	setp.lt.s64 	%p92, %rd355, %rd187;
	selp.f64 	%fd240, %fd239, %fd164, %p92;
	min.s64 	%rd356, %rd355, %rd187;
$L__BB31_201:
	ld.shared.f64 	%fd167, [_ZN6thrust24THRUST_300001_SM_1000_NS8cuda_cub4core6detail5shmemE+120];
	ld.shared.u64 	%rd190, [_ZN6thrust24THRUST_300001_SM_1000_NS8cuda_cub4core6detail5shmemE+128];
	setp.lt.f64 	%p93, %fd240, %fd167;
	mov.u64 	%rd357, %rd190;
	mov.f64 	%fd241, %fd167;
	@%p93 bra 	$L__BB31_204;
	setp.lt.f64 	%p94, %fd167, %fd240;
	mov.u64 	%rd357, %rd356;
	mov.f64 	%fd241, %fd240;
	@%p94 bra 	$L__BB31_204;
	setp.lt.s64 	%p95, %rd356, %rd190;
	selp.f64 	%fd241, %fd240, %fd167, %p95;
	min.s64 	%rd357, %rd356, %rd190;
$L__BB31_204:
	mov.u32 	%r381, %tid.x;
	setp.ne.s32 	%p212, %r381, 0;
	@%p212 bra 	$L__BB31_206;
	ld.param.u64 	%rd288, [_ZN6thrust24THRUST_300001_SM_1000_NS8cuda_cub4core6detail13_kernel_agentINS1_8__reduce11ReduceAgentINS0_12zip_iteratorIN4cuda3std3__45tupleIJNS0_10device_ptrIdEENS0_17counting_iteratorIlNS0_11use_defaultESF_SF_EEEEEEEPNSB_IJdlEEESJ_lNS1_9__extrema9arg_max_fIdlNSA_4lessIdEEEEEEJSI_SK_lSP_EEEvDpT0__param_1];
	cvta.to.global.u64 	%rd287, %rd288;
	st.global.f64 	[%rd287], %fd241;
	st.global.u64 	[%rd287+8], %rd357;
$L__BB31_206:
	ret;

}
	// .globl	_ZN6thrust24THRUST_300001_SM_1000_NS8cuda_cub4core6detail13_kernel_agentINS1_8__reduce11ReduceAgentINS0_12zip_iteratorIN4cuda3std3__45tupleIJNS0_10device_ptrIdEENS0_17counting_iteratorIlNS0_11use_defaultESF_SF_EEEEEEEPNSB_IJdlEEESJ_lNS1_9__extrema9arg_max_fIdlNSA_4lessIdEEEEEEJSI_SK_lN3cub18CUB_300001_SM_100013GridEvenShareIlEENSS_9GridQueueIyEESP_EEEvDpT0_
.visible .entry _ZN6thrust24THRUST_300001_SM_1000_NS8cuda_cub4core6detail13_kernel_agentINS1_8__reduce11ReduceAgentINS0_12zip_iteratorIN4cuda3std3__45tupleIJNS0_10device_ptrIdEENS0_17counting_iteratorIlNS0_11use_defaultESF_SF_EEEEEEEPNSB_IJdlEEESJ_lNS1_9__extrema9arg_max_fIdlNSA_4lessIdEEEEEEJSI_SK_lN3cub18CUB_300001_SM_100013GridEvenShareIlEENSS_9GridQueueIyEESP_EEEvDpT0_(
	.param .align 8 .b8 _ZN6thrust24THRUST_300001_SM_1000_NS8cuda_cub4core6detail13_kernel_agentINS1_8__reduce11ReduceAgentINS0_12zip_iteratorIN4cuda3std3__45tupleIJNS0_10device_ptrIdEENS0_17counting_iteratorIlNS0_11use_defaultESF_SF_EEEEEEEPNSB_IJdlEEESJ_lNS1_9__extrema9arg_max_fIdlNSA_4lessIdEEEEEEJSI_SK_lN3cub18CUB_300001_SM_100013GridEvenShareIlEENSS_9GridQueueIyEESP_EEEvDpT0__param_0[16],
	.param .u64 .ptr .align 1 _ZN6thrust24THRUST_300001_SM_1000_NS8cuda_cub4core6detail13_kernel_agentINS1_8__reduce11ReduceAgentINS0_12zip_iteratorIN4cuda3std3__45tupleIJNS0_10device_ptrIdEENS0_17counting_iteratorIlNS0_11use_defaultESF_SF_EEEEEEEPNSB_IJdlEEESJ_lNS1_9__extrema9arg_max_fIdlNSA_4lessIdEEEEEEJSI_SK_lN3cub18CUB_300001_SM_100013GridEvenShareIlEENSS_9GridQueueIyEESP_EEEvDpT0__param_1,
	.param .u64 _ZN6thrust24THRUST_300001_SM_1000_NS8cuda_cub4core6detail13_kernel_agentINS1_8__reduce11ReduceAgentINS0_12zip_iteratorIN4cuda3std3__45tupleIJNS0_10device_ptrIdEENS0_17counting_iteratorIlNS0_11use_defaultESF_SF_EEEEEEEPNSB_IJdlEEESJ_lNS1_9__extrema9arg_max_fIdlNSA_4lessIdEEEEEEJSI_SK_lN3cub18CUB_300001_SM_100013GridEvenShareIlEENSS_9GridQueueIyEESP_EEEvDpT0__param_2,
	.param .align 8 .b8 _ZN6thrust24THRUST_300001_SM_1000_NS8cuda_cub4core6detail13_kernel_agentINS1_8__reduce11ReduceAgentINS0_12zip_iteratorIN4cuda3std3__45tupleIJNS0_10device_ptrIdEENS0_17counting_iteratorIlNS0_11use_defaultESF_SF_EEEEEEEPNSB_IJdlEEESJ_lNS1_9__extrema9arg_max_fIdlNSA_4lessIdEEEEEEJSI_SK_lN3cub18CUB_300001_SM_100013GridEvenShareIlEENSS_9GridQueueIyEESP_EEEvDpT0__param_3[72],
	.param .align 8 .b8 _ZN6thrust24THRUST_300001_SM_1000_NS8cuda_cub4core6detail13_kernel_agentINS1_8__reduce11ReduceAgentINS0_12zip_iteratorIN4cuda3std3__45tupleIJNS0_10device_ptrIdEENS0_17counting_iteratorIlNS0_11use_defaultESF_SF_EEEEEEEPNSB_IJdlEEESJ_lNS1_9__extrema9arg_max_fIdlNSA_4lessIdEEEEEEJSI_SK_lN3cub18CUB_300001_SM_100013GridEvenShareIlEENSS_9GridQueueIyEESP_EEEvDpT0__param_4[8],
	.param .align 1 .b8 _ZN6thrust24THRUST_300001_SM_1000_NS8cuda_cub4core6detail13_kernel_agentINS1_8__reduce11ReduceAgentINS0_12zip_iteratorIN4cuda3std3__45tupleIJNS0_10device_ptrIdEENS0_17counting_iteratorIlNS0_11use_defaultESF_SF_EEEEEEEPNSB_IJdlEEESJ_lNS1_9__extrema9arg_max_fIdlNSA_4lessIdEEEEEEJSI_SK_lN3cub18CUB_300001_SM_100013GridEvenShareIlEENSS_9GridQueueIyEESP_EEEvDpT0__param_5[1]
)
.maxntid 256
{
	.reg .pred 	%p<215>;
	.reg .b32 	%r<399>;
	.reg .b64 	%rd<350>;
	.reg .b64 	%fd<242>;

	ld.param.u64 	%rd3, [_ZN6thrust24THRUST_300001_SM_1000_NS8cuda_cub4core6detail13_kernel_agentINS1_8__reduce11ReduceAgentINS0_12zip_iteratorIN4cuda3std3__45tupleIJNS0_10device_ptrIdEENS0_17counting_iteratorIlNS0_11use_defaultESF_SF_EEEEEEEPNSB_IJdlEEESJ_lNS1_9__extrema9arg_max_fIdlNSA_4lessIdEEEEEEJSI_SK_lN3cub18CUB_300001_SM_100013GridEvenShareIlEENSS_9GridQueueIyEESP_EEEvDpT0__param_0+8];
	ld.param.u64 	%rd196, [_ZN6thrust24THRUST_300001_SM_1000_NS8cuda_cub4core6detail13_kernel_agentINS1_8__reduce11ReduceAgentINS0_12zip_iteratorIN4cuda3std3__45tupleIJNS0_10device_ptrIdEENS0_17counting_iteratorIlNS0_11use_defaultESF_SF_EEEEEEEPNSB_IJdlEEESJ_lNS1_9__extrema9arg_max_fIdlNSA_4lessIdEEEEEEJSI_SK_lN3cub18CUB_300001_SM_100013GridEvenShareIlEENSS_9GridQueueIyEESP_EEEvDpT0__param_0];
	ld.param.u64 	%rd197, [_ZN6thrust24THRUST_300001_SM_1000_NS8cuda_cub4core6detail13_kernel_agentINS1_8__reduce11ReduceAgentINS0_12zip_iteratorIN4cuda3std3__45tupleIJNS0_10device_ptrIdEENS0_17counting_iteratorIlNS0_11use_defaultESF_SF_EEEEEEEPNSB_IJdlEEESJ_lNS1_9__extrema9arg_max_fIdlNSA_4lessIdEEEEEEJSI_SK_lN3cub18CUB_300001_SM_100013GridEvenShareIlEENSS_9GridQueueIyEESP_EEEvDpT0__param_4];
	ld.param.u64 	%rd195, [_ZN6thrust24THRUST_300001_SM_1000_NS8cuda_cub4core6detail13_kernel_agentINS1_8__reduce11ReduceAgentINS0_12zip_iteratorIN4cuda3std3__45tupleIJNS0_10device_ptrIdEENS0_17counting_iteratorIlNS0_11use_defaultESF_SF_EEEEEEEPNSB_IJdlEEESJ_lNS1_9__extrema9arg_max_fIdlNSA_4lessIdEEEEEEJSI_SK_lN3cub18CUB_300001_SM_100013GridEvenShareIlEENSS_9GridQueueIyEESP_EEEvDpT0__param_2];
	cvta.to.global.u64 	%rd1, %rd197;
	cvta.to.global.u64 	%rd2, %rd196;
	mov.u32 	%r1, %ctaid.x;
	mul.lo.s32 	%r33, %r1, 1280;
	cvt.u64.u32 	%rd4, %r33;
	mov.u32 	%r34, %nctaid.x;
	mul.lo.s32 	%r35, %r34, 1280;
	cvt.u64.u32 	%rd5, %r35;
	add.s64 	%rd198, %rd4, 1280;
	setp.le.s64 	%p1, %rd198, %rd195;
	@%p1 bra 	$L__BB32_121;
	cvt.u32.u64 	%r159, %rd4;
	cvt.u32.u64 	%r2, %rd195;
	sub.s32 	%r3, %r2, %r159;
	mov.u32 	%r4, %tid.x;
	setp.ge.s32 	%p98, %r4, %r3;
	mov.f64 	%fd188, 0d0000000000000000;
	mov.b64 	%rd292, 0;
	mov.u32 	%r393, %r4;
	@%p98 bra 	$L__BB32_3;
	cvt.u64.u32 	%rd240, %r4;
	add.s64 	%rd241, %rd4, %rd240;
	shl.b64 	%rd242, %rd241, 3;
	add.s64 	%rd243, %rd2, %rd242;
	add.s64 	%rd292, %rd3, %rd241;
	ld.global.f64 	%fd188, [%rd243];
	add.s32 	%r393, %r4, 256;
$L__BB32_3:
	setp.ge.s32 	%p99, %r393, %r3;
	@%p99 bra 	$L__BB32_25;
	not.b32 	%r161, %r393;
	add.s32 	%r162, %r161, %r2;
	sub.s32 	%r7, %r162, %r159;
	and.b32  	%r163, %r7, 768;
	setp.eq.s32 	%p100, %r163, 768;
	@%p100 bra 	$L__BB32_10;
	cvt.u64.u32 	%rd245, %r393;
	add.s64 	%rd246, %rd245, %rd4;
	add.s64 	%rd283, %rd246, %rd3;
	shl.b64 	%rd247, %rd246, 3;
	add.s64 	%rd282, %rd2, %rd247;
	shr.u32 	%r164, %r7, 8;
	add.s32 	%r165, %r164, 1;
	and.b32  	%r166, %r165, 3;
	neg.s32 	%r391, %r166;
$L__BB32_6:
	.pragma "nounroll";
	mov.u64 	%rd12, %rd292;
	mov.f64 	%fd3, %fd188;
	ld.global.f64 	%fd4, [%rd282];
	setp.lt.f64 	%p101, %fd3, %fd4;
	mov.u64 	%rd292, %rd283;
	mov.f64 	%fd188, %fd4;
	@%p101 bra 	$L__BB32_9;
	setp.lt.f64 	%p102, %fd4, %fd3;
	mov.u64 	%rd292, %rd12;
	mov.f64 	%fd188, %fd3;
	@%p102 bra 	$L__BB32_9;
	setp.lt.s64 	%p103, %rd12, %rd283;
	min.s64 	%rd292, %rd12, %rd283;
	selp.f64 	%fd188, %fd3, %fd4, %p103;
$L__BB32_9:
	add.s32 	%r393, %r393, 256;
	add.s64 	%rd283, %rd283, 256;
	add.s64 	%rd282, %rd282, 2048;
	add.s32 	%r391, %r391, 1;
	setp.ne.s32 	%p104, %r391, 0;
	@%p104 bra 	$L__BB32_6;
$L__BB32_10:
	setp.lt.u32 	%p105, %r7, 768;
	@%p105 bra 	$L__BB32_25;
	add.s32 	%r394, %r393, 512;
$L__BB32_12:
	mov.u32 	%r15, %r394;
	add.s32 	%r167, %r15, -512;
	cvt.s64.s32 	%rd248, %r167;
	add.s64 	%rd249, %rd248, %rd4;
	shl.b64 	%rd250, %rd249, 3;
	add.s64 	%rd20, %rd2, %rd250;
	add.s64 	%rd21, %rd249, %rd3;
	ld.global.f64 	%fd10, [%rd20];
	setp.lt.f64 	%p106, %fd188, %fd10;
	mov.u64 	%rd289, %rd21;
	mov.f64 	%fd185, %fd10;
	@%p106 bra 	$L__BB32_15;
	setp.lt.f64 	%p107, %fd10, %fd188;
	mov.u64 	%rd289, %rd292;
	mov.f64 	%fd185, %fd188;
	@%p107 bra 	$L__BB32_15;
	setp.lt.s64 	%p108, %rd292, %rd21;
	min.s64 	%rd289, %rd292, %rd21;
	selp.f64 	%fd185, %fd188, %fd10, %p108;
$L__BB32_15:
	add.s32 	%r168, %r15, -256;
	cvt.s64.s32 	%rd251, %r168;
	add.s64 	%rd252, %rd251, %rd4;
	add.s64 	%rd24, %rd252, %rd3;
	ld.global.f64 	%fd13, [%rd20+2048];
	setp.lt.f64 	%p109, %fd185, %fd13;
	mov.u64 	%rd290, %rd24;
	mov.f64 	%fd186, %fd13;
	@%p109 bra 	$L__BB32_18;
	setp.lt.f64 	%p110, %fd13, %fd185;
	mov.u64 	%rd290, %rd289;
	mov.f64 	%fd186, %fd185;
	@%p110 bra 	$L__BB32_18;
	setp.lt.s64 	%p111, %rd289, %rd24;
	min.s64 	%rd290, %rd289, %rd24;
	selp.f64 	%fd186, %fd185, %fd13, %p111;
$L__BB32_18:
	cvt.s64.s32 	%rd253, %r15;
	add.s64 	%rd254, %rd253, %rd4;
	add.s64 	%rd27, %rd254, %rd3;
	ld.global.f64 	%fd16, [%rd20+4096];
	setp.lt.f64 	%p112, %fd186, %fd16;
	mov.u64 	%rd291, %rd27;
	mov.f64 	%fd187, %fd16;
	@%p112 bra 	$L__BB32_21;
	setp.lt.f64 	%p113, %fd16, %fd186;
	mov.u64 	%rd291, %rd290;
	mov.f64 	%fd187, %fd186;
	@%p113 bra 	$L__BB32_21;
	setp.lt.s64 	%p114, %rd290, %rd27;
	min.s64 	%rd291, %rd290, %rd27;
	selp.f64 	%fd187, %fd186, %fd16, %p114;
$L__BB32_21:
	add.s32 	%r169, %r15, 256;
	cvt.s64.s32 	%rd255, %r169;
	add.s64 	%rd256, %rd255, %rd4;
	add.s64 	%rd30, %rd256, %rd3;
	ld.global.f64 	%fd19, [%rd20+6144];
	setp.lt.f64 	%p115, %fd187, %fd19;
	mov.u64 	%rd292, %rd30;
	mov.f64 	%fd188, %fd19;
	@%p115 bra 	$L__BB32_24;
	setp.lt.f64 	%p116, %fd19, %fd187;
	mov.u64 	%rd292, %rd291;
	mov.f64 	%fd188, %fd187;
	@%p116 bra 	$L__BB32_24;
	setp.lt.s64 	%p117, %rd291, %rd30;
	min.s64 	%rd292, %rd291, %rd30;
	selp.f64 	%fd188, %fd187, %fd19, %p117;
$L__BB32_24:
	add.s32 	%r394, %r15, 1024;
	add.s32 	%r170, %r15, 512;
	setp.lt.s32 	%p118, %r170, %r3;
	@%p118 bra 	$L__BB32_12;
$L__BB32_25:
	setp.lt.s32 	%p119, %r3, 256;
	@%p119 bra 	$L__BB32_70;
	// begin inline asm
	mov.u32 %r284, %laneid;
	// end inline asm
	mov.b64 	%rd267, %fd188;
	mov.b64 	{%r286, %r291}, %rd267;
	mov.b32 	%r302, 1;
	mov.b32 	%r303, 31;
	mov.b32 	%r304, -1;
	// begin inline asm
	shfl.sync.down.b32 %r285, %r286, %r302, %r303, %r304;
	// end inline asm
	// begin inline asm
	shfl.sync.down.b32 %r290, %r291, %r302, %r303, %r304;
	// end inline asm
	mov.b64 	%rd268, {%r285, %r290};
	mov.b64 	%fd23, %rd268;
	mov.b64 	{%r296, %r301}, %rd292;
	// begin inline asm
	shfl.sync.down.b32 %r295, %r296, %r302, %r303, %r304;
	// end inline asm
	// begin inline asm
	shfl.sync.down.b32 %r300, %r301, %r302, %r303, %r304;
	// end inline asm
	mov.b64 	%rd34, {%r295, %r300};
	setp.gt.s32 	%p171, %r284, 30;
	mov.u64 	%rd294, %rd292;
	mov.f64 	%fd190, %fd188;
	@%p171 bra 	$L__BB32_30;
	setp.lt.f64 	%p172, %fd188, %fd23;
	mov.u64 	%rd294, %rd34;
	mov.f64 	%fd190, %fd23;
	@%p172 bra 	$L__BB32_30;
	setp.gt.f64 	%p173, %fd188, %fd23;
	mov.u64 	%rd294, %rd292;
	mov.f64 	%fd190, %fd188;
	@%p173 bra 	$L__BB32_30;
	setp.lt.s64 	%p174, %rd292, %rd34;
	min.s64 	%rd294, %rd292, %rd34;
	selp.f64 	%fd190, %fd188, %fd23, %p174;
$L__BB32_30:
	mov.b64 	%rd269, %fd190;
	mov.b64 	{%r306, %r311}, %rd269;
	mov.b32 	%r322, 2;
	mov.b32 	%r323, 31;
	mov.b32 	%r324, -1;
	// begin inline asm
	shfl.sync.down.b32 %r305, %r306, %r322, %r323, %r324;
	// end inline asm
	// begin inline asm
	shfl.sync.down.b32 %r310, %r311, %r322, %r323, %r324;
	// end inline asm
	mov.b64 	%rd270, {%r305, %r310};
	mov.b64 	%fd26, %rd270;
	mov.b64 	{%r316, %r321}, %rd294;
	// begin inline asm
	shfl.sync.down.b32 %r315, %r316, %r322, %r323, %r324;
	// end inline asm
	// begin inline asm
	shfl.sync.down.b32 %r320, %r321, %r322, %r323, %r324;
	// end inline asm
	mov.b64 	%rd37, {%r315, %r320};
	setp.gt.s32 	%p175, %r284, 29;
	mov.u64 	%rd295, %rd294;
	mov.f64 	%fd191, %fd190;
	@%p175 bra 	$L__BB32_34;
	setp.lt.f64 	%p176, %fd190, %fd26;
	mov.u64 	%rd295, %rd37;
	mov.f64 	%fd191, %fd26;
	@%p176 bra 	$L__BB32_34;
	setp.gt.f64 	%p177, %fd190, %fd26;
	mov.u64 	%rd295, %rd294;
	mov.f64 	%fd191, %fd190;
	@%p177 bra 	$L__BB32_34;
	setp.lt.s64 	%p178, %rd294, %rd37;
	min.s64 	%rd295, %rd294, %rd37;
	selp.f64 	%fd191, %fd190, %fd26, %p178;
$L__BB32_34:
	mov.b64 	%rd271, %fd191;
	mov.b64 	{%r326, %r331}, %rd271;
	mov.b32 	%r342, 4;
	mov.b32 	%r343, 31;
	mov.b32 	%r344, -1;
	// begin inline asm
	shfl.sync.down.b32 %r325, %r326, %r342, %r343, %r344;
	// end inline asm
	// begin inline asm
	shfl.sync.down.b32 %r330, %r331, %r342, %r343, %r344;
	// end inline asm
	mov.b64 	%rd272, {%r325, %r330};
	mov.b64 	%fd29, %rd272;
	mov.b64 	{%r336, %r341}, %rd295;
	// begin inline asm
	shfl.sync.down.b32 %r335, %r336, %r342, %r343, %r344;
	// end inline asm
	// begin inline asm
	shfl.sync.down.b32 %r340, %r341, %r342, %r343, %r344;
	// end inline asm
	mov.b64 	%rd40, {%r335, %r340};
	setp.gt.s32 	%p179, %r284, 27;
	mov.u64 	%rd296, %rd295;
	mov.f64 	%fd192, %fd191;
	@%p179 bra 	$L__BB32_38;
	setp.lt.f64 	%p180, %fd191, %fd29;
	mov.u64 	%rd296, %rd40;
	mov.f64 	%fd192, %fd29;
	@%p180 bra 	$L__BB32_38;
	setp.gt.f64 	%p181, %fd191, %fd29;
	mov.u64 	%rd296, %rd295;
	mov.f64 	%fd192, %fd191;
	@%p181 bra 	$L__BB32_38;
	setp.lt.s64 	%p182, %rd295, %rd40;
	min.s64 	%rd296, %rd295, %rd40;
	selp.f64 	%fd192, %fd191, %fd29, %p182;
$L__BB32_38:
	mov.b64 	%rd273, %fd192;
	mov.b64 	{%r346, %r351}, %rd273;
	mov.b32 	%r362, 8;
	mov.b32 	%r363, 31;
	mov.b32 	%r364, -1;
	// begin inline asm
	shfl.sync.down.b32 %r345, %r346, %r362, %r363, %r364;
	// end inline asm
	// begin inline asm
	shfl.sync.down.b32 %r350, %r351, %r362, %r363, %r364;
	// end inline asm
	mov.b64 	%rd274, {%r345, %r350};
	mov.b64 	%fd32, %rd274;
	mov.b64 	{%r356, %r361}, %rd296;
	// begin inline asm
	shfl.sync.down.b32 %r355, %r356, %r362, %r363, %r364;
	// end inline asm
	// begin inline asm
	shfl.sync.down.b32 %r360, %r361, %r362, %r363, %r364;
	// end inline asm
	mov.b64 	%rd43, {%r355, %r360};
	setp.gt.s32 	%p183, %r284, 23;
	mov.u64 	%rd297, %rd296;
	mov.f64 	%fd193, %fd192;
	@%p183 bra 	$L__BB32_42;
	setp.lt.f64 	%p184, %fd192, %fd32;
	mov.u64 	%rd297, %rd43;
	mov.f64 	%fd193, %fd32;
	@%p184 bra 	$L__BB32_42;
	setp.gt.f64 	%p185, %fd192, %fd32;
	mov.u64 	%rd297, %rd296;
	mov.f64 	%fd193, %fd192;
	@%p185 bra 	$L__BB32_42;
	setp.lt.s64 	%p186, %rd296, %rd43;
	min.s64 	%rd297, %rd296, %rd43;
	selp.f64 	%fd193, %fd192, %fd32, %p186;
$L__BB32_42:
	mov.b64 	%rd275, %fd193;
	mov.b64 	{%r366, %r371}, %rd275;
	mov.b32 	%r382, 16;
	mov.b32 	%r383, 31;
	mov.b32 	%r384, -1;
	// begin inline asm
	shfl.sync.down.b32 %r365, %r366, %r382, %r383, %r384;
	// end inline asm
	// begin inline asm
	shfl.sync.down.b32 %r370, %r371, %r382, %r383, %r384;
	// end inline asm
	mov.b64 	%rd276, {%r365, %r370};
	mov.b64 	%fd35, %rd276;
	mov.b64 	{%r376, %r381}, %rd297;
	// begin inline asm
	shfl.sync.down.b32 %r375, %r376, %r382, %r383, %r384;
	// end inline asm
	// begin inline asm
	shfl.sync.down.b32 %r380, %r381, %r382, %r383, %r384;
	// end inline asm
	mov.b64 	%rd46, {%r375, %r380};
	setp.gt.s32 	%p187, %r284, 15;
	mov.u64 	%rd349, %rd297;
	mov.f64 	%fd241, %fd193;
	@%p187 bra 	$L__BB32_46;
	setp.lt.f64 	%p188, %fd193, %fd35;
	mov.u64 	%rd349, %rd46;
	mov.f64 	%fd241, %fd35;
	@%p188 bra 	$L__BB32_46;
	setp.gt.f64 	%p189, %fd193, %fd35;
	mov.u64 	%rd349, %rd297;
	mov.f64 	%fd241, %fd193;
	@%p189 bra 	$L__BB32_46;
	setp.lt.s64 	%p190, %rd297, %rd46;
	min.s64 	%rd349, %rd297, %rd46;
	selp.f64 	%fd241, %fd193, %fd35, %p190;
$L__BB32_46:
	setp.ne.s32 	%p191, %r284, 0;
	@%p191 bra 	$L__BB32_48;
	shr.u32 	%r385, %r4, 1;
	and.b32  	%r386, %r385, 496;
	mov.u32 	%r387, _ZN6thrust24THRUST_300001_SM_1000_NS8cuda_cub4core6detail5shmemE;
	add.s32 	%r388, %r387, %r386;
	st.shared.f64 	[%r388+8], %fd241;
	st.shared.u64 	[%r388+16], %rd349;
$L__BB32_48:
	bar.sync 	0;
	setp.ne.s32 	%p192, %r4, 0;
	@%p192 bra 	$L__BB32_208;
	ld.shared.f64 	%fd38, [_ZN6thrust24THRUST_300001_SM_1000_NS8cuda_cub4core6detail5shmemE+24];
	ld.shared.u64 	%rd49, [_ZN6thrust24THRUST_300001_SM_1000_NS8cuda_cub4core6detail5shmemE+32];
	setp.lt.f64 	%p193, %fd241, %fd38;
	mov.u64 	%rd299, %rd49;
	mov.f64 	%fd195, %fd38;
	@%p193 bra 	$L__BB32_52;
	setp.lt.f64 	%p194, %fd38, %fd241;
	mov.u64 	%rd299, %rd349;
	mov.f64 	%fd195, %fd241;
	@%p194 bra 	$L__BB32_52;
	setp.lt.s64 	%p195, %rd349, %rd49;
	min.s64 	%rd299, %rd349, %rd49;
	selp.f64 	%fd195, %fd241, %fd38, %p195;
$L__BB32_52:
	ld.shared.f64 	%fd41, [_ZN6thrust24THRUST_300001_SM_1000_NS8cuda_cub4core6detail5shmemE+40];
	ld.shared.u64 	%rd52, [_ZN6thrust24THRUST_300001_SM_1000_NS8cuda_cub4core6detail5shmemE+48];
	setp.lt.f64 	%p196, %fd195, %fd41;
	mov.u64 	%rd300, %rd52;
	mov.f64 	%fd196, %fd41;
	@%p196 bra 	$L__BB32_55;
	setp.lt.f64 	%p197, %fd41, %fd195;
	mov.u64 	%rd300, %rd299;
	mov.f64 	%fd196, %fd195;
	@%p197 bra 	$L__BB32_55;
	setp.lt.s64 	%p198, %rd299, %rd52;
	min.s64 	%rd300, %rd299, %rd52;
	selp.f64 	%fd196, %fd195, %fd41, %p198;
$L__BB32_55:
	ld.shared.f64 	%fd44, [_ZN6thrust24THRUST_300001_SM_1000_NS8cuda_cub4core6detail5shmemE+56];
	ld.shared.u64 	%rd55, [_ZN6thrust24THRUST_300001_SM_1000_NS8cuda_cub4core6detail5shmemE+64];
	setp.lt.f64 	%p199, %fd196, %fd44;
	mov.u64 	%rd301, %rd55;
	mov.f64 	%fd197, %fd44;
	@%p199 bra 	$L__BB32_58;
	setp.lt.f64 	%p200, %fd44, %fd196;
	mov.u64 	%rd301, %rd300;
	mov.f64 	%fd197, %fd196;
	@%p200 bra 	$L__BB32_58;
	setp.lt.s64 	%p201, %rd300, %rd55;
	min.s64 	%rd301, %rd300, %rd55;
	selp.f64 	%fd197, %fd196, %fd44, %p201;
$L__BB32_58:
	ld.shared.f64 	%fd47, [_ZN6thrust24THRUST_300001_SM_1000_NS8cuda_cub4core6detail5shmemE+72];
	ld.shared.u64 	%rd58, [_ZN6thrust24THRUST_300001_SM_1000_NS8cuda_cub4core6detail5shmemE+80];
	setp.lt.f64 	%p202, %fd197, %fd47;
	mov.u64 	%rd302, %rd58;
	mov.f64 	%fd198, %fd47;
	@%p202 bra 	$L__BB32_61;
	setp.lt.f64 	%p203, %fd47, %fd197;
	mov.u64 	%rd302, %rd301;
	mov.f64 	%fd198, %fd197;
	@%p203 bra 	$L__BB32_61;
	setp.lt.s64 	%p204, %rd301, %rd58;
	min.s64 	%rd302, %rd301, %rd58;
	selp.f64 	%fd198, %fd197, %fd47, %p204;
$L__BB32_61:
	ld.shared.f64 	%fd50, [_ZN6thrust24THRUST_300001_SM_1000_NS8cuda_cub4core6detail5shmemE+88];
	ld.shared.u64 	%rd61, [_ZN6thrust24THRUST_300001_SM_1000_NS8cuda_cub4core6detail5shmemE+96];
	setp.lt.f64 	%p205, %fd198, %fd50;
	mov.u64 	%rd303, %rd61;
	mov.f64 	%fd199, %fd50;
	@%p205 bra 	$L__BB32_64;
	setp.lt.f64 	%p206, %fd50, %fd198;
	mov.u64 	%rd303, %rd302;
	mov.f64 	%fd199, %fd198;
	@%p206 bra 	$L__BB32_64;
	setp.lt.s64 	%p207, %rd302, %rd61;
	min.s64 	%rd303, %rd302, %rd61;
	selp.f64 	%fd199, %fd198, %fd50, %p207;
$L__BB32_64:
	ld.shared.f64 	%fd53, [_ZN6thrust24THRUST_300001_SM_1000_NS8cuda_cub4core6detail5shmemE+104];
	ld.shared.u64 	%rd64, [_ZN6thrust24THRUST_300001_SM_1000_NS8cuda_cub4core6detail5shmemE+112];
	setp.lt.f64 	%p208, %fd199, %fd53;
	mov.u64 	%rd304, %rd64;
	mov.f64 	%fd200, %fd53;
	@%p208 bra 	$L__BB32_67;
	setp.lt.f64 	%p209, %fd53, %fd199;
	mov.u64 	%rd304, %rd303;
	mov.f64 	%fd200, %fd199;
	@%p209 bra 	$L__BB32_67;
	setp.lt.s64 	%p210, %rd303, %rd64;
	min.s64 	%rd304, %rd303, %rd64;
	selp.f64 	%fd200, %fd199, %fd53, %p210;
$L__BB32_67:
	ld.shared.f64 	%fd56, [_ZN6thrust24THRUST_300001_SM_1000_NS8cuda_cub4core6detail5shmemE+120];
	ld.shared.u64 	%rd67, [_ZN6thrust24THRUST_300001_SM_1000_NS8cuda_cub4core6detail5shmemE+128];
	setp.lt.f64 	%p211, %fd200, %fd56;
	mov.u64 	%rd349, %rd67;
	mov.f64 	%fd241, %fd56;
	@%p211 bra 	$L__BB32_208;
	setp.lt.f64 	%p212, %fd56, %fd200;
	mov.u64 	%rd349, %rd304;
	mov.f64 	%fd241, %fd200;
	@%p212 bra 	$L__BB32_208;
	setp.lt.s64 	%p213, %rd304, %rd67;
	min.s64 	%rd349, %rd304, %rd67;
	selp.f64 	%fd241, %fd200, %fd56, %p213;
	bra.uni 	$L__BB32_208;
$L__BB32_70:
	// begin inline asm
	mov.u32 %r171, %laneid;
	// end inline asm
	and.b32  	%r192, %r4, 992;
	add.s32 	%r193, %r192, 32;
	setp.gt.s32 	%p120, %r193, %r3;
	not.b32 	%r194, %r192;
	add.s32 	%r195, %r3, %r194;
	selp.b32 	%r190, %r195, 31, %p120;
	mov.b64 	%rd257, %fd188;
	mov.b64 	{%r173, %r178}, %rd257;
	mov.b32 	%r189, 1;
	mov.b32 	%r191, -1;
	// begin inline asm
	shfl.sync.down.b32 %r172, %r173, %r189, %r190, %r191;
	// end inline asm
	// begin inline asm
	shfl.sync.down.b32 %r177, %r178, %r189, %r190, %r191;
	// end inline asm
	mov.b64 	%rd258, {%r172, %r177};
	mov.b64 	%fd58, %rd258;
	mov.b64 	{%r183, %r188}, %rd292;
	// begin inline asm
	shfl.sync.down.b32 %r182, %r183, %r189, %r190, %r191;
	// end inline asm
	// begin inline asm
	shfl.sync.down.b32 %r187, %r188, %r189, %r190, %r191;
	// end inline asm
	mov.b64 	%rd69, {%r182, %r187};
	setp.ge.s32 	%p121, %r171, %r190;
	mov.u64 	%rd305, %rd292;
	mov.f64 	%fd201, %fd188;
	@%p121 bra 	$L__BB32_74;
	setp.lt.f64 	%p122, %fd188, %fd58;
	mov.u64 	%rd305, %rd69;
	mov.f64 	%fd201, %fd58;
	@%p122 bra 	$L__BB32_74;
	setp.gt.f64 	%p123, %fd188, %fd58;
	mov.u64 	%rd305, %rd292;
	mov.f64 	%fd201, %fd188;
	@%p123 bra 	$L__BB32_74;
	setp.lt.s64 	%p124, %rd292, %rd69;
	min.s64 	%rd305, %rd292, %rd69;
	selp.f64 	%fd201, %fd188, %fd58, %p124;
$L__BB32_74:
	mov.b64 	%rd259, %fd201;
	mov.b64 	{%r197, %r202}, %rd259;
	mov.b32 	%r213, 2;
	mov.b32 	%r215, -1;
	// begin inline asm
	shfl.sync.down.b32 %r196, %r197, %r213, %r190, %r215;
	// end inline asm
	// begin inline asm
	shfl.sync.down.b32 %r201, %r202, %r213, %r190, %r215;
	// end inline asm
	mov.b64 	%rd260, {%r196, %r201};
	mov.b64 	%fd61, %rd260;
	mov.b64 	{%r207, %r212}, %rd305;
	// begin inline asm
	shfl.sync.down.b32 %r206, %r207, %r213, %r190, %r215;
	// end inline asm
	// begin inline asm
	shfl.sync.down.b32 %r211, %r212, %r213, %r190, %r215;
	// end inline asm
	mov.b64 	%rd72, {%r206, %r211};
	add.s32 	%r216, %r171, 2;
	setp.gt.s32 	%p125, %r216, %r190;
	mov.f64 	%fd202, %fd201;
	mov.u64 	%rd306, %rd305;
	@%p125 bra 	$L__BB32_78;
	setp.lt.f64 	%p126, %fd201, %fd61;
	mov.f64 	%fd202, %fd61;
	mov.u64 	%rd306, %rd72;
	@%p126 bra 	$L__BB32_78;
	setp.gt.f64 	%p127, %fd201, %fd61;
	mov.f64 	%fd202, %fd201;
	mov.u64 	%rd306, %rd305;
	@%p127 bra 	$L__BB32_78;
	setp.lt.s64 	%p128, %rd305, %rd72;
	selp.f64 	%fd202, %fd201, %fd61, %p128;
	min.s64 	%rd306, %rd305, %rd72;
$L__BB32_78:
	mov.b64 	%rd261, %fd202;
	mov.b64 	{%r218, %r223}, %rd261;
	mov.b32 	%r234, 4;
	mov.b32 	%r236, -1;
	// begin inline asm
	shfl.sync.down.b32 %r217, %r218, %r234, %r190, %r236;
	// end inline asm
	// begin inline asm
	shfl.sync.down.b32 %r222, %r223, %r234, %r190, %r236;
	// end inline asm
	mov.b64 	%rd262, {%r217, %r222};
	mov.b64 	%fd64, %rd262;
	mov.b64 	{%r228, %r233}, %rd306;
	// begin inline asm
	shfl.sync.down.b32 %r227, %r228, %r234, %r190, %r236;
	// end inline asm
	// begin inline asm
	shfl.sync.down.b32 %r232, %r233, %r234, %r190, %r236;
	// end inline asm
	mov.b64 	%rd75, {%r227, %r232};
	add.s32 	%r237, %r171, 4;
	setp.gt.s32 	%p129, %r237, %r190;
	mov.f64 	%fd203, %fd202;
	mov.u64 	%rd307, %rd306;
	@%p129 bra 	$L__BB32_82;
	setp.lt.f64 	%p130, %fd202, %fd64;
	mov.f64 	%fd203, %fd64;
	mov.u64 	%rd307, %rd75;
	@%p130 bra 	$L__BB32_82;
	setp.gt.f64 	%p131, %fd202, %fd64;
	mov.f64 	%fd203, %fd202;
	mov.u64 	%rd307, %rd306;
	@%p131 bra 	$L__BB32_82;
	setp.lt.s64 	%p132, %rd306, %rd75;
	selp.f64 	%fd203, %fd202, %fd64, %p132;
	min.s64 	%rd307, %rd306, %rd75;
$L__BB32_82:
	mov.b64 	%rd263, %fd203;
	mov.b64 	{%r239, %r244}, %rd263;
	mov.b32 	%r255, 8;
	mov.b32 	%r257, -1;
	// begin inline asm
	shfl.sync.down.b32 %r238, %r239, %r255, %r190, %r257;
	// end inline asm
	// begin inline asm
	shfl.sync.down.b32 %r243, %r244, %r255, %r190, %r257;
	// end inline asm
	mov.b64 	%rd264, {%r238, %r243};
	mov.b64 	%fd67, %rd264;
	mov.b64 	{%r249, %r254}, %rd307;
	// begin inline asm
	shfl.sync.down.b32 %r248, %r249, %r255, %r190, %r257;
	// end inline asm
	// begin inline asm
	shfl.sync.down.b32 %r253, %r254, %r255, %r190, %r257;
	// end inline asm
	mov.b64 	%rd78, {%r248, %r253};
	add.s32 	%r258, %r171, 8;
	setp.gt.s32 	%p133, %r258, %r190;
	mov.f64 	%fd204, %fd203;
	mov.u64 	%rd308, %rd307;
	@%p133 bra 	$L__BB32_86;
	setp.lt.f64 	%p134, %fd203, %fd67;
	mov.f64 	%fd204, %fd67;
	mov.u64 	%rd308, %rd78;
	@%p134 bra 	$L__BB32_86;
	setp.gt.f64 	%p135, %fd203, %fd67;
	mov.f64 	%fd204, %fd203;
	mov.u64 	%rd308, %rd307;
	@%p135 bra 	$L__BB32_86;
	setp.lt.s64 	%p136, %rd307, %rd78;
	selp.f64 	%fd204, %fd203, %fd67, %p136;
	min.s64 	%rd308, %rd307, %rd78;
$L__BB32_86:
	mov.b64 	%rd265, %fd204;
	mov.b64 	{%r260, %r265}, %rd265;
	mov.b32 	%r276, 16;
	mov.b32 	%r278, -1;
	// begin inline asm
	shfl.sync.down.b32 %r259, %r260, %r276, %r190, %r278;
	// end inline asm
	// begin inline asm
	shfl.sync.down.b32 %r264, %r265, %r276, %r190, %r278;
	// end inline asm
	mov.b64 	%rd266, {%r259, %r264};
	mov.b64 	%fd70, %rd266;
	mov.b64 	{%r270, %r275}, %rd308;
	// begin inline asm
	shfl.sync.down.b32 %r269, %r270, %r276, %r190, %r278;
	// end inline asm
	// begin inline asm
	shfl.sync.down.b32 %r274, %r275, %r276, %r190, %r278;
	// end inline asm
	mov.b64 	%rd81, {%r269, %r274};
	add.s32 	%r279, %r171, 16;
	setp.gt.s32 	%p137, %r279, %r190;
	mov.f64 	%fd241, %fd204;
	mov.u64 	%rd349, %rd308;
	@%p137 bra 	$L__BB32_90;
	setp.lt.f64 	%p138, %fd204, %fd70;
	mov.f64 	%fd241, %fd70;
	mov.u64 	%rd349, %rd81;
	@%p138 bra 	$L__BB32_90;
	setp.gt.f64 	%p139, %fd204, %fd70;
	mov.f64 	%fd241, %fd204;
	mov.u64 	%rd349, %rd308;
	@%p139 bra 	$L__BB32_90;
	setp.lt.s64 	%p140, %rd308, %rd81;
	selp.f64 	%fd241, %fd204, %fd70, %p140;
	min.s64 	%rd349, %rd308, %rd81;
$L__BB32_90:
	setp.ne.s32 	%p141, %r171, 0;
	@%p141 bra 	$L__BB32_92;
	shr.u32 	%r280, %r4, 1;
	and.b32  	%r281, %r280, 496;
	mov.u32 	%r282, _ZN6thrust24THRUST_300001_SM_1000_NS8cuda_cub4core6detail5shmemE;
	add.s32 	%r283, %r282, %r281;
	st.shared.f64 	[%r283+8], %fd241;
	st.shared.u64 	[%r283+16], %rd349;
$L__BB32_92:
	bar.sync 	0;
	setp.ne.s32 	%p142, %r4, 0;
	@%p142 bra 	$L__BB32_208;
	setp.lt.s32 	%p143, %r3, 33;
	mov.f64 	%fd206, %fd241;
	mov.u64 	%rd310, %rd349;
	@%p143 bra 	$L__BB32_97;
	ld.shared.f64 	%fd73, [_ZN6thrust24THRUST_300001_SM_1000_NS8cuda_cub4core6detail5shmemE+24];
	ld.shared.u64 	%rd84, [_ZN6thrust24THRUST_300001_SM_1000_NS8cuda_cub4core6detail5shmemE+32];
	setp.lt.f64 	%p144, %fd241, %fd73;
	mov.f64 	%fd206, %fd73;
	mov.u64 	%rd310, %rd84;
	@%p144 bra 	$L__BB32_97;
	setp.lt.f64 	%p145, %fd73, %fd241;
	mov.f64 	%fd206, %fd241;
	mov.u64 	%rd310, %rd349;
	@%p145 bra 	$L__BB32_97;
	setp.lt.s64 	%p146, %rd349, %rd84;
	selp.f64 	%fd206, %fd241, %fd73, %p146;
	min.s64 	%rd310, %rd349, %rd84;
$L__BB32_97:
	setp.lt.s32 	%p147, %r3, 65;
	mov.f64 	%fd207, %fd206;
	mov.u64 	%rd311, %rd310;
	@%p147 bra 	$L__BB32_101;
	ld.shared.f64 	%fd76, [_ZN6thrust24THRUST_300001_SM_1000_NS8cuda_cub4core6detail5shmemE+40];
	ld.shared.u64 	%rd87, [_ZN6thrust24THRUST_300001_SM_1000_NS8cuda_cub4core6detail5shmemE+48];
	setp.lt.f64 	%p148, %fd206, %fd76;
	mov.f64 	%fd207, %fd76;
	mov.u64 	%rd311, %rd87;
	@%p148 bra 	$L__BB32_101;
	setp.lt.f64 	%p149, %fd76, %fd206;
	mov.f64 	%fd207, %fd206;
	mov.u64 	%rd311, %rd310;
	@%p149 bra 	$L__BB32_101;
	setp.lt.s64 	%p150, %rd310, %rd87;
	selp.f64 	%fd207, %fd206, %fd76, %p150;
	min.s64 	%rd311, %rd310, %rd87;
$L__BB32_101:
	setp.lt.s32 	%p151, %r3, 97;
	mov.f64 	%fd208, %fd207;
	mov.u64 	%rd312, %rd311;
	@%p151 bra 	$L__BB32_105;
	ld.shared.f64 	%fd79, [_ZN6thrust24THRUST_300001_SM_1000_NS8cuda_cub4core6detail5shmemE+56];
	ld.shared.u64 	%rd90, [_ZN6thrust24THRUST_300001_SM_1000_NS8cuda_cub4core6detail5shmemE+64];
	setp.lt.f64 	%p152, %fd207, %fd79;
	mov.f64 	%fd208, %fd79;
	mov.u64 	%rd312, %rd90;
	@%p152 bra 	$L__BB32_105;
	setp.lt.f64 	%p153, %fd79, %fd207;
	mov.f64 	%fd208, %fd207;
	mov.u64 	%rd312, %rd311;
	@%p153 bra 	$L__BB32_105;
	setp.lt.s64 	%p154, %rd311, %rd90;
	selp.f64 	%fd208, %fd207, %fd79, %p154;
	min.s64 	%rd312, %rd311, %rd90;
$L__BB32_105:
	setp.lt.s32 	%p155, %r3, 129;
	mov.f64 	%fd209, %fd208;
	mov.u64 	%rd313, %rd312;
	@%p155 bra 	$L__BB32_109;
	ld.shared.f64 	%fd82, [_ZN6thrust24THRUST_300001_SM_1000_NS8cuda_cub4core6detail5shmemE+72];
	ld.shared.u64 	%rd93, [_ZN6thrust24THRUST_300001_SM_1000_NS8cuda_cub4core6detail5shmemE+80];
	setp.lt.f64 	%p156, %fd208, %fd82;
	mov.f64 	%fd209, %fd82;
	mov.u64 	%rd313, %rd93;
	@%p156 bra 	$L__BB32_109;
	setp.lt.f64 	%p157, %fd82, %fd208;
	mov.f64 	%fd209, %fd208;
	mov.u64 	%rd313, %rd312;
	@%p157 bra 	$L__BB32_109;
	setp.lt.s64 	%p158, %rd312, %rd93;
	selp.f64 	%fd209, %fd208, %fd82, %p158;
	min.s64 	%rd313, %rd312, %rd93;
$L__BB32_109:
	setp.lt.s32 	%p159, %r3, 161;
	mov.f64 	%fd210, %fd209;
	mov.u64 	%rd314, %rd313;
	@%p159 bra 	$L__BB32_113;
	ld.shared.f64 	%fd85, [_ZN6thrust24THRUST_300001_SM_1000_NS8cuda_cub4core6detail5shmemE+88];
	ld.shared.u64 	%rd96, [_ZN6thrust24THRUST_300001_SM_1000_NS8cuda_cub4core6detail5shmemE+96];
	setp.lt.f64 	%p160, %fd209, %fd85;
	mov.f64 	%fd210, %fd85;
	mov.u64 	%rd314, %rd96;
	@%p160 bra 	$L__BB32_113;
	setp.lt.f64 	%p161, %fd85, %fd209;
	mov.f64 	%fd210, %fd209;
	mov.u64 	%rd314, %rd313;
	@%p161 bra 	$L__BB32_113;
	setp.lt.s64 	%p162, %rd313, %rd96;
	selp.f64 	%fd210, %fd209, %fd85, %p162;
	min.s64 	%rd314, %rd313, %rd96;
$L__BB32_113:
	setp.lt.s32 	%p163, %r3, 193;
	mov.f64 	%fd211, %fd210;
	mov.u64 	%rd315, %rd314;
	@%p163 bra 	$L__BB32_117;
	ld.shared.f64 	%fd88, [_ZN6thrust24THRUST_300001_SM_1000_NS8cuda_cub4core6detail5shmemE+104];
	ld.shared.u64 	%rd99, [_ZN6thrust24THRUST_300001_SM_1000_NS8cuda_cub4core6detail5shmemE+112];
	setp.lt.f64 	%p164, %fd210, %fd88;
	mov.f64 	%fd211, %fd88;
	mov.u64 	%rd315, %rd99;
	@%p164 bra 	$L__BB32_117;
	setp.lt.f64 	%p165, %fd88, %fd210;
	mov.f64 	%fd211, %fd210;
	mov.u64 	%rd315, %rd314;
	@%p165 bra 	$L__BB32_117;
	setp.lt.s64 	%p166, %rd314, %rd99;
	selp.f64 	%fd211, %fd210, %fd88, %p166;
	min.s64 	%rd315, %rd314, %rd99;
$L__BB32_117:
	setp.lt.s32 	%p167, %r3, 225;
	mov.u64 	%rd349, %rd315;
	mov.f64 	%fd241, %fd211;
	@%p167 bra 	$L__BB32_208;
	ld.shared.f64 	%fd91, [_ZN6thrust24THRUST_300001_SM_1000_NS8cuda_cub4core6detail5shmemE+120];
	ld.shared.u64 	%rd102, [_ZN6thrust24THRUST_300001_SM_1000_NS8cuda_cub4core6detail5shmemE+128];
	setp.lt.f64 	%p168, %fd211, %fd91;
	mov.u64 	%rd349, %rd102;
	mov.f64 	%fd241, %fd91;
	@%p168 bra 	$L__BB32_208;
	setp.lt.f64 	%p169, %fd91, %fd211;
	mov.u64 	%rd349, %rd315;
	mov.f64 	%fd241, %fd211;
	@%p169 bra 	$L__BB32_208;
	setp.lt.s64 	%p170, %rd315, %rd102;
	selp.f64 	%fd241, %fd211, %fd91, %p170;
	min.s64 	%rd349, %rd315, %rd102;
	bra.uni 	$L__BB32_208;
$L__BB32_121:
	mov.u32 	%r20, %tid.x;
	add.s64 	%rd104, %rd3, %rd4;
	cvt.u64.u32 	%rd105, %r20;
	add.s64 	%rd199, %rd105, %rd4;
	shl.b64 	%rd200, %rd199, 3;
	add.s64 	%rd201, %rd2, %rd200;
	ld.global.f64 	%fd170, [%rd201];
	add.s32 	%r36, %r20, 256;
	cvt.u64.u32 	%rd202, %r36;
	ld.global.f64 	%fd171, [%rd201+2048];
	add.s32 	%r37, %r20, 512;
	cvt.u64.u32 	%rd203, %r37;
	ld.global.f64 	%fd172, [%rd201+4096];
	add.s32 	%r38, %r20, 768;
	cvt.u64.u32 	%rd204, %r38;
	ld.global.f64 	%fd173, [%rd201+6144];
	or.b32  	%r39, %r20, 1024;
	cvt.u64.u32 	%rd106, %r39;
	add.s64 	%rd337, %rd104, %rd106;
	ld.global.f64 	%fd229, [%rd201+8192];
	setp.geu.f64 	%p2, %fd170, %fd171;
	selp.f64 	%fd174, %fd170, %fd171, %p2;
	selp.b64 	%rd205, %rd105, %rd202, %p2;
	setp.geu.f64 	%p3, %fd174, %fd172;
	selp.f64 	%fd175, %fd174, %fd172, %p3;
	selp.b64 	%rd206, %rd205, %rd203, %p3;
	setp.geu.f64 	%p4, %fd175, %fd173;
	selp.f64 	%fd94, %fd175, %fd173, %p4;
	selp.b64 	%rd108, %rd206, %rd204, %p4;
	setp.lt.f64 	%p5, %fd94, %fd229;
	@%p5 bra 	$L__BB32_123;
	setp.lt.f64 	%p6, %fd229, %fd94;
	setp.lt.u64 	%p7, %rd108, %rd106;
	or.pred  	%p8, %p6, %p7;
	selp.f64 	%fd229, %fd94, %fd229, %p8;
	add.s64 	%rd207, %rd104, %rd108;
	selp.b64 	%rd337, %rd207, %rd337, %p8;
$L__BB32_123:
	setp.le.u64 	%p9, %rd195, %rd5;
	@%p9 bra 	$L__BB32_164;
	setp.ne.s32 	%p10, %r20, 0;
	@%p10 bra 	$L__BB32_126;
	atom.global.add.u64 	%rd208, [%rd1+8], 1280;
	add.s64 	%rd209, %rd208, %rd5;
	st.shared.u64 	[_ZN6thrust24THRUST_300001_SM_1000_NS8cuda_cub4core6detail5shmemE+152], %rd209;
$L__BB32_126:
	bar.sync 	0;
	ld.shared.u64 	%rd325, [_ZN6thrust24THRUST_300001_SM_1000_NS8cuda_cub4core6detail5shmemE+152];
	add.s64 	%rd210, %rd325, 1280;
	setp.gt.s64 	%p11, %rd210, %rd195;
	@%p11 bra 	$L__BB32_141;
	mov.f64 	%fd213, %fd229;
	mov.u64 	%rd318, %rd337;
$L__BB32_128:
	add.s64 	%rd211, %rd325, %rd105;
	shl.b64 	%rd212, %rd211, 3;
	add.s64 	%rd213, %rd2, %rd212;
	add.s64 	%rd319, %rd211, %rd3;
	ld.global.f64 	%fd214, [%rd213];
	add.s64 	%rd320, %rd319, 256;
	ld.global.f64 	%fd215, [%rd213+2048];
	add.s64 	%rd321, %rd319, 512;
	ld.global.f64 	%fd216, [%rd213+4096];
	add.s64 	%rd322, %rd319, 768;
	ld.global.f64 	%fd217, [%rd213+6144];
	add.s64 	%rd337, %rd319, 1024;
	ld.global.f64 	%fd229, [%rd213+8192];
	setp.lt.f64 	%p12, %fd213, %fd214;
	@%p12 bra 	$L__BB32_130;
	setp.lt.f64 	%p13, %fd214, %fd213;
	setp.lt.s64 	%p14, %rd318, %rd319;
	or.pred  	%p15, %p13, %p14;
	selp.f64 	%fd214, %fd213, %fd214, %p15;
	selp.b64 	%rd319, %rd318, %rd319, %p15;
$L__BB32_130:
	setp.lt.f64 	%p16, %fd214, %fd215;
	@%p16 bra 	$L__BB32_132;
	setp.lt.f64 	%p17, %fd215, %fd214;
	setp.lt.s64 	%p18, %rd319, %rd320;
	or.pred  	%p19, %p17, %p18;
	selp.f64 	%fd215, %fd214, %fd215, %p19;
	selp.b64 	%rd320, %rd319, %rd320, %p19;
$L__BB32_132:
	setp.lt.f64 	%p20, %fd215, %fd216;
	@%p20 bra 	$L__BB32_134;
	setp.lt.f64 	%p21, %fd216, %fd215;
	setp.lt.s64 	%p22, %rd320, %rd321;
	or.pred  	%p23, %p21, %p22;
	selp.f64 	%fd216, %fd215, %fd216, %p23;
	selp.b64 	%rd321, %rd320, %rd321, %p23;
$L__BB32_134:
	setp.lt.f64 	%p24, %fd216, %fd217;
	@%p24 bra 	$L__BB32_136;
	setp.lt.f64 	%p25, %fd217, %fd216;
	setp.lt.s64 	%p26, %rd321, %rd322;
	or.pred  	%p27, %p25, %p26;
	selp.f64 	%fd217, %fd216, %fd217, %p27;
	selp.b64 	%rd322, %rd321, %rd322, %p27;
$L__BB32_136:
	setp.lt.f64 	%p28, %fd217, %fd229;
	@%p28 bra 	$L__BB32_138;
	setp.lt.f64 	%p29, %fd229, %fd217;
	setp.lt.s64 	%p30, %rd322, %rd337;
	or.pred  	%p31, %p29, %p30;
	selp.f64 	%fd229, %fd217, %fd229, %p31;
	selp.b64 	%rd337, %rd322, %rd337, %p31;
$L__BB32_138:
	setp.ne.s32 	%p32, %r20, 0;
	bar.sync 	0;
	@%p32 bra 	$L__BB32_140;
	atom.global.add.u64 	%rd214, [%rd1+8], 1280;
	add.s64 	%rd215, %rd214, %rd5;
	st.shared.u64 	[_ZN6thrust24THRUST_300001_SM_1000_NS8cuda_cub4core6detail5shmemE+152], %rd215;
$L__BB32_140:
	bar.sync 	0;
	ld.shared.u64 	%rd325, [_ZN6thrust24THRUST_300001_SM_1000_NS8cuda_cub4core6detail5shmemE+152];
	add.s64 	%rd216, %rd325, 1280;
	setp.le.s64 	%p33, %rd216, %rd195;
	mov.f64 	%fd213, %fd229;
	mov.u64 	%rd318, %rd337;
	@%p33 bra 	$L__BB32_128;
$L__BB32_141:
	setp.le.s64 	%p34, %rd195, %rd325;
	@%p34 bra 	$L__BB32_164;
	cvt.u32.u64 	%r40, %rd325;
	cvt.u32.u64 	%r41, %rd195;
	sub.s32 	%r21, %r41, %r40;
	setp.ge.s32 	%p35, %r20, %r21;
	@%p35 bra 	$L__BB32_164;
	not.b32 	%r43, %r20;
	add.s32 	%r44, %r43, %r41;
	sub.s32 	%r22, %r44, %r40;
	and.b32  	%r46, %r22, 768;
	setp.eq.s32 	%p36, %r46, 768;
	mov.u32 	%r397, %r20;
	@%p36 bra 	$L__BB32_149;
	add.s64 	%rd218, %rd325, %rd105;
	add.s64 	%rd327, %rd218, %rd3;
	shl.b64 	%rd219, %rd218, 3;
	add.s64 	%rd326, %rd2, %rd219;
	shr.u32 	%r47, %r22, 8;
	add.s32 	%r48, %r47, 1;
	and.b32  	%r49, %r48, 3;
	neg.s32 	%r395, %r49;
	mov.u32 	%r397, %r20;
$L__BB32_145:
	.pragma "nounroll";
	mov.u64 	%rd136, %rd337;
	mov.f64 	%fd114, %fd229;
	ld.global.f64 	%fd115, [%rd326];
	setp.lt.f64 	%p37, %fd114, %fd115;
	mov.f64 	%fd229, %fd115;
	mov.u64 	%rd337, %rd327;
	@%p37 bra 	$L__BB32_148;
	setp.lt.f64 	%p38, %fd115, %fd114;
	mov.f64 	%fd229, %fd114;
	mov.u64 	%rd337, %rd136;
	@%p38 bra 	$L__BB32_148;
	setp.lt.s64 	%p39, %rd136, %rd327;
	selp.f64 	%fd229, %fd114, %fd115, %p39;
	min.s64 	%rd337, %rd136, %rd327;
$L__BB32_148:
	add.s32 	%r397, %r397, 256;
	add.s64 	%rd327, %rd327, 256;
	add.s64 	%rd326, %rd326, 2048;
	add.s32 	%r395, %r395, 1;
	setp.ne.s32 	%p40, %r395, 0;
	@%p40 bra 	$L__BB32_145;
$L__BB32_149:
	setp.lt.u32 	%p41, %r22, 768;
	@%p41 bra 	$L__BB32_164;
	add.s32 	%r398, %r397, 512;
$L__BB32_151:
	mov.u32 	%r30, %r398;
	add.s32 	%r50, %r30, -512;
	cvt.u64.u32 	%rd220, %r50;
	add.s64 	%rd221, %rd325, %rd220;
	shl.b64 	%rd222, %rd221, 3;
	add.s64 	%rd144, %rd2, %rd222;
	add.s64 	%rd145, %rd221, %rd3;
	ld.global.f64 	%fd121, [%rd144];
	setp.lt.f64 	%p42, %fd229, %fd121;
	mov.f64 	%fd225, %fd121;
	mov.u64 	%rd333, %rd145;
	@%p42 bra 	$L__BB32_154;
	setp.lt.f64 	%p43, %fd121, %fd229;
	mov.f64 	%fd225, %fd229;
	mov.u64 	%rd333, %rd337;
	@%p43 bra 	$L__BB32_154;
	setp.lt.s64 	%p44, %rd337, %rd145;
	selp.f64 	%fd225, %fd229, %fd121, %p44;
	min.s64 	%rd333, %rd337, %rd145;
$L__BB32_154:
	add.s32 	%r51, %r30, -256;
	cvt.u64.u32 	%rd223, %r51;
	add.s64 	%rd224, %rd325, %rd223;
	add.s64 	%rd148, %rd224, %rd3;
	ld.global.f64 	%fd124, [%rd144+2048];
	setp.lt.f64 	%p45, %fd225, %fd124;
	mov.f64 	%fd226, %fd124;
	mov.u64 	%rd334, %rd148;
	@%p45 bra 	$L__BB32_157;
	setp.lt.f64 	%p46, %fd124, %fd225;
	mov.f64 	%fd226, %fd225;
	mov.u64 	%rd334, %rd333;
	@%p46 bra 	$L__BB32_157;
	setp.lt.s64 	%p47, %rd333, %rd148;
	selp.f64 	%fd226, %fd225, %fd124, %p47;
	min.s64 	%rd334, %rd333, %rd148;
$L__BB32_157:
	cvt.u64.u32 	%rd225, %r30;
	add.s64 	%rd226, %rd325, %rd225;
	add.s64 	%rd151, %rd226, %rd3;
	ld.global.f64 	%fd127, [%rd144+4096];
	setp.lt.f64 	%p48, %fd226, %fd127;
	mov.f64 	%fd227, %fd127;
	mov.u64 	%rd335, %rd151;
	@%p48 bra 	$L__BB32_160;
	setp.lt.f64 	%p49, %fd127, %fd226;
	mov.f64 	%fd227, %fd226;
	mov.u64 	%rd335, %rd334;
	@%p49 bra 	$L__BB32_160;
	setp.lt.s64 	%p50, %rd334, %rd151;
	selp.f64 	%fd227, %fd226, %fd127, %p50;
	min.s64 	%rd335, %rd334, %rd151;
$L__BB32_160:
	add.s32 	%r52, %r30, 256;
	cvt.u64.u32 	%rd227, %r52;
	add.s64 	%rd228, %rd325, %rd227;
	add.s64 	%rd154, %rd228, %rd3;
	ld.global.f64 	%fd130, [%rd144+6144];
	setp.lt.f64 	%p51, %fd227, %fd130;
	mov.f64 	%fd229, %fd130;
	mov.u64 	%rd337, %rd154;
	@%p51 bra 	$L__BB32_163;
	setp.lt.f64 	%p52, %fd130, %fd227;
	mov.f64 	%fd229, %fd227;
	mov.u64 	%rd337, %rd335;
	@%p52 bra 	$L__BB32_163;
	setp.lt.s64 	%p53, %rd335, %rd154;
	selp.f64 	%fd229, %fd227, %fd130, %p53;
	min.s64 	%rd337, %rd335, %rd154;
$L__BB32_163:
	add.s32 	%r398, %r30, 1024;
	add.s32 	%r53, %r30, 512;
	setp.lt.s32 	%p54, %r53, %r21;
	@%p54 bra 	$L__BB32_151;
$L__BB32_164:
	// begin inline asm
	mov.u32 %r54, %laneid;
	// end inline asm
	mov.b64 	%rd229, %fd229;
	mov.b64 	{%r56, %r61}, %rd229;
	mov.b32 	%r72, 1;
	mov.b32 	%r73, 31;
	mov.b32 	%r74, -1;
	// begin inline asm
	shfl.sync.down.b32 %r55, %r56, %r72, %r73, %r74;
	// end inline asm
	// begin inline asm
	shfl.sync.down.b32 %r60, %r61, %r72, %r73, %r74;
	// end inline asm
	mov.b64 	%rd230, {%r55, %r60};
	mov.b64 	%fd134, %rd230;
	mov.b64 	{%r66, %r71}, %rd337;
	// begin inline asm
	shfl.sync.down.b32 %r65, %r66, %r72, %r73, %r74;
	// end inline asm
	// begin inline asm
	shfl.sync.down.b32 %r70, %r71, %r72, %r73, %r74;
	// end inline asm
	mov.b64 	%rd158, {%r65, %r70};
	setp.gt.s32 	%p55, %r54, 30;
	mov.f64 	%fd230, %fd229;
	mov.u64 	%rd338, %rd337;
	@%p55 bra 	$L__BB32_168;
	setp.lt.f64 	%p56, %fd229, %fd134;
	mov.f64 	%fd230, %fd134;
	mov.u64 	%rd338, %rd158;
	@%p56 bra 	$L__BB32_168;
	setp.gt.f64 	%p57, %fd229, %fd134;
	mov.f64 	%fd230, %fd229;
	mov.u64 	%rd338, %rd337;
	@%p57 bra 	$L__BB32_168;
	setp.lt.s64 	%p58, %rd337, %rd158;
	selp.f64 	%fd230, %fd229, %fd134, %p58;
	min.s64 	%rd338, %rd337, %rd158;
$L__BB32_168:
	mov.b64 	%rd231, %fd230;
	mov.b64 	{%r76, %r81}, %rd231;
	mov.b32 	%r92, 2;
	mov.b32 	%r93, 31;
	mov.b32 	%r94, -1;
	// begin inline asm
	shfl.sync.down.b32 %r75, %r76, %r92, %r93, %r94;
	// end inline asm
	// begin inline asm
	shfl.sync.down.b32 %r80, %r81, %r92, %r93, %r94;
	// end inline asm
	mov.b64 	%rd232, {%r75, %r80};
	mov.b64 	%fd137, %rd232;
	mov.b64 	{%r86, %r91}, %rd338;
	// begin inline asm
	shfl.sync.down.b32 %r85, %r86, %r92, %r93, %r94;
	// end inline asm
	// begin inline asm
	shfl.sync.down.b32 %r90, %r91, %r92, %r93, %r94;
	// end inline asm
	mov.b64 	%rd161, {%r85, %r90};
	setp.gt.s32 	%p59, %r54, 29;
	mov.f64 	%fd231, %fd230;
	mov.u64 	%rd339, %rd338;
	@%p59 bra 	$L__BB32_172;
	setp.lt.f64 	%p60, %fd230, %fd137;
	mov.f64 	%fd231, %fd137;
	mov.u64 	%rd339, %rd161;
	@%p60 bra 	$L__BB32_172;
	setp.gt.f64 	%p61, %fd230, %fd137;
	mov.f64 	%fd231, %fd230;
	mov.u64 	%rd339, %rd338;
	@%p61 bra 	$L__BB32_172;
	setp.lt.s64 	%p62, %rd338, %rd161;
	selp.f64 	%fd231, %fd230, %fd137, %p62;
	min.s64 	%rd339, %rd338, %rd161;
$L__BB32_172:
	mov.b64 	%rd233, %fd231;
	mov.b64 	{%r96, %r101}, %rd233;
	mov.b32 	%r112, 4;
	mov.b32 	%r113, 31;
	mov.b32 	%r114, -1;
	// begin inline asm
	shfl.sync.down.b32 %r95, %r96, %r112, %r113, %r114;
	// end inline asm
	// begin inline asm
	shfl.sync.down.b32 %r100, %r101, %r112, %r113, %r114;
	// end inline asm
	mov.b64 	%rd234, {%r95, %r100};
	mov.b64 	%fd140, %rd234;
	mov.b64 	{%r106, %r111}, %rd339;
	// begin inline asm
	shfl.sync.down.b32 %r105, %r106, %r112, %r113, %r114;
	// end inline asm
	// begin inline asm
	shfl.sync.down.b32 %r110, %r111, %r112, %r113, %r114;
	// end inline asm
	mov.b64 	%rd164, {%r105, %r110};
	setp.gt.s32 	%p63, %r54, 27;
	mov.f64 	%fd232, %fd231;
	mov.u64 	%rd340, %rd339;
	@%p63 bra 	$L__BB32_176;
	setp.lt.f64 	%p64, %fd231, %fd140;
	mov.f64 	%fd232, %fd140;
	mov.u64 	%rd340, %rd164;
	@%p64 bra 	$L__BB32_176;
	setp.gt.f64 	%p65, %fd231, %fd140;
	mov.f64 	%fd232, %fd231;
	mov.u64 	%rd340, %rd339;
	@%p65 bra 	$L__BB32_176;
	setp.lt.s64 	%p66, %rd339, %rd164;
	selp.f64 	%fd232, %fd231, %fd140, %p66;
	min.s64 	%rd340, %rd339, %rd164;
$L__BB32_176:
	mov.b64 	%rd235, %fd232;
	mov.b64 	{%r116, %r121}, %rd235;
	mov.b32 	%r132, 8;
	mov.b32 	%r133, 31;
	mov.b32 	%r134, -1;
	// begin inline asm
	shfl.sync.down.b32 %r115, %r116, %r132, %r133, %r134;
	// end inline asm
	// begin inline asm
	shfl.sync.down.b32 %r120, %r121, %r132, %r133, %r134;
	// end inline asm
	mov.b64 	%rd236, {%r115, %r120};
	mov.b64 	%fd143, %rd236;
	mov.b64 	{%r126, %r131}, %rd340;
	// begin inline asm
	shfl.sync.down.b32 %r125, %r126, %r132, %r133, %r134;
	// end inline asm
	// begin inline asm
	shfl.sync.down.b32 %r130, %r131, %r132, %r133, %r134;
	// end inline asm
	mov.b64 	%rd167, {%r125, %r130};
	setp.gt.s32 	%p67, %r54, 23;
	mov.f64 	%fd233, %fd232;
	mov.u64 	%rd341, %rd340;
	@%p67 bra 	$L__BB32_180;
	setp.lt.f64 	%p68, %fd232, %fd143;
	mov.f64 	%fd233, %fd143;
	mov.u64 	%rd341, %rd167;
	@%p68 bra 	$L__BB32_180;
	setp.gt.f64 	%p69, %fd232, %fd143;
	mov.f64 	%fd233, %fd232;
	mov.u64 	%rd341, %rd340;
	@%p69 bra 	$L__BB32_180;
	setp.lt.s64 	%p70, %rd340, %rd167;
	selp.f64 	%fd233, %fd232, %fd143, %p70;
	min.s64 	%rd341, %rd340, %rd167;
$L__BB32_180:
	mov.b64 	%rd237, %fd233;
	mov.b64 	{%r136, %r141}, %rd237;
	mov.b32 	%r152, 16;
	mov.b32 	%r153, 31;
	mov.b32 	%r154, -1;
	// begin inline asm
	shfl.sync.down.b32 %r135, %r136, %r152, %r153, %r154;
	// end inline asm
	// begin inline asm
	shfl.sync.down.b32 %r140, %r141, %r152, %r153, %r154;
	// end inline asm
	mov.b64 	%rd238, {%r135, %r140};
	mov.b64 	%fd146, %rd238;
	mov.b64 	{%r146, %r151}, %rd341;
	// begin inline asm
	shfl.sync.down.b32 %r145, %r146, %r152, %r153, %r154;
	// end inline asm
	// begin inline asm
	shfl.sync.down.b32 %r150, %r151, %r152, %r153, %r154;
	// end inline asm
	mov.b64 	%rd170, {%r145, %r150};
	setp.gt.s32 	%p71, %r54, 15;
	mov.f64 	%fd241, %fd233;
	mov.u64 	%rd349, %rd341;
	@%p71 bra 	$L__BB32_184;
	setp.lt.f64 	%p72, %fd233, %fd146;
	mov.f64 	%fd241, %fd146;
	mov.u64 	%rd349, %rd170;
	@%p72 bra 	$L__BB32_184;
	setp.gt.f64 	%p73, %fd233, %fd146;
	mov.f64 	%fd241, %fd233;
	mov.u64 	%rd349, %rd341;
	@%p73 bra 	$L__BB32_184;
	setp.lt.s64 	%p74, %rd341, %rd170;
	selp.f64 	%fd241, %fd233, %fd146, %p74;
	min.s64 	%rd349, %rd341, %rd170;
$L__BB32_184:
	setp.ne.s32 	%p75, %r54, 0;
	@%p75 bra 	$L__BB32_186;
	shr.u32 	%r155, %r20, 1;
	and.b32  	%r156, %r155, 496;
	mov.u32 	%r157, _ZN6thrust24THRUST_300001_SM_1000_NS8cuda_cub4core6detail5shmemE;
	add.s32 	%r158, %r157, %r156;
	st.shared.f64 	[%r158+8], %fd241;
	st.shared.u64 	[%r158+16], %rd349;
$L__BB32_186:
	bar.sync 	0;
	setp.ne.s32 	%p76, %r20, 0;
	@%p76 bra 	$L__BB32_208;
	ld.shared.f64 	%fd149, [_ZN6thrust24THRUST_300001_SM_1000_NS8cuda_cub4core6detail5shmemE+24];
	ld.shared.u64 	%rd173, [_ZN6thrust24THRUST_300001_SM_1000_NS8cuda_cub4core6detail5shmemE+32];
	setp.lt.f64 	%p77, %fd241, %fd149;
	mov.f64 	%fd235, %fd149;
	mov.u64 	%rd343, %rd173;
	@%p77 bra 	$L__BB32_190;
	setp.lt.f64 	%p78, %fd149, %fd241;
	mov.f64 	%fd235, %fd241;
	mov.u64 	%rd343, %rd349;
	@%p78 bra 	$L__BB32_190;
	setp.lt.s64 	%p79, %rd349, %rd173;
	selp.f64 	%fd235, %fd241, %fd149, %p79;
	min.s64 	%rd343, %rd349, %rd173;
$L__BB32_190:
	ld.shared.f64 	%fd152, [_ZN6thrust24THRUST_300001_SM_1000_NS8cuda_cub4core6detail5shmemE+40];
	ld.shared.u64 	%rd176, [_ZN6thrust24THRUST_300001_SM_1000_NS8cuda_cub4core6detail5shmemE+48];
	setp.lt.f64 	%p80, %fd235, %fd152;
	mov.f64 	%fd236, %fd152;
	mov.u64 	%rd344, %rd176;
	@%p80 bra 	$L__BB32_193;
	setp.lt.f64 	%p81, %fd152, %fd235;
	mov.f64 	%fd236, %fd235;
	mov.u64 	%rd344, %rd343;
	@%p81 bra 	$L__BB32_193;
	setp.lt.s64 	%p82, %rd343, %rd176;
	selp.f64 	%fd236, %fd235, %fd152, %p82;
	min.s64 	%rd344, %rd343, %rd176;
$L__BB32_193:
	ld.shared.f64 	%fd155, [_ZN6thrust24THRUST_300001_SM_1000_NS8cuda_cub4core6detail5shmemE+56];
	ld.shared.u64 	%rd179, [_ZN6thrust24THRUST_300001_SM_1000_NS8cuda_cub4core6detail5shmemE+64];
	setp.lt.f64 	%p83, %fd236, %fd155;
	mov.f64 	%fd237, %fd155;
	mov.u64 	%rd345, %rd179;
	@%p83 bra 	$L__BB32_196;
	setp.lt.f64 	%p84, %fd155, %fd236;
	mov.f64 	%fd237, %fd236;
	mov.u64 	%rd345, %rd344;
	@%p84 bra 	$L__BB32_196;
	setp.lt.s64 	%p85, %rd344, %rd179;
	selp.f64 	%fd237, %fd236, %fd155, %p85;
	min.s64 	%rd345, %rd344, %rd179;
$L__BB32_196:
	ld.shared.f64 	%fd158, [_ZN6thrust24THRUST_300001_SM_1000_NS8cuda_cub4core6detail5shmemE+72];
	ld.shared.u64 	%rd182, [_ZN6thrust24THRUST_300001_SM_1000_NS8cuda_cub4core6detail5shmemE+80];
	setp.lt.f64 	%p86, %fd237, %fd158;
	mov.f64 	%fd238, %fd158;
	mov.u64 	%rd346, %rd182;
	@%p86 bra 	$L__BB32_199;
	setp.lt.f64 	%p87, %fd158, %fd237;
	mov.f64 	%fd238, %fd237;
	mov.u64 	%rd346, %rd345;
	@%p87 bra 	$L__BB32_199;
	setp.lt.s64 	%p88, %rd345, %rd182;
	selp.f64 	%fd238, %fd237, %fd158, %p88;
	min.s64 	%rd346, %rd345, %rd182;
$L__BB32_199:
	ld.shared.f64 	%fd161, [_ZN6thrust24THRUST_300001_SM_1000_NS8cuda_cub4core6detail5shmemE+88];
	ld.shared.u64 	%rd185, [_ZN6thrust24THRUST_300001_SM_1000_NS8cuda_cub4core6detail5shmemE+96];
	setp.lt.f64 	%p89, %fd238, %fd161;
	mov.f64 	%fd239, %fd161;
	mov.u64 	%rd347, %rd185;
	@%p89 bra 	$L__BB32_202;
	setp.lt.f64 	%p90, %fd161, %fd238;
	mov.f64 	%fd239, %fd238;
	mov.u64 	%rd347, %rd346;
	@%p90 bra 	$L__BB32_202;
	setp.lt.s64 	%p91, %rd346, %rd185;
	selp.f64 	%fd239, %fd238, %fd161, %p91;
	min.s64 	%rd347, %rd346, %rd185;
$L__BB32_202:
	ld.shared.f64 	%fd164, [_ZN6thrust24THRUST_300001_SM_1000_NS8cuda_cub4core6detail5shmemE+104];
	ld.shared.u64 	%rd188, [_ZN6thrust24THRUST_300001_SM_1000_NS8cuda_cub4core6detail5shmemE+112];
	setp.lt.f64 	%p92, %fd239, %fd164;
	mov.f64 	%fd240, %fd164;
	mov.u64 	%rd348, %rd188;
	@%p92 bra 	$L__BB32_205;
	setp.lt.f64 	%p93, %fd164, %fd239;
	mov.f64 	%fd240, %fd239;
	mov.u64 	%rd348, %rd347;
	@%p93 bra 	$L__BB32_205;
	setp.lt.s64 	%p94, %rd347, %rd188;
	selp.f64 	%fd240, %fd239, %fd164, %p94;
	min.s64 	%rd348, %rd347, %rd188;
$L__BB32_205:
	ld.shared.f64 	%fd167, [_ZN6thrust24THRUST_300001_SM_1000_NS8cuda_cub4core6detail5shmemE+120];
	ld.shared.u64 	%rd191, [_ZN6thrust24THRUST_300001_SM_1000_NS8cuda_cub4core6detail5shmemE+128];
	setp.lt.f64 	%p95, %fd240, %fd167;
	mov.u64 	%rd349, %rd191;
	mov.f64 	%fd241, %fd167;
	@%p95 bra 	$L__BB32_208;
	setp.lt.f64 	%p96, %fd167, %fd240;
	mov.u64 	%rd349, %rd348;
	mov.f64 	%fd241, %fd240;
	@%p96 bra 	$L__BB32_208;
	setp.lt.s64 	%p97, %rd348, %rd191;
	selp.f64 	%fd241, %fd240, %fd167, %p97;
	min.s64 	%rd349, %rd348, %rd191;
$L__BB32_208:
	mov.u32 	%r389, %tid.x;
	setp.ne.s32 	%p214, %r389, 0;
	@%p214 bra 	$L__BB32_210;
	ld.param.u64 	%rd280, [_ZN6thrust24THRUST_300001_SM_1000_NS8cuda_cub4core6detail13_kernel_agentINS1_8__reduce11ReduceAgentINS0_12zip_iteratorIN4cuda3std3__45tupleIJNS0_10device_ptrIdEENS0_17counting_iteratorIlNS0_11use_defaultESF_SF_EEEEEEEPNSB_IJdlEEESJ_lNS1_9__extrema9arg_max_fIdlNSA_4lessIdEEEEEEJSI_SK_lN3cub18CUB_300001_SM_100013GridEvenShareIlEENSS_9GridQueueIyEESP_EEEvDpT0__param_1];
	cvta.to.global.u64 	%rd277, %rd280;
	mul.wide.u32 	%rd278, %r1, 16;
	add.s64 	%rd279, %rd277, %rd278;
	st.global.f64 	[%rd279], %fd241;
	st.global.u64 	[%rd279+8], %rd349;
$L__BB32_210:
	ret;

}
	// .globl	_ZN6thrust24THRUST_300001_SM_1000_NS8cuda_cub4core6detail13_kernel_agentINS1_8__reduce11ReduceAgentIPN4cuda3std3__45tupleIJdlEEESC_SB_lNS1_9__extrema9arg_max_fIdlNS9_4lessIdEEEEEEJSC_SC_iSH_EEEvDpT0_
.visible .entry _ZN6thrust24THRUST_300001_SM_1000_NS8cuda_cub4core6detail13_kernel_agentINS1_8__reduce11ReduceAgentIPN4cuda3std3__45tupleIJdlEEESC_SB_lNS1_9__extrema9arg_max_fIdlNS9_4lessIdEEEEEEJSC_SC_iSH_EEEvDpT0_(
	.param .u64 .ptr .align 1 _ZN6thrust24THRUST_300001_SM_1000_NS8cuda_cub4core6detail13_kernel_agentINS1_8__reduce11ReduceAgentIPN4cuda3std3__45tupleIJdlEEESC_SB_lNS1_9__extrema9arg_max_fIdlNS9_4lessIdEEEEEEJSC_SC_iSH_EEEvDpT0__param_0,
	.param .u64 .ptr .align 1 _ZN6thrust24THRUST_300001_SM_1000_NS8cuda_cub4core6detail13_kernel_agentINS1_8__reduce11ReduceAgentIPN4cuda3std3__45tupleIJdlEEESC_SB_lNS1_9__extrema9arg_max_fIdlNS9_4lessIdEEEEEEJSC_SC_iSH_EEEvDpT0__param_1,
	.param .u32 _ZN6thrust24THRUST_300001_SM_1000_NS8cuda_cub4core6detail13_kernel_agentINS1_8__reduce11ReduceAgentIPN4cuda3std3__45tupleIJdlEEESC_SB_lNS1_9__extrema9arg_max_fIdlNS9_4lessIdEEEEEEJSC_SC_iSH_EEEvDpT0__param_2,
	.param .align 1 .b8 _ZN6thrust24THRUST_300001_SM_1000_NS8cuda_cub4core6detail13_kernel_agentINS1_8__reduce11ReduceAgentIPN4cuda3std3__45tupleIJdlEEESC_SB_lNS1_9__extrema9arg_max_fIdlNS9_4lessIdEEEEEEJSC_SC_iSH_EEEvDpT0__param_3[1]
)
.maxntid 256
{
	.reg .pred 	%p<264>;
	.reg .b32 	%r<374>;
	.reg .b64 	%rd<508>;
	.reg .b64 	%fd<293>;

	ld.param.u64 	%rd237, [_ZN6thrust24THRUST_300001_SM_1000_NS8cuda_cub4core6detail13_kernel_agentINS1_8__reduce11ReduceAgentIPN4cuda3std3__45tupleIJdlEEESC_SB_lNS1_9__extrema9arg_max_fIdlNS9_4lessIdEEEEEEJSC_SC_iSH_EEEvDpT0__param_0];
	ld.param.u32 	%r29, [_ZN6thrust24THRUST_300001_SM_1000_NS8cuda_cub4core6detail13_kernel_agentINS1_8__reduce11ReduceAgentIPN4cuda3std3__45tupleIJdlEEESC_SB_lNS1_9__extrema9arg_max_fIdlNS9_4lessIdEEEEEEJSC_SC_iSH_EEEvDpT0__param_2];
	cvt.s64.s32 	%rd1, %r29;
	setp.eq.s32 	%p1, %r29, 0;
	@%p1 bra 	$L__BB33_234;
	setp.gt.s32 	%p2, %r29, 1279;
	@%p2 bra 	$L__BB33_121;
	mov.u32 	%r1, %tid.x;
	setp.ge.s32 	%p147, %r1, %r29;
	mov.f64 	%fd224, 0d0000000000000000;
	mov.b64 	%rd431, 0;
	mov.u32 	%r368, %r1;
	@%p147 bra 	$L__BB33_4;
	mul.wide.u32 	%rd375, %r1, 16;
	add.s64 	%rd372, %rd237, %rd375;
	// begin inline asm
	ld.global.nc.u64 %rd371, [%rd372];
	// end inline asm
	add.s64 	%rd374, %rd372, 8;
	// begin inline asm
	ld.global.nc.u64 %rd431, [%rd374];
	// end inline asm
	mov.b64 	%fd224, %rd371;
	add.s32 	%r368, %r1, 256;
$L__BB33_4:
	setp.ge.s32 	%p148, %r368, %r29;
	@%p148 bra 	$L__BB33_25;
	not.b32 	%r141, %r368;
	add.s32 	%r4, %r29, %r141;
	and.b32  	%r142, %r4, 768;
	setp.eq.s32 	%p149, %r142, 768;
	@%p149 bra 	$L__BB33_11;
	mul.wide.u32 	%rd377, %r368, 16;
	add.s64 	%rd422, %rd237, %rd377;
	shr.u32 	%r143, %r4, 8;
	add.s32 	%r144, %r143, 1;
	and.b32  	%r145, %r144, 3;
	neg.s32 	%r366, %r145;
$L__BB33_7:
	.pragma "nounroll";
	mov.u64 	%rd6, %rd431;
	mov.f64 	%fd3, %fd224;
	// begin inline asm
	ld.global.nc.u64 %rd378, [%rd422];
	// end inline asm
	add.s64 	%rd381, %rd422, 8;
	// begin inline asm
	ld.global.nc.u64 %rd380, [%rd381];
	// end inline asm
	mov.b64 	%fd4, %rd378;
	setp.lt.f64 	%p150, %fd3, %fd4;
	mov.u64 	%rd431, %rd380;
	mov.f64 	%fd224, %fd4;
	@%p150 bra 	$L__BB33_10;
	setp.gt.f64 	%p151, %fd3, %fd4;
	mov.u64 	%rd431, %rd6;
	mov.f64 	%fd224, %fd3;
	@%p151 bra 	$L__BB33_10;
	setp.lt.s64 	%p152, %rd6, %rd380;
	min.s64 	%rd431, %rd6, %rd380;
	selp.f64 	%fd224, %fd3, %fd4, %p152;
$L__BB33_10:
	add.s32 	%r368, %r368, 256;
	add.s64 	%rd422, %rd422, 4096;
	add.s32 	%r366, %r366, 1;
	setp.ne.s32 	%p153, %r366, 0;
	@%p153 bra 	$L__BB33_7;
$L__BB33_11:
	setp.lt.u32 	%p154, %r4, 768;
	@%p154 bra 	$L__BB33_25;
$L__BB33_12:
	mul.wide.s32 	%rd386, %r368, 16;
	add.s64 	%rd383, %rd237, %rd386;
	// begin inline asm
	ld.global.nc.u64 %rd382, [%rd383];
	// end inline asm
	add.s64 	%rd385, %rd383, 8;
	// begin inline asm
	ld.global.nc.u64 %rd384, [%rd385];
	// end inline asm
	mov.b64 	%fd10, %rd382;
	setp.lt.f64 	%p155, %fd224, %fd10;
	mov.u64 	%rd428, %rd384;
	mov.f64 	%fd221, %fd10;
	@%p155 bra 	$L__BB33_15;
	setp.gt.f64 	%p156, %fd224, %fd10;
	mov.u64 	%rd428, %rd431;
	mov.f64 	%fd221, %fd224;
	@%p156 bra 	$L__BB33_15;
	setp.lt.s64 	%p157, %rd431, %rd384;
	min.s64 	%rd428, %rd431, %rd384;
	selp.f64 	%fd221, %fd224, %fd10, %p157;
$L__BB33_15:
	add.s64 	%rd388, %rd383, 4096;
	// begin inline asm
	ld.global.nc.u64 %rd387, [%rd388];
	// end inline asm
	add.s64 	%rd390, %rd383, 4104;
	// begin inline asm
	ld.global.nc.u64 %rd389, [%rd390];
	// end inline asm
	mov.b64 	%fd13, %rd387;
	setp.lt.f64 	%p158, %fd221, %fd13;
	mov.u64 	%rd429, %rd389;
	mov.f64 	%fd222, %fd13;
	@%p158 bra 	$L__BB33_18;
	setp.gt.f64 	%p159, %fd221, %fd13;
	mov.u64 	%rd429, %rd428;
	mov.f64 	%fd222, %fd221;
	@%p159 bra 	$L__BB33_18;
	setp.lt.s64 	%p160, %rd428, %rd389;
	min.s64 	%rd429, %rd428, %rd389;
	selp.f64 	%fd222, %fd221, %fd13, %p160;
$L__BB33_18:
	add.s64 	%rd392, %rd383, 8192;
	// begin inline asm
	ld.global.nc.u64 %rd391, [%rd392];
	// end inline asm
	add.s64 	%rd394, %rd383, 8200;
	// begin inline asm
	ld.global.nc.u64 %rd393, [%rd394];
	// end inline asm
	mov.b64 	%fd16, %rd391;
	setp.lt.f64 	%p161, %fd222, %fd16;
	mov.u64 	%rd430, %rd393;
	mov.f64 	%fd223, %fd16;
	@%p161 bra 	$L__BB33_21;
	setp.gt.f64 	%p162, %fd222, %fd16;
	mov.u64 	%rd430, %rd429;
	mov.f64 	%fd223, %fd222;
	@%p162 bra 	$L__BB33_21;
	setp.lt.s64 	%p163, %rd429, %rd393;
	min.s64 	%rd430, %rd429, %rd393;
	selp.f64 	%fd223, %fd222, %fd16, %p163;
$L__BB33_21:
	add.s64 	%rd396, %rd383, 12288;
	// begin inline asm
	ld.global.nc.u64 %rd395, [%rd396];
	// end inline asm
	add.s64 	%rd398, %rd383, 12296;
	// begin inline asm
	ld.global.nc.u64 %rd397, [%rd398];
	// end inline asm
	mov.b64 	%fd19, %rd395;
	setp.lt.f64 	%p164, %fd223, %fd19;
	mov.u64 	%rd431, %rd397;
	mov.f64 	%fd224, %fd19;
	@%p164 bra 	$L__BB33_24;
	setp.gt.f64 	%p165, %fd223, %fd19;
	mov.u64 	%rd431, %rd430;
	mov.f64 	%fd224, %fd223;
	@%p165 bra 	$L__BB33_24;
	setp.lt.s64 	%p166, %rd430, %rd397;
	min.s64 	%rd431, %rd430, %rd397;
	selp.f64 	%fd224, %fd223, %fd19, %p166;
$L__BB33_24:
	add.s32 	%r368, %r368, 1024;
	setp.lt.s32 	%p167, %r368, %r29;
	@%p167 bra 	$L__BB33_12;
$L__BB33_25:
	setp.lt.s32 	%p168, %r29, 256;
	@%p168 bra 	$L__BB33_70;
	// begin inline asm
	mov.u32 %r259, %laneid;
	// end inline asm
	mov.b64 	%rd409, %fd224;
	mov.b64 	{%r261, %r266}, %rd409;
	mov.b32 	%r277, 1;
	mov.b32 	%r278, 31;
	mov.b32 	%r279, -1;
	// begin inline asm
	shfl.sync.down.b32 %r260, %r261, %r277, %r278, %r279;
	// end inline asm
	// begin inline asm
	shfl.sync.down.b32 %r265, %r266, %r277, %r278, %r279;
	// end inline asm
	mov.b64 	%rd410, {%r260, %r265};
	mov.b64 	%fd23, %rd410;
	mov.b64 	{%r271, %r276}, %rd431;
	// begin inline asm
	shfl.sync.down.b32 %r270, %r271, %r277, %r278, %r279;
	// end inline asm
	// begin inline asm
	shfl.sync.down.b32 %r275, %r276, %r277, %r278, %r279;
	// end inline asm
	mov.b64 	%rd28, {%r270, %r275};
	setp.gt.s32 	%p220, %r259, 30;
	mov.u64 	%rd433, %rd431;
	mov.f64 	%fd226, %fd224;
	@%p220 bra 	$L__BB33_30;
	setp.lt.f64 	%p221, %fd224, %fd23;
	mov.u64 	%rd433, %rd28;
	mov.f64 	%fd226, %fd23;
	@%p221 bra 	$L__BB33_30;
	setp.gt.f64 	%p222, %fd224, %fd23;
	mov.u64 	%rd433, %rd431;
	mov.f64 	%fd226, %fd224;
	@%p222 bra 	$L__BB33_30;
	setp.lt.s64 	%p223, %rd431, %rd28;
	min.s64 	%rd433, %rd431, %rd28;
	selp.f64 	%fd226, %fd224, %fd23, %p223;
$L__BB33_30:
	mov.b64 	%rd411, %fd226;
	mov.b64 	{%r281, %r286}, %rd411;
	mov.b32 	%r297, 2;
	mov.b32 	%r298, 31;
	mov.b32 	%r299, -1;
	// begin inline asm
	shfl.sync.down.b32 %r280, %r281, %r297, %r298, %r299;
	// end inline asm
	// begin inline asm
	shfl.sync.down.b32 %r285, %r286, %r297, %r298, %r299;
	// end inline asm
	mov.b64 	%rd412, {%r280, %r285};
	mov.b64 	%fd26, %rd412;
	mov.b64 	{%r291, %r296}, %rd433;
	// begin inline asm
	shfl.sync.down.b32 %r290, %r291, %r297, %r298, %r299;
	// end inline asm
	// begin inline asm
	shfl.sync.down.b32 %r295, %r296, %r297, %r298, %r299;
	// end inline asm
	mov.b64 	%rd31, {%r290, %r295};
	setp.gt.s32 	%p224, %r259, 29;
	mov.u64 	%rd434, %rd433;
	mov.f64 	%fd227, %fd226;
	@%p224 bra 	$L__BB33_34;
	setp.lt.f64 	%p225, %fd226, %fd26;
	mov.u64 	%rd434, %rd31;
	mov.f64 	%fd227, %fd26;
	@%p225 bra 	$L__BB33_34;
	setp.gt.f64 	%p226, %fd226, %fd26;
	mov.u64 	%rd434, %rd433;
	mov.f64 	%fd227, %fd226;
	@%p226 bra 	$L__BB33_34;
	setp.lt.s64 	%p227, %rd433, %rd31;
	min.s64 	%rd434, %rd433, %rd31;
	selp.f64 	%fd227, %fd226, %fd26, %p227;
$L__BB33_34:
	mov.b64 	%rd413, %fd227;
	mov.b64 	{%r301, %r306}, %rd413;
	mov.b32 	%r317, 4;
	mov.b32 	%r318, 31;
	mov.b32 	%r319, -1;
	// begin inline asm
	shfl.sync.down.b32 %r300, %r301, %r317, %r318, %r319;
	// end inline asm
	// begin inline asm
	shfl.sync.down.b32 %r305, %r306, %r317, %r318, %r319;
	// end inline asm
	mov.b64 	%rd414, {%r300, %r305};
	mov.b64 	%fd29, %rd414;
	mov.b64 	{%r311, %r316}, %rd434;
	// begin inline asm
	shfl.sync.down.b32 %r310, %r311, %r317, %r318, %r319;
	// end inline asm
	// begin inline asm
	shfl.sync.down.b32 %r315, %r316, %r317, %r318, %r319;
	// end inline asm
	mov.b64 	%rd34, {%r310, %r315};
	setp.gt.s32 	%p228, %r259, 27;
	mov.u64 	%rd435, %rd434;
	mov.f64 	%fd228, %fd227;
	@%p228 bra 	$L__BB33_38;
	setp.lt.f64 	%p229, %fd227, %fd29;
	mov.u64 	%rd435, %rd34;
	mov.f64 	%fd228, %fd29;
	@%p229 bra 	$L__BB33_38;
	setp.gt.f64 	%p230, %fd227, %fd29;
	mov.u64 	%rd435, %rd434;
	mov.f64 	%fd228, %fd227;
	@%p230 bra 	$L__BB33_38;
	setp.lt.s64 	%p231, %rd434, %rd34;
	min.s64 	%rd435, %rd434, %rd34;
	selp.f64 	%fd228, %fd227, %fd29, %p231;
$L__BB33_38:
	mov.b64 	%rd415, %fd228;
	mov.b64 	{%r321, %r326}, %rd415;
	mov.b32 	%r337, 8;
	mov.b32 	%r338, 31;
	mov.b32 	%r339, -1;
	// begin inline asm
	shfl.sync.down.b32 %r320, %r321, %r337, %r338, %r339;
	// end inline asm
	// begin inline asm
	shfl.sync.down.b32 %r325, %r326, %r337, %r338, %r339;
	// end inline asm
	mov.b64 	%rd416, {%r320, %r325};
	mov.b64 	%fd32, %rd416;
	mov.b64 	{%r331, %r336}, %rd435;
	// begin inline asm
	shfl.sync.down.b32 %r330, %r331, %r337, %r338, %r339;
	// end inline asm
	// begin inline asm
	shfl.sync.down.b32 %r335, %r336, %r337, %r338, %r339;
	// end inline asm
	mov.b64 	%rd37, {%r330, %r335};
	setp.gt.s32 	%p232, %r259, 23;
	mov.u64 	%rd436, %rd435;
	mov.f64 	%fd229, %fd228;
	@%p232 bra 	$L__BB33_42;
	setp.lt.f64 	%p233, %fd228, %fd32;
	mov.u64 	%rd436, %rd37;
	mov.f64 	%fd229, %fd32;
	@%p233 bra 	$L__BB33_42;
	setp.gt.f64 	%p234, %fd228, %fd32;
	mov.u64 	%rd436, %rd435;
	mov.f64 	%fd229, %fd228;
	@%p234 bra 	$L__BB33_42;
	setp.lt.s64 	%p235, %rd435, %rd37;
	min.s64 	%rd436, %rd435, %rd37;
	selp.f64 	%fd229, %fd228, %fd32, %p235;
$L__BB33_42:
	mov.b64 	%rd417, %fd229;
	mov.b64 	{%r341, %r346}, %rd417;
	mov.b32 	%r357, 16;
	mov.b32 	%r358, 31;
	mov.b32 	%r359, -1;
	// begin inline asm
	shfl.sync.down.b32 %r340, %r341, %r357, %r358, %r359;
	// end inline asm
	// begin inline asm
	shfl.sync.down.b32 %r345, %r346, %r357, %r358, %r359;
	// end inline asm
	mov.b64 	%rd418, {%r340, %r345};
	mov.b64 	%fd35, %rd418;
	mov.b64 	{%r351, %r356}, %rd436;
	// begin inline asm
	shfl.sync.down.b32 %r350, %r351, %r357, %r358, %r359;
	// end inline asm
	// begin inline asm
	shfl.sync.down.b32 %r355, %r356, %r357, %r358, %r359;
	// end inline asm
	mov.b64 	%rd40, {%r350, %r355};
	setp.gt.s32 	%p236, %r259, 15;
	mov.u64 	%rd507, %rd436;
	mov.f64 	%fd292, %fd229;
	@%p236 bra 	$L__BB33_46;
	setp.lt.f64 	%p237, %fd229, %fd35;
	mov.u64 	%rd507, %rd40;
	mov.f64 	%fd292, %fd35;
	@%p237 bra 	$L__BB33_46;
	setp.gt.f64 	%p238, %fd229, %fd35;
	mov.u64 	%rd507, %rd436;
	mov.f64 	%fd292, %fd229;
	@%p238 bra 	$L__BB33_46;
	setp.lt.s64 	%p239, %rd436, %rd40;
	min.s64 	%rd507, %rd436, %rd40;
	selp.f64 	%fd292, %fd229, %fd35, %p239;
$L__BB33_46:
	setp.ne.s32 	%p240, %r259, 0;
	@%p240 bra 	$L__BB33_48;
	shr.u32 	%r360, %r1, 1;
	and.b32  	%r361, %r360, 496;
	mov.u32 	%r362, _ZN6thrust24THRUST_300001_SM_1000_NS8cuda_cub4core6detail5shmemE;
	add.s32 	%r363, %r362, %r361;
	st.shared.f64 	[%r363+8], %fd292;
	st.shared.u64 	[%r363+16], %rd507;
$L__BB33_48:
	bar.sync 	0;
	setp.ne.s32 	%p241, %r1, 0;
	@%p241 bra 	$L__BB33_232;
	ld.shared.f64 	%fd38, [_ZN6thrust24THRUST_300001_SM_1000_NS8cuda_cub4core6detail5shmemE+24];
	ld.shared.u64 	%rd43, [_ZN6thrust24THRUST_300001_SM_1000_NS8cuda_cub4core6detail5shmemE+32];
	setp.lt.f64 	%p242, %fd292, %fd38;
	mov.u64 	%rd438, %rd43;
	mov.f64 	%fd231, %fd38;
	@%p242 bra 	$L__BB33_52;
	setp.lt.f64 	%p243, %fd38, %fd292;
	mov.u64 	%rd438, %rd507;
	mov.f64 	%fd231, %fd292;
	@%p243 bra 	$L__BB33_52;
	setp.lt.s64 	%p244, %rd507, %rd43;
	min.s64 	%rd438, %rd507, %rd43;
	selp.f64 	%fd231, %fd292, %fd38, %p244;
$L__BB33_52:
	ld.shared.f64 	%fd41, [_ZN6thrust24THRUST_300001_SM_1000_NS8cuda_cub4core6detail5shmemE+40];
	ld.shared.u64 	%rd46, [_ZN6thrust24THRUST_300001_SM_1000_NS8cuda_cub4core6detail5shmemE+48];
	setp.lt.f64 	%p245, %fd231, %fd41;
	mov.u64 	%rd439, %rd46;
	mov.f64 	%fd232, %fd41;
	@%p245 bra 	$L__BB33_55;
	setp.lt.f64 	%p246, %fd41, %fd231;
	mov.u64 	%rd439, %rd438;
	mov.f64 	%fd232, %fd231;
	@%p246 bra 	$L__BB33_55;
	setp.lt.s64 	%p247, %rd438, %rd46;
	min.s64 	%rd439, %rd438, %rd46;
	selp.f64 	%fd232, %fd231, %fd41, %p247;
$L__BB33_55:
	ld.shared.f64 	%fd44, [_ZN6thrust24THRUST_300001_SM_1000_NS8cuda_cub4core6detail5shmemE+56];
	ld.shared.u64 	%rd49, [_ZN6thrust24THRUST_300001_SM_1000_NS8cuda_cub4core6detail5shmemE+64];
	setp.lt.f64 	%p248, %fd232, %fd44;
	mov.u64 	%rd440, %rd49;
	mov.f64 	%fd233, %fd44;
	@%p248 bra 	$L__BB33_58;
	setp.lt.f64 	%p249, %fd44, %fd232;
	mov.u64 	%rd440, %rd439;
	mov.f64 	%fd233, %fd232;
	@%p249 bra 	$L__BB33_58;
	setp.lt.s64 	%p250, %rd439, %rd49;
	min.s64 	%rd440, %rd439, %rd49;
	selp.f64 	%fd233, %fd232, %fd44, %p250;
$L__BB33_58:
	ld.shared.f64 	%fd47, [_ZN6thrust24THRUST_300001_SM_1000_NS8cuda_cub4core6detail5shmemE+72];
	ld.shared.u64 	%rd52, [_ZN6thrust24THRUST_300001_SM_1000_NS8cuda_cub4core6detail5shmemE+80];
	setp.lt.f64 	%p251, %fd233, %fd47;
	mov.u64 	%rd441, %rd52;
	mov.f64 	%fd234, %fd47;
	@%p251 bra 	$L__BB33_61;
	setp.lt.f64 	%p252, %fd47, %fd233;
	mov.u64 	%rd441, %rd440;
	mov.f64 	%fd234, %fd233;
	@%p252 bra 	$L__BB33_61;
	setp.lt.s64 	%p253, %rd440, %rd52;
	min.s64 	%rd441, %rd440, %rd52;
	selp.f64 	%fd234, %fd233, %fd47, %p253;
$L__BB33_61:
	ld.shared.f64 	%fd50, [_ZN6thrust24THRUST_300001_SM_1000_NS8cuda_cub4core6detail5shmemE+88];
	ld.shared.u64 	%rd55, [_ZN6thrust24THRUST_300001_SM_1000_NS8cuda_cub4core6detail5shmemE+96];
	setp.lt.f64 	%p254, %fd234, %fd50;
	mov.u64 	%rd442, %rd55;
	mov.f64 	%fd235, %fd50;
	@%p254 bra 	$L__BB33_64;
	setp.lt.f64 	%p255, %fd50, %fd234;
	mov.u64 	%rd442, %rd441;
	mov.f64 	%fd235, %fd234;
	@%p255 bra 	$L__BB33_64;
	setp.lt.s64 	%p256, %rd441, %rd55;
	min.s64 	%rd442, %rd441, %rd55;
	selp.f64 	%fd235, %fd234, %fd50, %p256;
$L__BB33_64:
	ld.shared.f64 	%fd53, [_ZN6thrust24THRUST_300001_SM_1000_NS8cuda_cub4core6detail5shmemE+104];
	ld.shared.u64 	%rd58, [_ZN6thrust24THRUST_300001_SM_1000_NS8cuda_cub4core6detail5shmemE+112];
	setp.lt.f64 	%p257, %fd235, %fd53;
	mov.u64 	%rd443, %rd58;
	mov.f64 	%fd236, %fd53;
	@%p257 bra 	$L__BB33_67;
	setp.lt.f64 	%p258, %fd53, %fd235;
	mov.u64 	%rd443, %rd442;
	mov.f64 	%fd236, %fd235;
	@%p258 bra 	$L__BB33_67;
	setp.lt.s64 	%p259, %rd442, %rd58;
	min.s64 	%rd443, %rd442, %rd58;
	selp.f64 	%fd236, %fd235, %fd53, %p259;
$L__BB33_67:
	ld.shared.f64 	%fd56, [_ZN6thrust24THRUST_300001_SM_1000_NS8cuda_cub4core6detail5shmemE+120];
	ld.shared.u64 	%rd61, [_ZN6thrust24THRUST_300001_SM_1000_NS8cuda_cub4core6detail5shmemE+128];
	setp.lt.f64 	%p260, %fd236, %fd56;
	mov.u64 	%rd507, %rd61;
	mov.f64 	%fd292, %fd56;
	@%p260 bra 	$L__BB33_232;
	setp.lt.f64 	%p261, %fd56, %fd236;
	mov.u64 	%rd507, %rd443;
	mov.f64 	%fd292, %fd236;
	@%p261 bra 	$L__BB33_232;
	setp.lt.s64 	%p262, %rd443, %rd61;
	min.s64 	%rd507, %rd443, %rd61;
	selp.f64 	%fd292, %fd236, %fd56, %p262;
	bra.uni 	$L__BB33_232;
$L__BB33_70:
	// begin inline asm
	mov.u32 %r146, %laneid;
	// end inline asm
	and.b32  	%r167, %r1, 992;
	add.s32 	%r168, %r167, 32;
	setp.gt.s32 	%p169, %r168, %r29;
	not.b32 	%r169, %r167;
	add.s32 	%r170, %r29, %r169;
	selp.b32 	%r165, %r170, 31, %p169;
	mov.b64 	%rd399, %fd224;
	mov.b64 	{%r148, %r153}, %rd399;
	mov.b32 	%r164, 1;
	mov.b32 	%r166, -1;
	// begin inline asm
	shfl.sync.down.b32 %r147, %r148, %r164, %r165, %r166;
	// end inline asm
	// begin inline asm
	shfl.sync.down.b32 %r152, %r153, %r164, %r165, %r166;
	// end inline asm
	mov.b64 	%rd400, {%r147, %r152};
	mov.b64 	%fd58, %rd400;
	mov.b64 	{%r158, %r163}, %rd431;
	// begin inline asm
	shfl.sync.down.b32 %r157, %r158, %r164, %r165, %r166;
	// end inline asm
	// begin inline asm
	shfl.sync.down.b32 %r162, %r163, %r164, %r165, %r166;
	// end inline asm
	mov.b64 	%rd63, {%r157, %r162};
	setp.ge.s32 	%p170, %r146, %r165;
	mov.u64 	%rd444, %rd431;
	mov.f64 	%fd237, %fd224;
	@%p170 bra 	$L__BB33_74;
	setp.lt.f64 	%p171, %fd224, %fd58;
	mov.u64 	%rd444, %rd63;
	mov.f64 	%fd237, %fd58;
	@%p171 bra 	$L__BB33_74;
	setp.gt.f64 	%p172, %fd224, %fd58;
	mov.u64 	%rd444, %rd431;
	mov.f64 	%fd237, %fd224;
	@%p172 bra 	$L__BB33_74;
	setp.lt.s64 	%p173, %rd431, %rd63;
	min.s64 	%rd444, %rd431, %rd63;
	selp.f64 	%fd237, %fd224, %fd58, %p173;
$L__BB33_74:
	mov.b64 	%rd401, %fd237;
	mov.b64 	{%r172, %r177}, %rd401;
	mov.b32 	%r188, 2;
	mov.b32 	%r190, -1;
	// begin inline asm
	shfl.sync.down.b32 %r171, %r172, %r188, %r165, %r190;
	// end inline asm
	// begin inline asm
	shfl.sync.down.b32 %r176, %r177, %r188, %r165, %r190;
	// end inline asm
	mov.b64 	%rd402, {%r171, %r176};
	mov.b64 	%fd61, %rd402;
	mov.b64 	{%r182, %r187}, %rd444;
	// begin inline asm
	shfl.sync.down.b32 %r181, %r182, %r188, %r165, %r190;
	// end inline asm
	// begin inline asm
	shfl.sync.down.b32 %r186, %r187, %r188, %r165, %r190;
	// end inline asm
	mov.b64 	%rd66, {%r181, %r186};
	add.s32 	%r191, %r146, 2;
	setp.gt.s32 	%p174, %r191, %r165;
	mov.u64 	%rd445, %rd444;
	mov.f64 	%fd238, %fd237;
	@%p174 bra 	$L__BB33_78;
	setp.lt.f64 	%p175, %fd237, %fd61;
	mov.u64 	%rd445, %rd66;
	mov.f64 	%fd238, %fd61;
	@%p175 bra 	$L__BB33_78;
	setp.gt.f64 	%p176, %fd237, %fd61;
	mov.u64 	%rd445, %rd444;
	mov.f64 	%fd238, %fd237;
	@%p176 bra 	$L__BB33_78;
	setp.lt.s64 	%p177, %rd444, %rd66;
	min.s64 	%rd445, %rd444, %rd66;
	selp.f64 	%fd238, %fd237, %fd61, %p177;
$L__BB33_78:
	mov.b64 	%rd403, %fd238;
	mov.b64 	{%r193, %r198}, %rd403;
	mov.b32 	%r209, 4;
	mov.b32 	%r211, -1;
	// begin inline asm
	shfl.sync.down.b32 %r192, %r193, %r209, %r165, %r211;
	// end inline asm
	// begin inline asm
	shfl.sync.down.b32 %r197, %r198, %r209, %r165, %r211;
	// end inline asm
	mov.b64 	%rd404, {%r192, %r197};
	mov.b64 	%fd64, %rd404;
	mov.b64 	{%r203, %r208}, %rd445;
	// begin inline asm
	shfl.sync.down.b32 %r202, %r203, %r209, %r165, %r211;
	// end inline asm
	// begin inline asm
	shfl.sync.down.b32 %r207, %r208, %r209, %r165, %r211;
	// end inline asm
	mov.b64 	%rd69, {%r202, %r207};
	add.s32 	%r212, %r146, 4;
	setp.gt.s32 	%p178, %r212, %r165;
	mov.u64 	%rd446, %rd445;
	mov.f64 	%fd239, %fd238;
	@%p178 bra 	$L__BB33_82;
	setp.lt.f64 	%p179, %fd238, %fd64;
	mov.u64 	%rd446, %rd69;
	mov.f64 	%fd239, %fd64;
	@%p179 bra 	$L__BB33_82;
	setp.gt.f64 	%p180, %fd238, %fd64;
	mov.u64 	%rd446, %rd445;
	mov.f64 	%fd239, %fd238;
	@%p180 bra 	$L__BB33_82;
	setp.lt.s64 	%p181, %rd445, %rd69;
	min.s64 	%rd446, %rd445, %rd69;
	selp.f64 	%fd239, %fd238, %fd64, %p181;
$L__BB33_82:
	mov.b64 	%rd405, %fd239;
	mov.b64 	{%r214, %r219}, %rd405;
	mov.b32 	%r230, 8;
	mov.b32 	%r232, -1;
	// begin inline asm
	shfl.sync.down.b32 %r213, %r214, %r230, %r165, %r232;
	// end inline asm
	// begin inline asm
	shfl.sync.down.b32 %r218, %r219, %r230, %r165, %r232;
	// end inline asm
	mov.b64 	%rd406, {%r213, %r218};
	mov.b64 	%fd67, %rd406;
	mov.b64 	{%r224, %r229}, %rd446;
	// begin inline asm
	shfl.sync.down.b32 %r223, %r224, %r230, %r165, %r232;
	// end inline asm
	// begin inline asm
	shfl.sync.down.b32 %r228, %r229, %r230, %r165, %r232;
	// end inline asm
	mov.b64 	%rd72, {%r223, %r228};
	add.s32 	%r233, %r146, 8;
	setp.gt.s32 	%p182, %r233, %r165;
	mov.u64 	%rd447, %rd446;
	mov.f64 	%fd240, %fd239;
	@%p182 bra 	$L__BB33_86;
	setp.lt.f64 	%p183, %fd239, %fd67;
	mov.u64 	%rd447, %rd72;
	mov.f64 	%fd240, %fd67;
	@%p183 bra 	$L__BB33_86;
	setp.gt.f64 	%p184, %fd239, %fd67;
	mov.u64 	%rd447, %rd446;
	mov.f64 	%fd240, %fd239;
	@%p184 bra 	$L__BB33_86;
	setp.lt.s64 	%p185, %rd446, %rd72;
	min.s64 	%rd447, %rd446, %rd72;
	selp.f64 	%fd240, %fd239, %fd67, %p185;
$L__BB33_86:
	mov.b64 	%rd407, %fd240;
	mov.b64 	{%r235, %r240}, %rd407;
	mov.b32 	%r251, 16;
	mov.b32 	%r253, -1;
	// begin inline asm
	shfl.sync.down.b32 %r234, %r235, %r251, %r165, %r253;
	// end inline asm
	// begin inline asm
	shfl.sync.down.b32 %r239, %r240, %r251, %r165, %r253;
	// end inline asm
	mov.b64 	%rd408, {%r234, %r239};
	mov.b64 	%fd70, %rd408;
	mov.b64 	{%r245, %r250}, %rd447;
	// begin inline asm
	shfl.sync.down.b32 %r244, %r245, %r251, %r165, %r253;
	// end inline asm
	// begin inline asm
	shfl.sync.down.b32 %r249, %r250, %r251, %r165, %r253;
	// end inline asm
	mov.b64 	%rd75, {%r244, %r249};
	add.s32 	%r254, %r146, 16;
	setp.gt.s32 	%p186, %r254, %r165;
	mov.u64 	%rd507, %rd447;
	mov.f64 	%fd292, %fd240;
	@%p186 bra 	$L__BB33_90;
	setp.lt.f64 	%p187, %fd240, %fd70;
	mov.u64 	%rd507, %rd75;
	mov.f64 	%fd292, %fd70;
	@%p187 bra 	$L__BB33_90;
	setp.gt.f64 	%p188, %fd240, %fd70;
	mov.u64 	%rd507, %rd447;
	mov.f64 	%fd292, %fd240;
	@%p188 bra 	$L__BB33_90;
	setp.lt.s64 	%p189, %rd447, %rd75;
	min.s64 	%rd507, %rd447, %rd75;
	selp.f64 	%fd292, %fd240, %fd70, %p189;
$L__BB33_90:
	setp.ne.s32 	%p190, %r146, 0;
	@%p190 bra 	$L__BB33_92;
	shr.u32 	%r255, %r1, 1;
	and.b32  	%r256, %r255, 496;
	mov.u32 	%r257, _ZN6thrust24THRUST_300001_SM_1000_NS8cuda_cub4core6detail5shmemE;
	add.s32 	%r258, %r257, %r256;
	st.shared.f64 	[%r258+8], %fd292;
	st.shared.u64 	[%r258+16], %rd507;
$L__BB33_92:
	bar.sync 	0;
	setp.ne.s32 	%p191, %r1, 0;
	@%p191 bra 	$L__BB33_232;
	setp.lt.s32 	%p192, %r29, 33;
	mov.f64 	%fd242, %fd292;
	mov.u64 	%rd449, %rd507;
	@%p192 bra 	$L__BB33_97;
	ld.shared.f64 	%fd73, [_ZN6thrust24THRUST_300001_SM_1000_NS8cuda_cub4core6detail5shmemE+24];
	ld.shared.u64 	%rd78, [_ZN6thrust24THRUST_300001_SM_1000_NS8cuda_cub4core6detail5shmemE+32];
	setp.lt.f64 	%p193, %fd292, %fd73;
	mov.f64 	%fd242, %fd73;
	mov.u64 	%rd449, %rd78;
	@%p193 bra 	$L__BB33_97;
	setp.lt.f64 	%p194, %fd73, %fd292;
	mov.f64 	%fd242, %fd292;
	mov.u64 	%rd449, %rd507;
	@%p194 bra 	$L__BB33_97;
	setp.lt.s64 	%p195, %rd507, %rd78;
	min.s64 	%rd449, %rd507, %rd78;
	selp.f64 	%fd242, %fd292, %fd73, %p195;
$L__BB33_97:
	setp.lt.s32 	%p196, %r29, 65;
	mov.f64 	%fd243, %fd242;
	mov.u64 	%rd450, %rd449;
	@%p196 bra 	$L__BB33_101;
	ld.shared.f64 	%fd76, [_ZN6thrust24THRUST_300001_SM_1000_NS8cuda_cub4core6detail5shmemE+40];
	ld.shared.u64 	%rd81, [_ZN6thrust24THRUST_300001_SM_1000_NS8cuda_cub4core6detail5shmemE+48];
	setp.lt.f64 	%p197, %fd242, %fd76;
	mov.f64 	%fd243, %fd76;
	mov.u64 	%rd450, %rd81;
	@%p197 bra 	$L__BB33_101;
	setp.lt.f64 	%p198, %fd76, %fd242;
	mov.f64 	%fd243, %fd242;
	mov.u64 	%rd450, %rd449;
	@%p198 bra 	$L__BB33_101;
	setp.lt.s64 	%p199, %rd449, %rd81;
	selp.f64 	%fd243, %fd242, %fd76, %p199;
	min.s64 	%rd450, %rd449, %rd81;
$L__BB33_101:
	setp.lt.s32 	%p200, %r29, 97;
	mov.f64 	%fd244, %fd243;
	mov.u64 	%rd451, %rd450;
	@%p200 bra 	$L__BB33_105;
	ld.shared.f64 	%fd79, [_ZN6thrust24THRUST_300001_SM_1000_NS8cuda_cub4core6detail5shmemE+56];
	ld.shared.u64 	%rd84, [_ZN6thrust24THRUST_300001_SM_1000_NS8cuda_cub4core6detail5shmemE+64];
	setp.lt.f64 	%p201, %fd243, %fd79;
	mov.f64 	%fd244, %fd79;
	mov.u64 	%rd451, %rd84;
	@%p201 bra 	$L__BB33_105;
	setp.lt.f64 	%p202, %fd79, %fd243;
	mov.f64 	%fd244, %fd243;
	mov.u64 	%rd451, %rd450;
	@%p202 bra 	$L__BB33_105;
	setp.lt.s64 	%p203, %rd450, %rd84;
	selp.f64 	%fd244, %fd243, %fd79, %p203;
	min.s64 	%rd451, %rd450, %rd84;
$L__BB33_105:
	setp.lt.s32 	%p204, %r29, 129;
	mov.f64 	%fd245, %fd244;
	mov.u64 	%rd452, %rd451;
	@%p204 bra 	$L__BB33_109;
	ld.shared.f64 	%fd82, [_ZN6thrust24THRUST_300001_SM_1000_NS8cuda_cub4core6detail5shmemE+72];
	ld.shared.u64 	%rd87, [_ZN6thrust24THRUST_300001_SM_1000_NS8cuda_cub4core6detail5shmemE+80];
	setp.lt.f64 	%p205, %fd244, %fd82;
	mov.f64 	%fd245, %fd82;
	mov.u64 	%rd452, %rd87;
	@%p205 bra 	$L__BB33_109;
	setp.lt.f64 	%p206, %fd82, %fd244;
	mov.f64 	%fd245, %fd244;
	mov.u64 	%rd452, %rd451;
	@%p206 bra 	$L__BB33_109;
	setp.lt.s64 	%p207, %rd451, %rd87;
	selp.f64 	%fd245, %fd244, %fd82, %p207;
	min.s64 	%rd452, %rd451, %rd87;
$L__BB33_109:
	setp.lt.s32 	%p208, %r29, 161;
	mov.f64 	%fd246, %fd245;
	mov.u64 	%rd453, %rd452;
	@%p208 bra 	$L__BB33_113;
	ld.shared.f64 	%fd85, [_ZN6thrust24THRUST_300001_SM_1000_NS8cuda_cub4core6detail5shmemE+88];
	ld.shared.u64 	%rd90, [_ZN6thrust24THRUST_300001_SM_1000_NS8cuda_cub4core6detail5shmemE+96];
	setp.lt.f64 	%p209, %fd245, %fd85;
	mov.f64 	%fd246, %fd85;
	mov.u64 	%rd453, %rd90;
	@%p209 bra 	$L__BB33_113;
	setp.lt.f64 	%p210, %fd85, %fd245;
	mov.f64 	%fd246, %fd245;
	mov.u64 	%rd453, %rd452;
	@%p210 bra 	$L__BB33_113;
	setp.lt.s64 	%p211, %rd452, %rd90;
	selp.f64 	%fd246, %fd245, %fd85, %p211;
	min.s64 	%rd453, %rd452, %rd90;
$L__BB33_113:
	setp.lt.s32 	%p212, %r29, 193;
	mov.f64 	%fd247, %fd246;
	mov.u64 	%rd454, %rd453;
	@%p212 bra 	$L__BB33_117;
	ld.shared.f64 	%fd88, [_ZN6thrust24THRUST_300001_SM_1000_NS8cuda_cub4core6detail5shmemE+104];
	ld.shared.u64 	%rd93, [_ZN6thrust24THRUST_300001_SM_1000_NS8cuda_cub4core6detail5shmemE+112];
	setp.lt.f64 	%p213, %fd246, %fd88;
	mov.f64 	%fd247, %fd88;
	mov.u64 	%rd454, %rd93;
	@%p213 bra 	$L__BB33_117;
	setp.lt.f64 	%p214, %fd88, %fd246;
	mov.f64 	%fd247, %fd246;
	mov.u64 	%rd454, %rd453;
	@%p214 bra 	$L__BB33_117;
	setp.lt.s64 	%p215, %rd453, %rd93;
	selp.f64 	%fd247, %fd246, %fd88, %p215;
	min.s64 	%rd454, %rd453, %rd93;
$L__BB33_117:
	setp.lt.s32 	%p216, %r29, 225;
	mov.u64 	%rd507, %rd454;
	mov.f64 	%fd292, %fd247;
	@%p216 bra 	$L__BB33_232;
	ld.shared.f64 	%fd91, [_ZN6thrust24THRUST_300001_SM_1000_NS8cuda_cub4core6detail5shmemE+120];
	ld.shared.u64 	%rd96, [_ZN6thrust24THRUST_300001_SM_1000_NS8cuda_cub4core6detail5shmemE+128];
	setp.lt.f64 	%p217, %fd247, %fd91;
	mov.u64 	%rd507, %rd96;
	mov.f64 	%fd292, %fd91;
	@%p217 bra 	$L__BB33_232;
	setp.lt.f64 	%p218, %fd91, %fd247;
	mov.u64 	%rd507, %rd454;
	mov.f64 	%fd292, %fd247;
	@%p218 bra 	$L__BB33_232;
	setp.lt.s64 	%p219, %rd454, %rd96;
	selp.f64 	%fd292, %fd247, %fd91, %p219;
	min.s64 	%rd507, %rd454, %rd96;
	bra.uni 	$L__BB33_232;
$L__BB33_121:
	mov.u32 	%r16, %tid.x;
	cvt.u64.u32 	%rd98, %r16;
	mul.wide.u32 	%rd259, %r16, 16;
	add.s64 	%rd240, %rd237, %rd259;
	// begin inline asm
	ld.global.nc.u64 %rd239, [%rd240];
	// end inline asm
	add.s64 	%rd242, %rd240, 8;
	// begin inline asm
	ld.global.nc.u64 %rd241, [%rd242];
	// end inline asm
	mov.b64 	%fd93, %rd239;
	add.s64 	%rd244, %rd240, 4096;
	// begin inline asm
	ld.global.nc.u64 %rd243, [%rd244];
	// end inline asm
	add.s64 	%rd246, %rd240, 4104;
	// begin inline asm
	ld.global.nc.u64 %rd455, [%rd246];
	// end inline asm
	mov.b64 	%fd248, %rd243;
	add.s64 	%rd248, %rd240, 8192;
	// begin inline asm
	ld.global.nc.u64 %rd247, [%rd248];
	// end inline asm
	add.s64 	%rd250, %rd240, 8200;
	// begin inline asm
	ld.global.nc.u64 %rd456, [%rd250];
	// end inline asm
	mov.b64 	%fd249, %rd247;
	add.s64 	%rd252, %rd240, 12288;
	// begin inline asm
	ld.global.nc.u64 %rd251, [%rd252];
	// end inline asm
	add.s64 	%rd254, %rd240, 12296;
	// begin inline asm
	ld.global.nc.u64 %rd457, [%rd254];
	// end inline asm
	mov.b64 	%fd250, %rd251;
	add.s64 	%rd256, %rd240, 16384;
	// begin inline asm
	ld.global.nc.u64 %rd255, [%rd256];
	// end inline asm
	add.s64 	%rd258, %rd240, 16392;
	// begin inline asm
	ld.global.nc.u64 %rd494, [%rd258];
	// end inline asm
	mov.b64 	%fd279, %rd255;
	setp.lt.f64 	%p3, %fd93, %fd248;
	@%p3 bra 	$L__BB33_123;
	setp.lt.f64 	%p4, %fd248, %fd93;
	setp.lt.s64 	%p5, %rd241, %rd455;
	or.pred  	%p6, %p4, %p5;
	selp.f64 	%fd248, %fd93, %fd248, %p6;
	selp.b64 	%rd455, %rd241, %rd455, %p6;
$L__BB33_123:
	setp.lt.f64 	%p7, %fd248, %fd249;
	@%p7 bra 	$L__BB33_125;
	setp.gt.f64 	%p8, %fd248, %fd249;
	setp.lt.s64 	%p9, %rd455, %rd456;
	or.pred  	%p10, %p8, %p9;
	selp.f64 	%fd249, %fd248, %fd249, %p10;
	selp.b64 	%rd456, %rd455, %rd456, %p10;
$L__BB33_125:
	setp.lt.f64 	%p11, %fd249, %fd250;
	@%p11 bra 	$L__BB33_127;
	setp.gt.f64 	%p12, %fd249, %fd250;
	setp.lt.s64 	%p13, %rd456, %rd457;
	or.pred  	%p14, %p12, %p13;
	selp.f64 	%fd250, %fd249, %fd250, %p14;
	selp.b64 	%rd457, %rd456, %rd457, %p14;
$L__BB33_127:
	setp.lt.f64 	%p15, %fd250, %fd279;
	@%p15 bra 	$L__BB33_129;
	setp.gt.f64 	%p16, %fd250, %fd279;
	setp.lt.s64 	%p17, %rd457, %rd494;
	or.pred  	%p18, %p16, %p17;
	selp.f64 	%fd279, %fd250, %fd279, %p18;
	selp.b64 	%rd494, %rd457, %rd494, %p18;
$L__BB33_129:
	setp.lt.u32 	%p19, %r29, 2560;
	mov.b64 	%rd473, 1280;
	@%p19 bra 	$L__BB33_165;
	add.s64 	%rd263, %rd1, -2560;
	mul.hi.u64 	%rd264, %rd263, -3689348814741910323;
	shr.u64 	%rd113, %rd264, 10;
	setp.lt.u64 	%p20, %rd263, 1280;
	mov.b64 	%rd473, 1280;
	@%p20 bra 	$L__BB33_153;
	add.s64 	%rd266, %rd113, 1;
	and.b64  	%rd459, %rd266, 36028797018963966;
	shl.b64 	%rd267, %rd98, 4;
	add.s64 	%rd268, %rd267, %rd237;
	add.s64 	%rd460, %rd268, 57352;
	mov.b64 	%rd473, 1280;
$L__BB33_132:
	add.s64 	%rd270, %rd460, -36872;
	// begin inline asm
	ld.global.nc.u64 %rd269, [%rd270];
	// end inline asm
	add.s64 	%rd272, %rd460, -36864;
	// begin inline asm
	ld.global.nc.u64 %rd463, [%rd272];
	// end inline asm
	mov.b64 	%fd253, %rd269;
	add.s64 	%rd274, %rd460, -32776;
	// begin inline asm
	ld.global.nc.u64 %rd273, [%rd274];
	// end inline asm
	add.s64 	%rd276, %rd460, -32768;
	// begin inline asm
	ld.global.nc.u64 %rd464, [%rd276];
	// end inline asm
	mov.b64 	%fd254, %rd273;
	add.s64 	%rd278, %rd460, -28680;
	// begin inline asm
	ld.global.nc.u64 %rd277, [%rd278];
	// end inline asm
	add.s64 	%rd280, %rd460, -28672;
	// begin inline asm
	ld.global.nc.u64 %rd465, [%rd280];
	// end inline asm
	mov.b64 	%fd255, %rd277;
	add.s64 	%rd282, %rd460, -24584;
	// begin inline asm
	ld.global.nc.u64 %rd281, [%rd282];
	// end inline asm
	add.s64 	%rd284, %rd460, -24576;
	// begin inline asm
	ld.global.nc.u64 %rd466, [%rd284];
	// end inline asm
	mov.b64 	%fd256, %rd281;
	add.s64 	%rd286, %rd460, -20488;
	// begin inline asm
	ld.global.nc.u64 %rd285, [%rd286];
	// end inline asm
	add.s64 	%rd288, %rd460, -20480;
	// begin inline asm
	ld.global.nc.u64 %rd467, [%rd288];
	// end inline asm
	mov.b64 	%fd257, %rd285;
	setp.lt.f64 	%p21, %fd279, %fd253;
	@%p21 bra 	$L__BB33_134;
	setp.gt.f64 	%p22, %fd279, %fd253;
	setp.lt.s64 	%p23, %rd494, %rd463;
	or.pred  	%p24, %p22, %p23;
	selp.f64 	%fd253, %fd279, %fd253, %p24;
	selp.b64 	%rd463, %rd494, %rd463, %p24;
$L__BB33_134:
	setp.lt.f64 	%p25, %fd253, %fd254;
	@%p25 bra 	$L__BB33_136;
	setp.gt.f64 	%p26, %fd253, %fd254;
	setp.lt.s64 	%p27, %rd463, %rd464;
	or.pred  	%p28, %p26, %p27;
	selp.f64 	%fd254, %fd253, %fd254, %p28;
	selp.b64 	%rd464, %rd463, %rd464, %p28;
$L__BB33_136:
	setp.lt.f64 	%p29, %fd254, %fd255;
	@%p29 bra 	$L__BB33_138;
	setp.gt.f64 	%p30, %fd254, %fd255;
	setp.lt.s64 	%p31, %rd464, %rd465;
	or.pred  	%p32, %p30, %p31;
	selp.f64 	%fd255, %fd254, %fd255, %p32;
	selp.b64 	%rd465, %rd464, %rd465, %p32;
$L__BB33_138:
	setp.lt.f64 	%p33, %fd255, %fd256;
	@%p33 bra 	$L__BB33_140;
	setp.gt.f64 	%p34, %fd255, %fd256;
	setp.lt.s64 	%p35, %rd465, %rd466;
	or.pred  	%p36, %p34, %p35;
	selp.f64 	%fd256, %fd255, %fd256, %p36;
	selp.b64 	%rd466, %rd465, %rd466, %p36;
$L__BB33_140:
	setp.lt.f64 	%p37, %fd256, %fd257;
	@%p37 bra 	$L__BB33_142;
	setp.gt.f64 	%p38, %fd256, %fd257;
	setp.lt.s64 	%p39, %rd466, %rd467;
	or.pred  	%p40, %p38, %p39;
	selp.f64 	%fd257, %fd256, %fd257, %p40;
	selp.b64 	%rd467, %rd466, %rd467, %p40;
$L__BB33_142:
	add.s64 	%rd290, %rd460, -16392;
	// begin inline asm
	ld.global.nc.u64 %rd289, [%rd290];
	// end inline asm
	add.s64 	%rd292, %rd460, -16384;
	// begin inline asm
	ld.global.nc.u64 %rd468, [%rd292];
	// end inline asm
	mov.b64 	%fd258, %rd289;
	add.s64 	%rd294, %rd460, -12296;
	// begin inline asm
	ld.global.nc.u64 %rd293, [%rd294];
	// end inline asm
	add.s64 	%rd296, %rd460, -12288;
	// begin inline asm
	ld.global.nc.u64 %rd469, [%rd296];
	// end inline asm
	mov.b64 	%fd259, %rd293;
	add.s64 	%rd298, %rd460, -8200;
	// begin inline asm
	ld.global.nc.u64 %rd297, [%rd298];
	// end inline asm
	add.s64 	%rd300, %rd460, -8192;
	// begin inline asm
	ld.global.nc.u64 %rd470, [%rd300];
	// end inline asm
	mov.b64 	%fd260, %rd297;
	add.s64 	%rd302, %rd460, -4104;
	// begin inline asm
	ld.global.nc.u64 %rd301, [%rd302];
	// end inline asm
	add.s64 	%rd304, %rd460, -4096;
	// begin inline asm
	ld.global.nc.u64 %rd471, [%rd304];
	// end inline asm
	mov.b64 	%fd261, %rd301;
	add.s64 	%rd306, %rd460, -8;
	// begin inline asm
	ld.global.nc.u64 %rd305, [%rd306];
	// end inline asm
	// begin inline asm
	ld.global.nc.u64 %rd494, [%rd460];
	// end inline asm
	mov.b64 	%fd279, %rd305;
	setp.lt.f64 	%p41, %fd257, %fd258;
	@%p41 bra 	$L__BB33_144;
	setp.gt.f64 	%p42, %fd257, %fd258;
	setp.lt.s64 	%p43, %rd467, %rd468;
	or.pred  	%p44, %p42, %p43;
	selp.f64 	%fd258, %fd257, %fd258, %p44;
	selp.b64 	%rd468, %rd467, %rd468, %p44;
$L__BB33_144:
	setp.lt.f64 	%p45, %fd258, %fd259;
	@%p45 bra 	$L__BB33_146;
	setp.gt.f64 	%p46, %fd258, %fd259;
	setp.lt.s64 	%p47, %rd468, %rd469;
	or.pred  	%p48, %p46, %p47;
	selp.f64 	%fd259, %fd258, %fd259, %p48;
	selp.b64 	%rd469, %rd468, %rd469, %p48;
$L__BB33_146:
	setp.lt.f64 	%p49, %fd259, %fd260;
	@%p49 bra 	$L__BB33_148;
	setp.gt.f64 	%p50, %fd259, %fd260;
	setp.lt.s64 	%p51, %rd469, %rd470;
	or.pred  	%p52, %p50, %p51;
	selp.f64 	%fd260, %fd259, %fd260, %p52;
	selp.b64 	%rd470, %rd469, %rd470, %p52;
$L__BB33_148:
	setp.lt.f64 	%p53, %fd260, %fd261;
	@%p53 bra 	$L__BB33_150;
	setp.gt.f64 	%p54, %fd260, %fd261;
	setp.lt.s64 	%p55, %rd470, %rd471;
	or.pred  	%p56, %p54, %p55;
	selp.f64 	%fd261, %fd260, %fd261, %p56;
	selp.b64 	%rd471, %rd470, %rd471, %p56;
$L__BB33_150:
	setp.lt.f64 	%p57, %fd261, %fd279;
	@%p57 bra 	$L__BB33_152;
	setp.gt.f64 	%p58, %fd261, %fd279;
	setp.lt.s64 	%p59, %rd471, %rd494;
	or.pred  	%p60, %p58, %p59;
	selp.f64 	%fd279, %fd261, %fd279, %p60;
	selp.b64 	%rd494, %rd471, %rd494, %p60;
$L__BB33_152:
	add.s64 	%rd473, %rd473, 2560;
	add.s64 	%rd460, %rd460, 40960;
	add.s64 	%rd459, %rd459, -2;
	setp.ne.s64 	%p61, %rd459, 0;
	@%p61 bra 	$L__BB33_132;
$L__BB33_153:
	and.b64  	%rd309, %rd113, 1;
	setp.eq.b64 	%p62, %rd309, 1;
	@%p62 bra 	$L__BB33_165;
	shl.b64 	%rd330, %rd473, 4;
	add.s64 	%rd311, %rd240, %rd330;
	// begin inline asm
	ld.global.nc.u64 %rd310, [%rd311];
	// end inline asm
	add.s64 	%rd313, %rd311, 8;
	// begin inline asm
	ld.global.nc.u64 %rd477, [%rd313];
	// end inline asm
	mov.b64 	%fd265, %rd310;
	add.s64 	%rd315, %rd311, 4096;
	// begin inline asm
	ld.global.nc.u64 %rd314, [%rd315];
	// end inline asm
	add.s64 	%rd317, %rd311, 4104;
	// begin inline asm
	ld.global.nc.u64 %rd478, [%rd317];
	// end inline asm
	mov.b64 	%fd266, %rd314;
	add.s64 	%rd319, %rd311, 8192;
	// begin inline asm
	ld.global.nc.u64 %rd318, [%rd319];
	// end inline asm
	add.s64 	%rd321, %rd311, 8200;
	// begin inline asm
	ld.global.nc.u64 %rd479, [%rd321];
	// end inline asm
	mov.b64 	%fd267, %rd318;
	add.s64 	%rd323, %rd311, 12288;
	// begin inline asm
	ld.global.nc.u64 %rd322, [%rd323];
	// end inline asm
	add.s64 	%rd325, %rd311, 12296;
	// begin inline asm
	ld.global.nc.u64 %rd480, [%rd325];
	// end inline asm
	mov.b64 	%fd268, %rd322;
	add.s64 	%rd327, %rd311, 16384;
	// begin inline asm
	ld.global.nc.u64 %rd326, [%rd327];
	// end inline asm
	add.s64 	%rd329, %rd311, 16392;
	// begin inline asm
	ld.global.nc.u64 %rd481, [%rd329];
	// end inline asm
	mov.b64 	%fd269, %rd326;
	setp.lt.f64 	%p63, %fd279, %fd265;
	@%p63 bra 	$L__BB33_156;
	setp.gt.f64 	%p64, %fd279, %fd265;
	setp.lt.s64 	%p65, %rd494, %rd477;
	or.pred  	%p66, %p64, %p65;
	selp.f64 	%fd265, %fd279, %fd265, %p66;
	selp.b64 	%rd477, %rd494, %rd477, %p66;
$L__BB33_156:
	setp.lt.f64 	%p67, %fd265, %fd266;
	@%p67 bra 	$L__BB33_158;
	setp.gt.f64 	%p68, %fd265, %fd266;
	setp.lt.s64 	%p69, %rd477, %rd478;
	or.pred  	%p70, %p68, %p69;
	selp.f64 	%fd266, %fd265, %fd266, %p70;
	selp.b64 	%rd478, %rd477, %rd478, %p70;
$L__BB33_158:
	setp.lt.f64 	%p71, %fd266, %fd267;
	@%p71 bra 	$L__BB33_160;
	setp.gt.f64 	%p72, %fd266, %fd267;
	setp.lt.s64 	%p73, %rd478, %rd479;
	or.pred  	%p74, %p72, %p73;
	selp.f64 	%fd267, %fd266, %fd267, %p74;
	selp.b64 	%rd479, %rd478, %rd479, %p74;
$L__BB33_160:
	setp.lt.f64 	%p75, %fd267, %fd268;
	@%p75 bra 	$L__BB33_162;
	setp.gt.f64 	%p76, %fd267, %fd268;
	setp.lt.s64 	%p77, %rd479, %rd480;
	or.pred  	%p78, %p76, %p77;
	selp.f64 	%fd268, %fd267, %fd268, %p78;
	selp.b64 	%rd480, %rd479, %rd480, %p78;
$L__BB33_162:
	setp.lt.f64 	%p79, %fd268, %fd269;
	@%p79 bra 	$L__BB33_164;
	setp.gt.f64 	%p80, %fd268, %fd269;
	setp.lt.s64 	%p81, %rd480, %rd481;
	or.pred  	%p82, %p80, %p81;
	selp.f64 	%fd269, %fd268, %fd269, %p82;
	selp.b64 	%rd481, %rd480, %rd481, %p82;
$L__BB33_164:
	add.s64 	%rd473, %rd473, 1280;
	mov.u64 	%rd494, %rd481;
	mov.f64 	%fd279, %fd269;
$L__BB33_165:
	cvt.s64.s32 	%rd331, %r29;
	setp.ge.s64 	%p83, %rd473, %rd331;
	@%p83 bra 	$L__BB33_188;
	cvt.u32.u64 	%r17, %rd473;
	sub.s32 	%r18, %r29, %r17;
	setp.ge.s32 	%p84, %r16, %r18;
	@%p84 bra 	$L__BB33_188;
	not.b32 	%r30, %r16;
	add.s32 	%r31, %r29, %r30;
	sub.s32 	%r19, %r31, %r17;
	and.b32  	%r32, %r19, 768;
	setp.eq.s32 	%p85, %r32, 768;
	mov.u32 	%r372, %r16;
	@%p85 bra 	$L__BB33_173;
	cvt.u64.u32 	%rd333, %r16;
	add.s64 	%rd334, %rd473, %rd333;
	shl.b64 	%rd335, %rd334, 4;
	add.s64 	%rd484, %rd237, %rd335;
	shr.u32 	%r33, %r19, 8;
	add.s32 	%r34, %r33, 1;
	and.b32  	%r35, %r34, 3;
	neg.s32 	%r370, %r35;
	mov.u32 	%r372, %r16;
$L__BB33_169:
	.pragma "nounroll";
	mov.u64 	%rd177, %rd494;
	mov.f64 	%fd155, %fd279;
	// begin inline asm
	ld.global.nc.u64 %rd336, [%rd484];
	// end inline asm
	add.s64 	%rd339, %rd484, 8;
	// begin inline asm
	ld.global.nc.u64 %rd338, [%rd339];
	// end inline asm
	mov.b64 	%fd156, %rd336;
	setp.lt.f64 	%p86, %fd155, %fd156;
	mov.f64 	%fd279, %fd156;
	mov.u64 	%rd494, %rd338;
	@%p86 bra 	$L__BB33_172;
	setp.gt.f64 	%p87, %fd155, %fd156;
	mov.f64 	%fd279, %fd155;
	mov.u64 	%rd494, %rd177;
	@%p87 bra 	$L__BB33_172;
	setp.lt.s64 	%p88, %rd177, %rd338;
	selp.f64 	%fd279, %fd155, %fd156, %p88;
	min.s64 	%rd494, %rd177, %rd338;
$L__BB33_172:
	add.s32 	%r372, %r372, 256;
	add.s64 	%rd484, %rd484, 4096;
	add.s32 	%r370, %r370, 1;
	setp.ne.s32 	%p89, %r370, 0;
	@%p89 bra 	$L__BB33_169;
$L__BB33_173:
	setp.lt.u32 	%p90, %r19, 768;
	@%p90 bra 	$L__BB33_188;
	cvt.u64.u32 	%rd340, %r372;
	add.s64 	%rd341, %rd473, %rd340;
	shl.b64 	%rd342, %rd341, 4;
	add.s64 	%rd343, %rd342, %rd237;
	add.s64 	%rd489, %rd343, 12296;
$L__BB33_175:
	add.s64 	%rd345, %rd489, -12296;
	// begin inline asm
	ld.global.nc.u64 %rd344, [%rd345];
	// end inline asm
	add.s64 	%rd347, %rd489, -12288;
	// begin inline asm
	ld.global.nc.u64 %rd346, [%rd347];
	// end inline asm
	mov.b64 	%fd162, %rd344;
	setp.lt.f64 	%p91, %fd279, %fd162;
	mov.f64 	%fd276, %fd162;
	mov.u64 	%rd491, %rd346;
	@%p91 bra 	$L__BB33_178;
	setp.gt.f64 	%p92, %fd279, %fd162;
	mov.f64 	%fd276, %fd279;
	mov.u64 	%rd491, %rd494;
	@%p92 bra 	$L__BB33_178;
	setp.lt.s64 	%p93, %rd494, %rd346;
	selp.f64 	%fd276, %fd279, %fd162, %p93;
	min.s64 	%rd491, %rd494, %rd346;
$L__BB33_178:
	add.s64 	%rd349, %rd489, -8200;
	// begin inline asm
	ld.global.nc.u64 %rd348, [%rd349];
	// end inline asm
	add.s64 	%rd351, %rd489, -8192;
	// begin inline asm
	ld.global.nc.u64 %rd350, [%rd351];
	// end inline asm
	mov.b64 	%fd165, %rd348;
	setp.lt.f64 	%p94, %fd276, %fd165;
	mov.f64 	%fd277, %fd165;
	mov.u64 	%rd492, %rd350;
	@%p94 bra 	$L__BB33_181;
	setp.gt.f64 	%p95, %fd276, %fd165;
	mov.f64 	%fd277, %fd276;
	mov.u64 	%rd492, %rd491;
	@%p95 bra 	$L__BB33_181;
	setp.lt.s64 	%p96, %rd491, %rd350;
	selp.f64 	%fd277, %fd276, %fd165, %p96;
	min.s64 	%rd492, %rd491, %rd350;
$L__BB33_181:
	add.s64 	%rd353, %rd489, -4104;
	// begin inline asm
	ld.global.nc.u64 %rd352, [%rd353];
	// end inline asm
	add.s64 	%rd355, %rd489, -4096;
	// begin inline asm
	ld.global.nc.u64 %rd354, [%rd355];
	// end inline asm
	mov.b64 	%fd168, %rd352;
	setp.lt.f64 	%p97, %fd277, %fd168;
	mov.f64 	%fd278, %fd168;
	mov.u64 	%rd493, %rd354;
	@%p97 bra 	$L__BB33_184;
	setp.gt.f64 	%p98, %fd277, %fd168;
	mov.f64 	%fd278, %fd277;
	mov.u64 	%rd493, %rd492;
	@%p98 bra 	$L__BB33_184;
	setp.lt.s64 	%p99, %rd492, %rd354;
	selp.f64 	%fd278, %fd277, %fd168, %p99;
	min.s64 	%rd493, %rd492, %rd354;
$L__BB33_184:
	add.s64 	%rd357, %rd489, -8;
	// begin inline asm
	ld.global.nc.u64 %rd356, [%rd357];
	// end inline asm
	// begin inline asm
	ld.global.nc.u64 %rd358, [%rd489];
	// end inline asm
	mov.b64 	%fd171, %rd356;
	setp.lt.f64 	%p100, %fd278, %fd171;
	mov.f64 	%fd279, %fd171;
	mov.u64 	%rd494, %rd358;
	@%p100 bra 	$L__BB33_187;
	setp.gt.f64 	%p101, %fd278, %fd171;
	mov.f64 	%fd279, %fd278;
	mov.u64 	%rd494, %rd493;
	@%p101 bra 	$L__BB33_187;
	setp.lt.s64 	%p102, %rd493, %rd358;
	selp.f64 	%fd279, %fd278, %fd171, %p102;
	min.s64 	%rd494, %rd493, %rd358;
$L__BB33_187:
	add.s32 	%r372, %r372, 1024;
	add.s64 	%rd489, %rd489, 16384;
	setp.lt.s32 	%p103, %r372, %r18;
	@%p103 bra 	$L__BB33_175;
$L__BB33_188:
	// begin inline asm
	mov.u32 %r36, %laneid;
	// end inline asm
	mov.b64 	%rd360, %fd279;
	mov.b64 	{%r38, %r43}, %rd360;
	mov.b32 	%r54, 1;
	mov.b32 	%r55, 31;
	mov.b32 	%r56, -1;
	// begin inline asm
	shfl.sync.down.b32 %r37, %r38, %r54, %r55, %r56;
	// end inline asm
	// begin inline asm
	shfl.sync.down.b32 %r42, %r43, %r54, %r55, %r56;
	// end inline asm
	mov.b64 	%rd361, {%r37, %r42};
	mov.b64 	%fd175, %rd361;
	mov.b64 	{%r48, %r53}, %rd494;
	// begin inline asm
	shfl.sync.down.b32 %r47, %r48, %r54, %r55, %r56;
	// end inline asm
	// begin inline asm
	shfl.sync.down.b32 %r52, %r53, %r54, %r55, %r56;
	// end inline asm
	mov.b64 	%rd201, {%r47, %r52};
	setp.gt.s32 	%p104, %r36, 30;
	mov.f64 	%fd281, %fd279;
	mov.u64 	%rd496, %rd494;
	@%p104 bra 	$L__BB33_192;
	setp.lt.f64 	%p105, %fd279, %fd175;
	mov.f64 	%fd281, %fd175;
	mov.u64 	%rd496, %rd201;
	@%p105 bra 	$L__BB33_192;
	setp.gt.f64 	%p106, %fd279, %fd175;
	mov.f64 	%fd281, %fd279;
	mov.u64 	%rd496, %rd494;
	@%p106 bra 	$L__BB33_192;
	setp.lt.s64 	%p107, %rd494, %rd201;
	selp.f64 	%fd281, %fd279, %fd175, %p107;
	min.s64 	%rd496, %rd494, %rd201;
$L__BB33_192:
	mov.b64 	%rd362, %fd281;
	mov.b64 	{%r58, %r63}, %rd362;
	mov.b32 	%r74, 2;
	mov.b32 	%r75, 31;
	mov.b32 	%r76, -1;
	// begin inline asm
	shfl.sync.down.b32 %r57, %r58, %r74, %r75, %r76;
	// end inline asm
	// begin inline asm
	shfl.sync.down.b32 %r62, %r63, %r74, %r75, %r76;
	// end inline asm
	mov.b64 	%rd363, {%r57, %r62};
	mov.b64 	%fd178, %rd363;
	mov.b64 	{%r68, %r73}, %rd496;
	// begin inline asm
	shfl.sync.down.b32 %r67, %r68, %r74, %r75, %r76;
	// end inline asm
	// begin inline asm
	shfl.sync.down.b32 %r72, %r73, %r74, %r75, %r76;
	// end inline asm
	mov.b64 	%rd204, {%r67, %r72};
	setp.gt.s32 	%p108, %r36, 29;
	mov.f64 	%fd282, %fd281;
	mov.u64 	%rd497, %rd496;
	@%p108 bra 	$L__BB33_196;
	setp.lt.f64 	%p109, %fd281, %fd178;
	mov.f64 	%fd282, %fd178;
	mov.u64 	%rd497, %rd204;
	@%p109 bra 	$L__BB33_196;
	setp.gt.f64 	%p110, %fd281, %fd178;
	mov.f64 	%fd282, %fd281;
	mov.u64 	%rd497, %rd496;
	@%p110 bra 	$L__BB33_196;
	setp.lt.s64 	%p111, %rd496, %rd204;
	selp.f64 	%fd282, %fd281, %fd178, %p111;
	min.s64 	%rd497, %rd496, %rd204;
$L__BB33_196:
	mov.b64 	%rd364, %fd282;
	mov.b64 	{%r78, %r83}, %rd364;
	mov.b32 	%r94, 4;
	mov.b32 	%r95, 31;
	mov.b32 	%r96, -1;
	// begin inline asm
	shfl.sync.down.b32 %r77, %r78, %r94, %r95, %r96;
	// end inline asm
	// begin inline asm
	shfl.sync.down.b32 %r82, %r83, %r94, %r95, %r96;
	// end inline asm
	mov.b64 	%rd365, {%r77, %r82};
	mov.b64 	%fd181, %rd365;
	mov.b64 	{%r88, %r93}, %rd497;
	// begin inline asm
	shfl.sync.down.b32 %r87, %r88, %r94, %r95, %r96;
	// end inline asm
	// begin inline asm
	shfl.sync.down.b32 %r92, %r93, %r94, %r95, %r96;
	// end inline asm
	mov.b64 	%rd207, {%r87, %r92};
	setp.gt.s32 	%p112, %r36, 27;
	mov.f64 	%fd283, %fd282;
	mov.u64 	%rd498, %rd497;
	@%p112 bra 	$L__BB33_200;
	setp.lt.f64 	%p113, %fd282, %fd181;
	mov.f64 	%fd283, %fd181;
	mov.u64 	%rd498, %rd207;
	@%p113 bra 	$L__BB33_200;
	setp.gt.f64 	%p114, %fd282, %fd181;
	mov.f64 	%fd283, %fd282;
	mov.u64 	%rd498, %rd497;
	@%p114 bra 	$L__BB33_200;
	setp.lt.s64 	%p115, %rd497, %rd207;
	selp.f64 	%fd283, %fd282, %fd181, %p115;
	min.s64 	%rd498, %rd497, %rd207;
$L__BB33_200:
	mov.b64 	%rd366, %fd283;
	mov.b64 	{%r98, %r103}, %rd366;
	mov.b32 	%r114, 8;
	mov.b32 	%r115, 31;
	mov.b32 	%r116, -1;
	// begin inline asm
	shfl.sync.down.b32 %r97, %r98, %r114, %r115, %r116;
	// end inline asm
	// begin inline asm
	shfl.sync.down.b32 %r102, %r103, %r114, %r115, %r116;
	// end inline asm
	mov.b64 	%rd367, {%r97, %r102};
	mov.b64 	%fd184, %rd367;
	mov.b64 	{%r108, %r113}, %rd498;
	// begin inline asm
	shfl.sync.down.b32 %r107, %r108, %r114, %r115, %r116;
	// end inline asm
	// begin inline asm
	shfl.sync.down.b32 %r112, %r113, %r114, %r115, %r116;
	// end inline asm
	mov.b64 	%rd210, {%r107, %r112};
	setp.gt.s32 	%p116, %r36, 23;
	mov.f64 	%fd284, %fd283;
	mov.u64 	%rd499, %rd498;
	@%p116 bra 	$L__BB33_204;
	setp.lt.f64 	%p117, %fd283, %fd184;
	mov.f64 	%fd284, %fd184;
	mov.u64 	%rd499, %rd210;
	@%p117 bra 	$L__BB33_204;
	setp.gt.f64 	%p118, %fd283, %fd184;
	mov.f64 	%fd284, %fd283;
	mov.u64 	%rd499, %rd498;
	@%p118 bra 	$L__BB33_204;
	setp.lt.s64 	%p119, %rd498, %rd210;
	selp.f64 	%fd284, %fd283, %fd184, %p119;
	min.s64 	%rd499, %rd498, %rd210;
$L__BB33_204:
	mov.b64 	%rd368, %fd284;
	mov.b64 	{%r118, %r123}, %rd368;
	mov.b32 	%r134, 16;
	mov.b32 	%r135, 31;
	mov.b32 	%r136, -1;
	// begin inline asm
	shfl.sync.down.b32 %r117, %r118, %r134, %r135, %r136;
	// end inline asm
	// begin inline asm
	shfl.sync.down.b32 %r122, %r123, %r134, %r135, %r136;
	// end inline asm
	mov.b64 	%rd369, {%r117, %r122};
	mov.b64 	%fd187, %rd369;
	mov.b64 	{%r128, %r133}, %rd499;
	// begin inline asm
	shfl.sync.down.b32 %r127, %r128, %r134, %r135, %r136;
	// end inline asm
	// begin inline asm
	shfl.sync.down.b32 %r132, %r133, %r134, %r135, %r136;
	// end inline asm
	mov.b64 	%rd213, {%r127, %r132};
	setp.gt.s32 	%p120, %r36, 15;
	mov.f64 	%fd292, %fd284;
	mov.u64 	%rd507, %rd499;
	@%p120 bra 	$L__BB33_208;
	setp.lt.f64 	%p121, %fd284, %fd187;
	mov.f64 	%fd292, %fd187;
	mov.u64 	%rd507, %rd213;
	@%p121 bra 	$L__BB33_208;
	setp.gt.f64 	%p122, %fd284, %fd187;
	mov.f64 	%fd292, %fd284;
	mov.u64 	%rd507, %rd499;
	@%p122 bra 	$L__BB33_208;
	setp.lt.s64 	%p123, %rd499, %rd213;
	selp.f64 	%fd292, %fd284, %fd187, %p123;
	min.s64 	%rd507, %rd499, %rd213;
$L__BB33_208:
	setp.ne.s32 	%p124, %r36, 0;
	@%p124 bra 	$L__BB33_210;
	shr.u32 	%r137, %r16, 1;
	and.b32  	%r138, %r137, 496;
	mov.u32 	%r139, _ZN6thrust24THRUST_300001_SM_1000_NS8cuda_cub4core6detail5shmemE;
	add.s32 	%r140, %r139, %r138;
	st.shared.f64 	[%r140+8], %fd292;
	st.shared.u64 	[%r140+16], %rd507;
$L__BB33_210:
	bar.sync 	0;
	setp.ne.s32 	%p125, %r16, 0;
	@%p125 bra 	$L__BB33_232;
	ld.shared.f64 	%fd190, [_ZN6thrust24THRUST_300001_SM_1000_NS8cuda_cub4core6detail5shmemE+24];
	ld.shared.u64 	%rd216, [_ZN6thrust24THRUST_300001_SM_1000_NS8cuda_cub4core6detail5shmemE+32];
	setp.lt.f64 	%p126, %fd292, %fd190;
	mov.f64 	%fd286, %fd190;
	mov.u64 	%rd501, %rd216;
	@%p126 bra 	$L__BB33_214;
	setp.lt.f64 	%p127, %fd190, %fd292;
	mov.f64 	%fd286, %fd292;
	mov.u64 	%rd501, %rd507;
	@%p127 bra 	$L__BB33_214;
	setp.lt.s64 	%p128, %rd507, %rd216;
	selp.f64 	%fd286, %fd292, %fd190, %p128;
	min.s64 	%rd501, %rd507, %rd216;
$L__BB33_214:
	ld.shared.f64 	%fd193, [_ZN6thrust24THRUST_300001_SM_1000_NS8cuda_cub4core6detail5shmemE+40];
	ld.shared.u64 	%rd219, [_ZN6thrust24THRUST_300001_SM_1000_NS8cuda_cub4core6detail5shmemE+48];
	setp.lt.f64 	%p129, %fd286, %fd193;
	mov.f64 	%fd287, %fd193;
	mov.u64 	%rd502, %rd219;
	@%p129 bra 	$L__BB33_217;
	setp.lt.f64 	%p130, %fd193, %fd286;
	mov.f64 	%fd287, %fd286;
	mov.u64 	%rd502, %rd501;
	@%p130 bra 	$L__BB33_217;
	setp.lt.s64 	%p131, %rd501, %rd219;
	selp.f64 	%fd287, %fd286, %fd193, %p131;
	min.s64 	%rd502, %rd501, %rd219;
$L__BB33_217:
	ld.shared.f64 	%fd196, [_ZN6thrust24THRUST_300001_SM_1000_NS8cuda_cub4core6detail5shmemE+56];
	ld.shared.u64 	%rd222, [_ZN6thrust24THRUST_300001_SM_1000_NS8cuda_cub4core6detail5shmemE+64];
	setp.lt.f64 	%p132, %fd287, %fd196;
	mov.f64 	%fd288, %fd196;
	mov.u64 	%rd503, %rd222;
	@%p132 bra 	$L__BB33_220;
	setp.lt.f64 	%p133, %fd196, %fd287;
	mov.f64 	%fd288, %fd287;
	mov.u64 	%rd503, %rd502;
	@%p133 bra 	$L__BB33_220;
	setp.lt.s64 	%p134, %rd502, %rd222;
	selp.f64 	%fd288, %fd287, %fd196, %p134;
	min.s64 	%rd503, %rd502, %rd222;
$L__BB33_220:
	ld.shared.f64 	%fd199, [_ZN6thrust24THRUST_300001_SM_1000_NS8cuda_cub4core6detail5shmemE+72];
	ld.shared.u64 	%rd225, [_ZN6thrust24THRUST_300001_SM_1000_NS8cuda_cub4core6detail5shmemE+80];
	setp.lt.f64 	%p135, %fd288, %fd199;
	mov.f64 	%fd289, %fd199;
	mov.u64 	%rd504, %rd225;
	@%p135 bra 	$L__BB33_223;
	setp.lt.f64 	%p136, %fd199, %fd288;
	mov.f64 	%fd289, %fd288;
	mov.u64 	%rd504, %rd503;
	@%p136 bra 	$L__BB33_223;
	setp.lt.s64 	%p137, %rd503, %rd225;
	selp.f64 	%fd289, %fd288, %fd199, %p137;
	min.s64 	%rd504, %rd503, %rd225;
$L__BB33_223:
	ld.shared.f64 	%fd202, [_ZN6thrust24THRUST_300001_SM_1000_NS8cuda_cub4core6detail5shmemE+88];
	ld.shared.u64 	%rd228, [_ZN6thrust24THRUST_300001_SM_1000_NS8cuda_cub4core6detail5shmemE+96];
	setp.lt.f64 	%p138, %fd289, %fd202;
	mov.f64 	%fd290, %fd202;
	mov.u64 	%rd505, %rd228;
	@%p138 bra 	$L__BB33_226;
	setp.lt.f64 	%p139, %fd202, %fd289;
	mov.f64 	%fd290, %fd289;
	mov.u64 	%rd505, %rd504;
	@%p139 bra 	$L__BB33_226;
	setp.lt.s64 	%p140, %rd504, %rd228;
	selp.f64 	%fd290, %fd289, %fd202, %p140;
	min.s64 	%rd505, %rd504, %rd228;
$L__BB33_226:
	ld.shared.f64 	%fd205, [_ZN6thrust24THRUST_300001_SM_1000_NS8cuda_cub4core6detail5shmemE+104];
	ld.shared.u64 	%rd231, [_ZN6thrust24THRUST_300001_SM_1000_NS8cuda_cub4core6detail5shmemE+112];
	setp.lt.f64 	%p141, %fd290, %fd205;
	mov.f64 	%fd291, %fd205;
	mov.u64 	%rd506, %rd231;
	@%p141 bra 	$L__BB33_229;
	setp.lt.f64 	%p142, %fd205, %fd290;
	mov.f64 	%fd291, %fd290;
	mov.u64 	%rd506, %rd505;
	@%p142 bra 	$L__BB33_229;
	setp.lt.s64 	%p143, %rd505, %rd231;
	selp.f64 	%fd291, %fd290, %fd205, %p143;
	min.s64 	%rd506, %rd505, %rd231;
$L__BB33_229:
	ld.shared.f64 	%fd208, [_ZN6thrust24THRUST_300001_SM_1000_NS8cuda_cub4core6detail5shmemE+120];
	ld.shared.u64 	%rd234, [_ZN6thrust24THRUST_300001_SM_1000_NS8cuda_cub4core6detail5shmemE+128];
	setp.lt.f64 	%p144, %fd291, %fd208;
	mov.u64 	%rd507, %rd234;
	mov.f64 	%fd292, %fd208;
	@%p144 bra 	$L__BB33_232;
	setp.lt.f64 	%p145, %fd208, %fd291;
	mov.u64 	%rd507, %rd506;
	mov.f64 	%fd292, %fd291;
	@%p145 bra 	$L__BB33_232;
	setp.lt.s64 	%p146, %rd506, %rd234;
	selp.f64 	%fd292, %fd291, %fd208, %p146;
	min.s64 	%rd507, %rd506, %rd234;
$L__BB33_232:
	mov.u32 	%r364, %tid.x;
	setp.ne.s32 	%p263, %r364, 0;
	@%p263 bra 	$L__BB33_234;
	ld.param.u64 	%rd420, [_ZN6thrust24THRUST_300001_SM_1000_NS8cuda_cub4core6detail13_kernel_agentINS1_8__reduce11ReduceAgentIPN4cuda3std3__45tupleIJdlEEESC_SB_lNS1_9__extrema9arg_max_fIdlNS9_4lessIdEEEEEEJSC_SC_iSH_EEEvDpT0__param_1];
	cvta.to.global.u64 	%rd419, %rd420;
	st.global.f64 	[%rd419], %fd292;
	st.global.u64 	[%rd419+8], %rd507;
$L__BB33_234:
	ret;

}
	// .globl	_ZN3cub18CUB_300001_SM_10006detail11EmptyKernelIvEEvv
.visible .entry _ZN3cub18CUB_300001_SM_10006detail11EmptyKernelIvEEvv()
{


	ret;

}
	// .globl	_ZN3cub18CUB_300001_SM_10006detail4scan20DeviceScanInitKernelINS0_13ScanTileStateIdLb1EEEEEvT_i
.visible .entry _ZN3cub18CUB_300001_SM_10006detail4scan20DeviceScanInitKernelINS0_13ScanTileStateIdLb1EEEEEvT_i(
	.param .align 8 .b8 _ZN3cub18CUB_300001_SM_10006detail4scan20DeviceScanInitKernelINS0_13ScanTileStateIdLb1EEEEEvT_i_param_0[8],
	.param .u32 _ZN3cub18CUB_300001_SM_10006detail4scan20DeviceScanInitKernelINS0_13ScanTileStateIdLb1EEEEEvT_i_param_1
)
{
	.reg .pred 	%p<5>;
	.reg .b32 	%r<7>;
	.reg .b64 	%rd<10>;

	ld.param.u64 	%rd2, [_ZN3cub18CUB_300001_SM_10006detail4scan20DeviceScanInitKernelINS0_13ScanTileStateIdLb1EEEEEvT_i_param_0];
	ld.param.u32 	%r4, [_ZN3cub18CUB_300001_SM_10006detail4scan20DeviceScanInitKernelINS0_13ScanTileStateIdLb1EEEEEvT_i_param_1];
	cvta.to.global.u64 	%rd1, %rd2;
	mov.u32 	%r1, %ctaid.x;
	mov.u32 	%r5, %ntid.x;
	mov.u32 	%r2, %tid.x;
	mad.lo.s32 	%r3, %r1, %r5, %r2;
	setp.ge.s32 	%p1, %r3, %r4;
	@%p1 bra 	$L__BB35_2;
	mul.wide.s32 	%rd3, %r3, 16;
	add.s64 	%rd4, %rd1, %rd3;
	mov.b64 	%rd5, 0;
	mov.b64 	%rd6, 99;
	st.global.v2.u64 	[%rd4+512], {%rd6, %rd5};
$L__BB35_2:
	setp.ne.s32 	%p2, %r1, 0;
	setp.gt.u32 	%p3, %r2, 31;
	or.pred  	%p4, %p2, %p3;
	@%p4 bra 	$L__BB35_4;
	mul.wide.u32 	%rd7, %r2, 16;
	add.s64 	%rd8, %rd1, %rd7;
	mov.b64 	%rd9, 0;
	st.global.v2.u64 	[%rd8], {%rd9, %rd9};
$L__BB35_4:
	ret;

}
	// .globl	_ZN3cub18CUB_300001_SM_10006detail4scan16DeviceScanKernelINS2_10policy_hubIdddjN4cuda3std3__44plusIvEEE10Policy1000EN6thrust24THRUST_300001_SM_1000_NS10device_ptrIdEESF_NS0_13ScanTileStateIdLb1EEES9_NS0_8NullTypeEjdLb0ESI_EEvT0_T1_T2_iT3_T4_T5_
.visible .entry _ZN3cub18CUB_300001_SM_10006detail4scan16DeviceScanKernelINS2_10policy_hubIdddjN4cuda3std3__44plusIvEEE10Policy1000EN6thrust24THRUST_300001_SM_1000_NS10device_ptrIdEESF_NS0_13ScanTileStateIdLb1EEES9_NS0_8NullTypeEjdLb0ESI_EEvT0_T1_T2_iT3_T4_T5_(
	.param .align 8 .b8 _ZN3cub18CUB_300001_SM_10006detail4scan16DeviceScanKernelINS2_10policy_hubIdddjN4cuda3std3__44plusIvEEE10Policy1000EN6thrust24THRUST_300001_SM_1000_NS10device_ptrIdEESF_NS0_13ScanTileStateIdLb1EEES9_NS0_8NullTypeEjdLb0ESI_EEvT0_T1_T2_iT3_T4_T5__param_0[8],
	.param .align 8 .b8 _ZN3cub18CUB_300001_SM_10006detail4scan16DeviceScanKernelINS2_10policy_hubIdddjN4cuda3std3__44plusIvEEE10Policy1000EN6thrust24THRUST_300001_SM_1000_NS10device_ptrIdEESF_NS0_13ScanTileStateIdLb1EEES9_NS0_8NullTypeEjdLb0ESI_EEvT0_T1_T2_iT3_T4_T5__param_1[8],
	.param .align 8 .b8 _ZN3cub18CUB_300001_SM_10006detail4scan16DeviceScanKernelINS2_10policy_hubIdddjN4cuda3std3__44plusIvEEE10Policy1000EN6thrust24THRUST_300001_SM_1000_NS10device_ptrIdEESF_NS0_13ScanTileStateIdLb1EEES9_NS0_8NullTypeEjdLb0ESI_EEvT0_T1_T2_iT3_T4_T5__param_2[8],
	.param .u32 _ZN3cub18CUB_300001_SM_10006detail4scan16DeviceScanKernelINS2_10policy_hubIdddjN4cuda3std3__44plusIvEEE10Policy1000EN6thrust24THRUST_300001_SM_1000_NS10device_ptrIdEESF_NS0_13ScanTileStateIdLb1EEES9_NS0_8NullTypeEjdLb0ESI_EEvT0_T1_T2_iT3_T4_T5__param_3,
	.param .align 1 .b8 _ZN3cub18CUB_300001_SM_10006detail4scan16DeviceScanKernelINS2_10policy_hubIdddjN4cuda3std3__44plusIvEEE10Policy1000EN6thrust24THRUST_300001_SM_1000_NS10device_ptrIdEESF_NS0_13ScanTileStateIdLb1EEES9_NS0_8NullTypeEjdLb0ESI_EEvT0_T1_T2_iT3_T4_T5__param_4[1],
	.param .align 1 .b8 _ZN3cub18CUB_300001_SM_10006detail4scan16DeviceScanKernelINS2_10policy_hubIdddjN4cuda3std3__44plusIvEEE10Policy1000EN6thrust24THRUST_300001_SM_1000_NS10device_ptrIdEESF_NS0_13ScanTileStateIdLb1EEES9_NS0_8NullTypeEjdLb0ESI_EEvT0_T1_T2_iT3_T4_T5__param_5[1],
	.param .u32 _ZN3cub18CUB_300001_SM_10006detail4scan16DeviceScanKernelINS2_10policy_hubIdddjN4cuda3std3__44plusIvEEE10Policy1000EN6thrust24THRUST_300001_SM_1000_NS10device_ptrIdEESF_NS0_13ScanTileStateIdLb1EEES9_NS0_8NullTypeEjdLb0ESI_EEvT0_T1_T2_iT3_T4_T5__param_6
)
.maxntid 416
{
	.reg .pred 	%p<142>;
	.reg .b32 	%r<609>;
	.reg .b64 	%rd<174>;
	.reg .b64 	%fd<439>;
	// demoted variable
	.shared .align 16 .b8 _ZZN3cub18CUB_300001_SM_10006detail4scan16DeviceScanKernelINS2_10policy_hubIdddjN4cuda3std3__44plusIvEEE10Policy1000EN6thrust24THRUST_300001_SM_1000_NS10device_ptrIdEESF_NS0_13ScanTileStateIdLb1EEES9_NS0_8NullTypeEjdLb0ESI_EEvT0_T1_T2_iT3_T4_T5_E12temp_storage[36624];
	ld.param.u64 	%rd1, [_ZN3cub18CUB_300001_SM_10006detail4scan16DeviceScanKernelINS2_10policy_hubIdddjN4cuda3std3__44plusIvEEE10Policy1000EN6thrust24THRUST_300001_SM_1000_NS10device_ptrIdEESF_NS0_13ScanTileStateIdLb1EEES9_NS0_8NullTypeEjdLb0ESI_EEvT0_T1_T2_iT3_T4_T5__param_2];
	ld.param.u64 	%rd44, [_ZN3cub18CUB_300001_SM_10006detail4scan16DeviceScanKernelINS2_10policy_hubIdddjN4cuda3std3__44plusIvEEE10Policy1000EN6thrust24THRUST_300001_SM_1000_NS10device_ptrIdEESF_NS0_13ScanTileStateIdLb1EEES9_NS0_8NullTypeEjdLb0ESI_EEvT0_T1_T2_iT3_T4_T5__param_1];
	ld.param.u64 	%rd45, [_ZN3cub18CUB_300001_SM_10006detail4scan16DeviceScanKernelINS2_10policy_hubIdddjN4cuda3std3__44plusIvEEE10Policy1000EN6thrust24THRUST_300001_SM_1000_NS10device_ptrIdEESF_NS0_13ScanTileStateIdLb1EEES9_NS0_8NullTypeEjdLb0ESI_EEvT0_T1_T2_iT3_T4_T5__param_0];
	ld.param.u32 	%r56, [_ZN3cub18CUB_300001_SM_10006detail4scan16DeviceScanKernelINS2_10policy_hubIdddjN4cuda3std3__44plusIvEEE10Policy1000EN6thrust24THRUST_300001_SM_1000_NS10device_ptrIdEESF_NS0_13ScanTileStateIdLb1EEES9_NS0_8NullTypeEjdLb0ESI_EEvT0_T1_T2_iT3_T4_T5__param_3];
	ld.param.u32 	%r57, [_ZN3cub18CUB_300001_SM_10006detail4scan16DeviceScanKernelINS2_10policy_hubIdddjN4cuda3std3__44plusIvEEE10Policy1000EN6thrust24THRUST_300001_SM_1000_NS10device_ptrIdEESF_NS0_13ScanTileStateIdLb1EEES9_NS0_8NullTypeEjdLb0ESI_EEvT0_T1_T2_iT3_T4_T5__param_6];
	cvta.to.global.u64 	%rd2, %rd45;
	cvta.to.global.u64 	%rd3, %rd44;
	mov.u32 	%r58, %ctaid.x;
	add.s32 	%r595, %r56, %r58;
	mul.lo.s32 	%r2, %r595, 4576;
	sub.s32 	%r3, %r57, %r2;
	setp.lt.u32 	%p1, %r3, 4577;
	@%p1 bra 	$L__BB36_26;
	cvt.u64.u32 	%rd102, %r2;
	mov.u32 	%r4, %tid.x;
	and.b32  	%r362, %r4, 31;
	and.b32  	%r363, %r4, 992;
	mul.lo.s32 	%r364, %r363, 11;
	or.b32  	%r365, %r364, %r362;
	cvt.u64.u32 	%rd103, %r365;
	add.s64 	%rd104, %rd103, %rd102;
	shl.b64 	%rd105, %rd104, 3;
	add.s64 	%rd106, %rd2, %rd105;
	ld.global.f64 	%fd241, [%rd106];
	ld.global.f64 	%fd242, [%rd106+256];
	ld.global.f64 	%fd243, [%rd106+512];
	ld.global.f64 	%fd244, [%rd106+768];
	ld.global.f64 	%fd245, [%rd106+1024];
	ld.global.f64 	%fd246, [%rd106+1280];
	ld.global.f64 	%fd247, [%rd106+1536];
	ld.global.f64 	%fd248, [%rd106+1792];
	ld.global.f64 	%fd249, [%rd106+2048];
	ld.global.f64 	%fd250, [%rd106+2304];
	ld.global.f64 	%fd251, [%rd106+2560];
	// begin inline asm
	mov.u32 %r361, %laneid;
	// end inline asm
	shr.u32 	%r6, %r4, 5;
	mad.lo.s32 	%r366, %r6, 352, %r361;
	shl.b32 	%r367, %r366, 3;
	mov.u32 	%r368, _ZZN3cub18CUB_300001_SM_10006detail4scan16DeviceScanKernelINS2_10policy_hubIdddjN4cuda3std3__44plusIvEEE10Policy1000EN6thrust24THRUST_300001_SM_1000_NS10device_ptrIdEESF_NS0_13ScanTileStateIdLb1EEES9_NS0_8NullTypeEjdLb0ESI_EEvT0_T1_T2_iT3_T4_T5_E12temp_storage;
	add.s32 	%r7, %r368, %r367;
	st.shared.f64 	[%r7], %fd241;
	st.shared.f64 	[%r7+256], %fd242;
	st.shared.f64 	[%r7+512], %fd243;
	st.shared.f64 	[%r7+768], %fd244;
	st.shared.f64 	[%r7+1024], %fd245;
	st.shared.f64 	[%r7+1280], %fd246;
	st.shared.f64 	[%r7+1536], %fd247;
	st.shared.f64 	[%r7+1792], %fd248;
	st.shared.f64 	[%r7+2048], %fd249;
	st.shared.f64 	[%r7+2304], %fd250;
	st.shared.f64 	[%r7+2560], %fd251;
	bar.warp.sync 	-1;
	mad.lo.s32 	%r8, %r361, 80, %r7;
	ld.shared.f64 	%fd1, [%r8];
	ld.shared.f64 	%fd2, [%r8+8];
	ld.shared.f64 	%fd3, [%r8+16];
	ld.shared.f64 	%fd4, [%r8+24];
	ld.shared.f64 	%fd5, [%r8+32];
	ld.shared.f64 	%fd6, [%r8+40];
	ld.shared.f64 	%fd7, [%r8+48];
	ld.shared.f64 	%fd8, [%r8+56];
	ld.shared.f64 	%fd9, [%r8+64];
	ld.shared.f64 	%fd10, [%r8+72];
	ld.shared.f64 	%fd11, [%r8+80];
	bar.sync 	0;
	setp.ne.s32 	%p84, %r595, 0;
	@%p84 bra 	$L__BB36_6;
	add.f64 	%fd353, %fd1, %fd2;
	add.f64 	%fd354, %fd353, %fd3;
	add.f64 	%fd355, %fd354, %fd4;
	add.f64 	%fd356, %fd355, %fd5;
	add.f64 	%fd357, %fd356, %fd6;
	add.f64 	%fd358, %fd357, %fd7;
	add.f64 	%fd359, %fd358, %fd8;
	add.f64 	%fd360, %fd359, %fd9;
	add.f64 	%fd361, %fd360, %fd10;
	add.f64 	%fd344, %fd361, %fd11;
	mov.b32 	%r573, 1;
	mov.b32 	%r574, 0;
	mov.b32 	%r575, -1;
	// begin inline asm
	{  .reg .u32 lo;  .reg .u32 hi;  .reg .pred p;  .reg .f64 r0;  mov.b64 %fd343, %fd344;  mov.b64 {lo, hi}, %fd344;  shfl.sync.up.b32 lo|p, lo, %r573, %r574, %r575;  shfl.sync.up.b32 hi|p, hi, %r573, %r574, %r575;  mov.b64 r0, {lo, hi};  @p add.f64 %fd343, %fd343, r0;}
	// end inline asm
	mov.b32 	%r554, 2;
	// begin inline asm
	{  .reg .u32 lo;  .reg .u32 hi;  .reg .pred p;  .reg .f64 r0;  mov.b64 %fd345, %fd343;  mov.b64 {lo, hi}, %fd343;  shfl.sync.up.b32 lo|p, lo, %r554, %r574, %r575;  shfl.sync.up.b32 hi|p, hi, %r554, %r574, %r575;  mov.b64 r0, {lo, hi};  @p add.f64 %fd345, %fd345, r0;}
	// end inline asm
	mov.b32 	%r557, 4;
	// begin inline asm
	{  .reg .u32 lo;  .reg .u32 hi;  .reg .pred p;  .reg .f64 r0;  mov.b64 %fd347, %fd345;  mov.b64 {lo, hi}, %fd345;  shfl.sync.up.b32 lo|p, lo, %r557, %r574, %r575;  shfl.sync.up.b32 hi|p, hi, %r557, %r574, %r575;  mov.b64 r0, {lo, hi};  @p add.f64 %fd347, %fd347, r0;}
	// end inline asm
	mov.b32 	%r560, 8;
	// begin inline asm
	{  .reg .u32 lo;  .reg .u32 hi;  .reg .pred p;  .reg .f64 r0;  mov.b64 %fd349, %fd347;  mov.b64 {lo, hi}, %fd347;  shfl.sync.up.b32 lo|p, lo, %r560, %r574, %r575;  shfl.sync.up.b32 hi|p, hi, %r560, %r574, %r575;  mov.b64 r0, {lo, hi};  @p add.f64 %fd349, %fd349, r0;}
	// end inline asm
	mov.b32 	%r563, 16;
	// begin inline asm
	{  .reg .u32 lo;  .reg .u32 hi;  .reg .pred p;  .reg .f64 r0;  mov.b64 %fd351, %fd349;  mov.b64 {lo, hi}, %fd349;  shfl.sync.up.b32 lo|p, lo, %r563, %r574, %r575;  shfl.sync.up.b32 hi|p, hi, %r563, %r574, %r575;  mov.b64 r0, {lo, hi};  @p add.f64 %fd351, %fd351, r0;}
	// end inline asm
	mov.b64 	%rd154, %fd351;
	mov.b64 	{%r567, %r572}, %rd154;
	// begin inline asm
	shfl.sync.up.b32 %r566, %r567, %r573, %r574, %r575;
	// end inline asm
	// begin inline asm
	shfl.sync.up.b32 %r571, %r572, %r573, %r574, %r575;
	// end inline asm
	setp.ne.s32 	%p127, %r361, 31;
	@%p127 bra 	$L__BB36_4;
	shl.b32 	%r576, %r6, 3;
	add.s32 	%r578, %r368, %r576;
	st.shared.f64 	[%r578+32], %fd351;
$L__BB36_4:
	mov.b64 	%rd155, {%r566, %r571};
	mov.b64 	%fd362, %rd155;
	bar.sync 	0;
	ld.shared.v2.f64 	{%fd363, %fd364}, [_ZZN3cub18CUB_300001_SM_10006detail4scan16DeviceScanKernelINS2_10policy_hubIdddjN4cuda3std3__44plusIvEEE10Policy1000EN6thrust24THRUST_300001_SM_1000_NS10device_ptrIdEESF_NS0_13ScanTileStateIdLb1EEES9_NS0_8NullTypeEjdLb0ESI_EEvT0_T1_T2_iT3_T4_T5_E12temp_storage+32];
	add.f64 	%fd365, %fd363, %fd364;
	setp.eq.s32 	%p128, %r6, 2;
	selp.f64 	%fd366, %fd365, %fd363, %p128;
	ld.shared.v2.f64 	{%fd367, %fd368}, [_ZZN3cub18CUB_300001_SM_10006detail4scan16DeviceScanKernelINS2_10policy_hubIdddjN4cuda3std3__44plusIvEEE10Policy1000EN6thrust24THRUST_300001_SM_1000_NS10device_ptrIdEESF_NS0_13ScanTileStateIdLb1EEES9_NS0_8NullTypeEjdLb0ESI_EEvT0_T1_T2_iT3_T4_T5_E12temp_storage+48];
	add.f64 	%fd369, %fd365, %fd367;
	setp.eq.s32 	%p129, %r6, 3;
	selp.f64 	%fd370, %fd369, %fd366, %p129;
	add.f64 	%fd371, %fd369, %fd368;
	setp.eq.s32 	%p130, %r6, 4;
	selp.f64 	%fd372, %fd371, %fd370, %p130;
	ld.shared.v2.f64 	{%fd373, %fd374}, [_ZZN3cub18CUB_300001_SM_10006detail4scan16DeviceScanKernelINS2_10policy_hubIdddjN4cuda3std3__44plusIvEEE10Policy1000EN6thrust24THRUST_300001_SM_1000_NS10device_ptrIdEESF_NS0_13ScanTileStateIdLb1EEES9_NS0_8NullTypeEjdLb0ESI_EEvT0_T1_T2_iT3_T4_T5_E12temp_storage+64];
	add.f64 	%fd375, %fd371, %fd373;
	setp.eq.s32 	%p131, %r6, 5;
	selp.f64 	%fd376, %fd375, %fd372, %p131;
	add.f64 	%fd377, %fd375, %fd374;
	setp.eq.s32 	%p132, %r6, 6;
	selp.f64 	%fd378, %fd377, %fd376, %p132;
	ld.shared.v2.f64 	{%fd379, %fd380}, [_ZZN3cub18CUB_300001_SM_10006detail4scan16DeviceScanKernelINS2_10policy_hubIdddjN4cuda3std3__44plusIvEEE10Policy1000EN6thrust24THRUST_300001_SM_1000_NS10device_ptrIdEESF_NS0_13ScanTileStateIdLb1EEES9_NS0_8NullTypeEjdLb0ESI_EEvT0_T1_T2_iT3_T4_T5_E12temp_storage+80];
	add.f64 	%fd381, %fd377, %fd379;
	setp.eq.s32 	%p133, %r6, 7;
	selp.f64 	%fd382, %fd381, %fd378, %p133;
	add.f64 	%fd383, %fd381, %fd380;
	setp.eq.s32 	%p134, %r6, 8;
	selp.f64 	%fd384, %fd383, %fd382, %p134;
	ld.shared.v2.f64 	{%fd385, %fd386}, [_ZZN3cub18CUB_300001_SM_10006detail4scan16DeviceScanKernelINS2_10policy_hubIdddjN4cuda3std3__44plusIvEEE10Policy1000EN6thrust24THRUST_300001_SM_1000_NS10device_ptrIdEESF_NS0_13ScanTileStateIdLb1EEES9_NS0_8NullTypeEjdLb0ESI_EEvT0_T1_T2_iT3_T4_T5_E12temp_storage+96];
	add.f64 	%fd387, %fd383, %fd385;
	setp.eq.s32 	%p135, %r6, 9;
	selp.f64 	%fd388, %fd387, %fd384, %p135;
	add.f64 	%fd389, %fd387, %fd386;
	setp.eq.s32 	%p136, %r6, 10;
	selp.f64 	%fd390, %fd389, %fd388, %p136;
	ld.shared.v2.f64 	{%fd391, %fd392}, [_ZZN3cub18CUB_300001_SM_10006detail4scan16DeviceScanKernelINS2_10policy_hubIdddjN4cuda3std3__44plusIvEEE10Policy1000EN6thrust24THRUST_300001_SM_1000_NS10device_ptrIdEESF_NS0_13ScanTileStateIdLb1EEES9_NS0_8NullTypeEjdLb0ESI_EEvT0_T1_T2_iT3_T4_T5_E12temp_storage+112];
	add.f64 	%fd393, %fd389, %fd391;
	setp.eq.s32 	%p137, %r6, 11;
	selp.f64 	%fd394, %fd393, %fd390, %p137;
	add.f64 	%fd13, %fd393, %fd392;
	setp.eq.s32 	%p138, %r6, 12;
	selp.f64 	%fd395, %fd13, %fd394, %p138;
	setp.lt.u32 	%p139, %r4, 32;
	add.f64 	%fd396, %fd395, %fd362;
	setp.eq.s32 	%p140, %r361, 0;
	selp.f64 	%fd397, %fd395, %fd396, %p140;
	selp.f64 	%fd398, %fd362, %fd397, %p139;
	setp.ne.s32 	%p141, %r4, 0;
	add.f64 	%fd424, %fd1, %fd398;
	@%p141 bra 	$L__BB36_25;
	ld.shared.f64 	%fd399, [_ZZN3cub18CUB_300001_SM_10006detail4scan16DeviceScanKernelINS2_10policy_hubIdddjN4cuda3std3__44plusIvEEE10Policy1000EN6thrust24THRUST_300001_SM_1000_NS10device_ptrIdEESF_NS0_13ScanTileStateIdLb1EEES9_NS0_8NullTypeEjdLb0ESI_EEvT0_T1_T2_iT3_T4_T5_E12temp_storage+128];
	add.f64 	%fd400, %fd13, %fd399;
	mov.b64 	%rd158, %fd400;
	add.s64 	%rd156, %rd1, 512;
	mov.b64 	%rd157, 101;
	// begin inline asm
	st.relaxed.gpu.v2.u64 [%rd156], {%rd157, %rd158};
	// end inline asm
	mov.f64 	%fd424, %fd1;
	bra.uni 	$L__BB36_25;
$L__BB36_6:
	add.f64 	%fd262, %fd1, %fd2;
	add.f64 	%fd263, %fd262, %fd3;
	add.f64 	%fd264, %fd263, %fd4;
	add.f64 	%fd265, %fd264, %fd5;
	add.f64 	%fd266, %fd265, %fd6;
	add.f64 	%fd267, %fd266, %fd7;
	add.f64 	%fd268, %fd267, %fd8;
	add.f64 	%fd269, %fd268, %fd9;
	add.f64 	%fd270, %fd269, %fd10;
	add.f64 	%fd253, %fd270, %fd11;
	mov.b32 	%r391, 1;
	mov.b32 	%r392, 0;
	mov.b32 	%r393, -1;
	// begin inline asm
	{  .reg .u32 lo;  .reg .u32 hi;  .reg .pred p;  .reg .f64 r0;  mov.b64 %fd252, %fd253;  mov.b64 {lo, hi}, %fd253;  shfl.sync.up.b32 lo|p, lo, %r391, %r392, %r393;  shfl.sync.up.b32 hi|p, hi, %r391, %r392, %r393;  mov.b64 r0, {lo, hi};  @p add.f64 %fd252, %fd252, r0;}
	// end inline asm
	mov.b32 	%r372, 2;
	// begin inline asm
	{  .reg .u32 lo;  .reg .u32 hi;  .reg .pred p;  .reg .f64 r0;  mov.b64 %fd254, %fd252;  mov.b64 {lo, hi}, %fd252;  shfl.sync.up.b32 lo|p, lo, %r372, %r392, %r393;  shfl.sync.up.b32 hi|p, hi, %r372, %r392, %r393;  mov.b64 r0, {lo, hi};  @p add.f64 %fd254, %fd254, r0;}
	// end inline asm
	mov.b32 	%r375, 4;
	// begin inline asm
	{  .reg .u32 lo;  .reg .u32 hi;  .reg .pred p;  .reg .f64 r0;  mov.b64 %fd256, %fd254;  mov.b64 {lo, hi}, %fd254;  shfl.sync.up.b32 lo|p, lo, %r375, %r392, %r393;  shfl.sync.up.b32 hi|p, hi, %r375, %r392, %r393;  mov.b64 r0, {lo, hi};  @p add.f64 %fd256, %fd256, r0;}
	// end inline asm
	mov.b32 	%r378, 8;
	// begin inline asm
	{  .reg .u32 lo;  .reg .u32 hi;  .reg .pred p;  .reg .f64 r0;  mov.b64 %fd258, %fd256;  mov.b64 {lo, hi}, %fd256;  shfl.sync.up.b32 lo|p, lo, %r378, %r392, %r393;  shfl.sync.up.b32 hi|p, hi, %r378, %r392, %r393;  mov.b64 r0, {lo, hi};  @p add.f64 %fd258, %fd258, r0;}
	// end inline asm
	mov.b32 	%r381, 16;
	// begin inline asm
	{  .reg .u32 lo;  .reg .u32 hi;  .reg .pred p;  .reg .f64 r0;  mov.b64 %fd260, %fd258;  mov.b64 {lo, hi}, %fd258;  shfl.sync.up.b32 lo|p, lo, %r381, %r392, %r393;  shfl.sync.up.b32 hi|p, hi, %r381, %r392, %r393;  mov.b64 r0, {lo, hi};  @p add.f64 %fd260, %fd260, r0;}
	// end inline asm
	mov.b64 	%rd107, %fd260;
	mov.b64 	{%r385, %r390}, %rd107;
	// begin inline asm
	shfl.sync.up.b32 %r384, %r385, %r391, %r392, %r393;
	// end inline asm
	// begin inline asm
	shfl.sync.up.b32 %r389, %r390, %r391, %r392, %r393;
	// end inline asm
	setp.ne.s32 	%p85, %r361, 31;
	@%p85 bra 	$L__BB36_8;
	shl.b32 	%r394, %r6, 3;
	add.s32 	%r396, %r368, %r394;
	st.shared.f64 	[%r396+32], %fd260;
$L__BB36_8:
	mov.b64 	%rd108, {%r384, %r389};
	mov.b64 	%fd271, %rd108;
	bar.sync 	0;
	ld.shared.v2.f64 	{%fd272, %fd273}, [_ZZN3cub18CUB_300001_SM_10006detail4scan16DeviceScanKernelINS2_10policy_hubIdddjN4cuda3std3__44plusIvEEE10Policy1000EN6thrust24THRUST_300001_SM_1000_NS10device_ptrIdEESF_NS0_13ScanTileStateIdLb1EEES9_NS0_8NullTypeEjdLb0ESI_EEvT0_T1_T2_iT3_T4_T5_E12temp_storage+32];
	add.f64 	%fd274, %fd272, %fd273;
	setp.eq.s32 	%p86, %r6, 2;
	selp.f64 	%fd275, %fd274, %fd272, %p86;
	ld.shared.v2.f64 	{%fd276, %fd277}, [_ZZN3cub18CUB_300001_SM_10006detail4scan16DeviceScanKernelINS2_10policy_hubIdddjN4cuda3std3__44plusIvEEE10Policy1000EN6thrust24THRUST_300001_SM_1000_NS10device_ptrIdEESF_NS0_13ScanTileStateIdLb1EEES9_NS0_8NullTypeEjdLb0ESI_EEvT0_T1_T2_iT3_T4_T5_E12temp_storage+48];
	add.f64 	%fd278, %fd274, %fd276;
	setp.eq.s32 	%p87, %r6, 3;
	selp.f64 	%fd279, %fd278, %fd275, %p87;
	add.f64 	%fd280, %fd278, %fd277;
	setp.eq.s32 	%p88, %r6, 4;
	selp.f64 	%fd281, %fd280, %fd279, %p88;
	ld.shared.v2.f64 	{%fd282, %fd283}, [_ZZN3cub18CUB_300001_SM_10006detail4scan16DeviceScanKernelINS2_10policy_hubIdddjN4cuda3std3__44plusIvEEE10Policy1000EN6thrust24THRUST_300001_SM_1000_NS10device_ptrIdEESF_NS0_13ScanTileStateIdLb1EEES9_NS0_8NullTypeEjdLb0ESI_EEvT0_T1_T2_iT3_T4_T5_E12temp_storage+64];
	add.f64 	%fd284, %fd280, %fd282;
	setp.eq.s32 	%p89, %r6, 5;
	selp.f64 	%fd285, %fd284, %fd281, %p89;
	add.f64 	%fd286, %fd284, %fd283;
	setp.eq.s32 	%p90, %r6, 6;
	selp.f64 	%fd287, %fd286, %fd285, %p90;
	ld.shared.v2.f64 	{%fd288, %fd289}, [_ZZN3cub18CUB_300001_SM_10006detail4scan16DeviceScanKernelINS2_10policy_hubIdddjN4cuda3std3__44plusIvEEE10Policy1000EN6thrust24THRUST_300001_SM_1000_NS10device_ptrIdEESF_NS0_13ScanTileStateIdLb1EEES9_NS0_8NullTypeEjdLb0ESI_EEvT0_T1_T2_iT3_T4_T5_E12temp_storage+80];
	add.f64 	%fd290, %fd286, %fd288;
	setp.eq.s32 	%p91, %r6, 7;
	selp.f64 	%fd291, %fd290, %fd287, %p91;
	add.f64 	%fd292, %fd290, %fd289;
	setp.eq.s32 	%p92, %r6, 8;
	selp.f64 	%fd293, %fd292, %fd291, %p92;
	ld.shared.v2.f64 	{%fd294, %fd295}, [_ZZN3cub18CUB_300001_SM_10006detail4scan16DeviceScanKernelINS2_10policy_hubIdddjN4cuda3std3__44plusIvEEE10Policy1000EN6thrust24THRUST_300001_SM_1000_NS10device_ptrIdEESF_NS0_13ScanTileStateIdLb1EEES9_NS0_8NullTypeEjdLb0ESI_EEvT0_T1_T2_iT3_T4_T5_E12temp_storage+96];
	add.f64 	%fd296, %fd292, %fd294;
	setp.eq.s32 	%p93, %r6, 9;
	selp.f64 	%fd297, %fd296, %fd293, %p93;
	add.f64 	%fd298, %fd296, %fd295;
	setp.eq.s32 	%p94, %r6, 10;
	selp.f64 	%fd299, %fd298, %fd297, %p94;
	ld.shared.v2.f64 	{%fd300, %fd301}, [_ZZN3cub18CUB_300001_SM_10006detail4scan16DeviceScanKernelINS2_10policy_hubIdddjN4cuda3std3__44plusIvEEE10Policy1000EN6thrust24THRUST_300001_SM_1000_NS10device_ptrIdEESF_NS0_13ScanTileStateIdLb1EEES9_NS0_8NullTypeEjdLb0ESI_EEvT0_T1_T2_iT3_T4_T5_E12temp_storage+112];
	add.f64 	%fd302, %fd298, %fd300;
	setp.eq.s32 	%p95, %r6, 11;
	selp.f64 	%fd303, %fd302, %fd299, %p95;
	add.f64 	%fd304, %fd302, %fd301;
	setp.eq.s32 	%p96, %r6, 12;
	selp.f64 	%fd305, %fd304, %fd303, %p96;
	ld.shared.f64 	%fd306, [_ZZN3cub18CUB_300001_SM_10006detail4scan16DeviceScanKernelINS2_10policy_hubIdddjN4cuda3std3__44plusIvEEE10Policy1000EN6thrust24THRUST_300001_SM_1000_NS10device_ptrIdEESF_NS0_13ScanTileStateIdLb1EEES9_NS0_8NullTypeEjdLb0ESI_EEvT0_T1_T2_iT3_T4_T5_E12temp_storage+128];
	add.f64 	%fd16, %fd304, %fd306;
	setp.gt.u32 	%p97, %r4, 31;
	setp.lt.u32 	%p98, %r4, 32;
	add.f64 	%fd307, %fd305, %fd271;
	setp.eq.s32 	%p99, %r361, 0;
	selp.f64 	%fd423, %fd305, %fd307, %p99;
	selp.f64 	%fd18, %fd271, %fd423, %p98;
	@%p97 bra 	$L__BB36_24;
	setp.ne.s32 	%p100, %r4, 0;
	mul.wide.s32 	%rd109, %r595, 16;
	add.s64 	%rd4, %rd1, %rd109;
	@%p100 bra 	$L__BB36_11;
	st.shared.f64 	[_ZZN3cub18CUB_300001_SM_10006detail4scan16DeviceScanKernelINS2_10policy_hubIdddjN4cuda3std3__44plusIvEEE10Policy1000EN6thrust24THRUST_300001_SM_1000_NS10device_ptrIdEESF_NS0_13ScanTileStateIdLb1EEES9_NS0_8NullTypeEjdLb0ESI_EEvT0_T1_T2_iT3_T4_T5_E12temp_storage+24], %fd16;
	mov.b64 	%rd112, %fd16;
	add.s64 	%rd110, %rd4, 512;
	mov.b64 	%rd111, 100;
	// begin inline asm
	st.relaxed.gpu.v2.u64 [%rd110], {%rd111, %rd112};
	// end inline asm
$L__BB36_11:
	not.b32 	%r400, %r4;
	add.s32 	%r401, %r595, %r400;
	mov.b32 	%r397, 710;
	// begin inline asm
	nanosleep.u32 %r397;
	// end inline asm
	mul.wide.s32 	%rd116, %r401, 16;
	add.s64 	%rd117, %rd1, %rd116;
	add.s64 	%rd115, %rd117, 512;
	// begin inline asm
	ld.relaxed.gpu.v2.u64 {%rd167, %rd165}, [%rd115];
	// end inline asm
	mov.b32 	%r596, 386;
$L__BB36_12:
	setp.eq.s64 	%p101, %rd167, 99;
	mov.b32 	%r402, -1;
	vote.sync.any.pred 	%p102, %p101, %r402;
	not.pred 	%p103, %p102;
	@%p103 bra 	$L__BB36_14;
	ld.param.u32 	%r592, [_ZN3cub18CUB_300001_SM_10006detail4scan16DeviceScanKernelINS2_10policy_hubIdddjN4cuda3std3__44plusIvEEE10Policy1000EN6thrust24THRUST_300001_SM_1000_NS10device_ptrIdEESF_NS0_13ScanTileStateIdLb1EEES9_NS0_8NullTypeEjdLb0ESI_EEvT0_T1_T2_iT3_T4_T5__param_3];
	shr.u32 	%r16, %r596, 1;
	mul.lo.s32 	%r542, %r595, 16807;
	and.b32  	%r595, %r542, 2147483647;
	sub.s32 	%r543, %r596, %r16;
	add.s32 	%r544, %r543, 1;
	rem.u32 	%r545, %r595, %r544;
	add.s32 	%r541, %r545, %r16;
	// begin inline asm
	nanosleep.u32 %r541;
	// end inline asm
	add.s32 	%r547, %r592, %r58;
	add.s32 	%r550, %r547, %r400;
	mul.wide.s32 	%rd152, %r550, 16;
	add.s64 	%rd153, %rd1, %rd152;
	add.s64 	%rd151, %rd153, 512;
	// begin inline asm
	ld.relaxed.gpu.v2.u64 {%rd167, %rd165}, [%rd151];
	// end inline asm
	mov.u32 	%r596, %r16;
	bra.uni 	$L__BB36_12;
$L__BB36_14:
	ld.param.u32 	%r591, [_ZN3cub18CUB_300001_SM_10006detail4scan16DeviceScanKernelINS2_10policy_hubIdddjN4cuda3std3__44plusIvEEE10Policy1000EN6thrust24THRUST_300001_SM_1000_NS10device_ptrIdEESF_NS0_13ScanTileStateIdLb1EEES9_NS0_8NullTypeEjdLb0ESI_EEvT0_T1_T2_iT3_T4_T5__param_3];
	add.s32 	%r457, %r591, %r58;
	mov.u32 	%r458, %tid.x;
	not.b32 	%r459, %r458;
	add.s32 	%r599, %r457, %r459;
	mov.b64 	%fd308, %rd165;
	mov.b64 	{%r406, %r411}, %rd165;
	setp.eq.s64 	%p104, %rd167, 101;
	mov.b32 	%r454, -1;
	vote.sync.ballot.b32 	%r460, %p104, %r454;
	// begin inline asm
	mov.u32 %r404, %lanemask_ge;
	// end inline asm
	and.b32  	%r461, %r460, %r404;
	or.b32  	%r462, %r461, -2147483648;
	add.s32 	%r463, %r462, -1;
	not.b32 	%r464, %r462;
	and.b32  	%r465, %r464, %r463;
	popc.b32 	%r408, %r465;
	mov.b32 	%r412, 1;
	// begin inline asm
	shfl.sync.down.b32 %r405, %r406, %r412, %r408, %r454;
	// end inline asm
	// begin inline asm
	shfl.sync.down.b32 %r410, %r411, %r412, %r408, %r454;
	// end inline asm
	mov.b64 	%rd118, {%r405, %r410};
	mov.b64 	%fd309, %rd118;
	setp.lt.s32 	%p106, %r361, %r408;
	add.f64 	%fd310, %fd308, %fd309;
	selp.f64 	%fd311, %fd310, %fd308, %p106;
	mov.b64 	%rd119, %fd311;
	mov.b64 	{%r416, %r421}, %rd119;
	mov.b32 	%r422, 2;
	// begin inline asm
	shfl.sync.down.b32 %r415, %r416, %r422, %r408, %r454;
	// end inline asm
	// begin inline asm
	shfl.sync.down.b32 %r420, %r421, %r422, %r408, %r454;
	// end inline asm
	mov.b64 	%rd120, {%r415, %r420};
	mov.b64 	%fd312, %rd120;
	add.s32 	%r466, %r361, 2;
	setp.gt.s32 	%p107, %r466, %r408;
	add.f64 	%fd313, %fd311, %fd312;
	selp.f64 	%fd314, %fd311, %fd313, %p107;
	mov.b64 	%rd121, %fd314;
	mov.b64 	{%r426, %r431}, %rd121;
	mov.b32 	%r432, 4;
	// begin inline asm
	shfl.sync.down.b32 %r425, %r426, %r432, %r408, %r454;
	// end inline asm
	// begin inline asm
	shfl.sync.down.b32 %r430, %r431, %r432, %r408, %r454;
	// end inline asm
	mov.b64 	%rd122, {%r425, %r430};
	mov.b64 	%fd315, %rd122;
	add.s32 	%r467, %r361, 4;
	setp.gt.s32 	%p108, %r467, %r408;
	add.f64 	%fd316, %fd314, %fd315;
	selp.f64 	%fd317, %fd314, %fd316, %p108;
	mov.b64 	%rd123, %fd317;
	mov.b64 	{%r436, %r441}, %rd123;
	mov.b32 	%r442, 8;
	// begin inline asm
	shfl.sync.down.b32 %r435, %r436, %r442, %r408, %r454;
	// end inline asm
	// begin inline asm
	shfl.sync.down.b32 %r440, %r441, %r442, %r408, %r454;
	// end inline asm
	mov.b64 	%rd124, {%r435, %r440};
	mov.b64 	%fd318, %rd124;
	add.s32 	%r468, %r361, 8;
	setp.gt.s32 	%p109, %r468, %r408;
	add.f64 	%fd319, %fd317, %fd318;
	selp.f64 	%fd320, %fd317, %fd319, %p109;
	mov.b64 	%rd125, %fd320;
	mov.b64 	{%r446, %r451}, %rd125;
	mov.b32 	%r452, 16;
	// begin inline asm
	shfl.sync.down.b32 %r445, %r446, %r452, %r408, %r454;
	// end inline asm
	// begin inline asm
	shfl.sync.down.b32 %r450, %r451, %r452, %r408, %r454;
	// end inline asm
	mov.b64 	%rd126, {%r445, %r450};
	mov.b64 	%fd321, %rd126;
	add.s32 	%r469, %r361, 16;
	setp.gt.s32 	%p110, %r469, %r408;
	add.f64 	%fd322, %fd320, %fd321;
	selp.f64 	%fd422, %fd320, %fd322, %p110;
	add.s64 	%rd13, %rd1, 512;
	mov.b32 	%r597, 386;
$L__BB36_15:
	setp.ne.s64 	%p111, %rd167, 101;
	mov.b32 	%r470, -1;
	vote.sync.all.pred 	%p112, %p111, %r470;
	not.pred 	%p113, %p112;
	@%p113 bra 	$L__BB36_20;
	shr.u32 	%r597, %r597, 1;
	mul.wide.s32 	%rd133, %r599, 16;
	add.s64 	%rd134, %rd13, %rd133;
	add.s64 	%rd132, %rd134, -512;
	// begin inline asm
	ld.relaxed.gpu.v2.u64 {%rd167, %rd168}, [%rd132];
	// end inline asm
	mov.u32 	%r601, %r597;
$L__BB36_17:
	setp.eq.s64 	%p117, %rd167, 99;
	mov.b32 	%r474, -1;
	vote.sync.any.pred 	%p118, %p117, %r474;
	not.pred 	%p119, %p118;
	@%p119 bra 	$L__BB36_19;
	shr.u32 	%r26, %r601, 1;
	mul.lo.s32 	%r537, %r595, 16807;
	and.b32  	%r595, %r537, 2147483647;
	sub.s32 	%r538, %r601, %r26;
	add.s32 	%r539, %r538, 1;
	rem.u32 	%r540, %r595, %r539;
	add.s32 	%r536, %r540, %r26;
	// begin inline asm
	nanosleep.u32 %r536;
	// end inline asm
	mul.wide.s32 	%rd147, %r599, 16;
	add.s64 	%rd148, %rd13, %rd147;
	add.s64 	%rd146, %rd148, -512;
	// begin inline asm
	ld.relaxed.gpu.v2.u64 {%rd167, %rd168}, [%rd146];
	// end inline asm
	mov.u32 	%r601, %r26;
	bra.uni 	$L__BB36_17;
$L__BB36_19:
	mov.b64 	%fd327, %rd168;
	mov.b64 	{%r477, %r482}, %rd168;
	setp.eq.s64 	%p120, %rd167, 101;
	mov.b32 	%r525, -1;
	vote.sync.ballot.b32 	%r526, %p120, %r525;
	and.b32  	%r527, %r526, %r404;
	or.b32  	%r528, %r527, -2147483648;
	add.s32 	%r529, %r528, -1;
	not.b32 	%r530, %r528;
	and.b32  	%r531, %r530, %r529;
	popc.b32 	%r479, %r531;
	mov.b32 	%r483, 1;
	// begin inline asm
	shfl.sync.down.b32 %r476, %r477, %r483, %r479, %r525;
	// end inline asm
	// begin inline asm
	shfl.sync.down.b32 %r481, %r482, %r483, %r479, %r525;
	// end inline asm
	mov.b64 	%rd135, {%r476, %r481};
	mov.b64 	%fd328, %rd135;
	setp.lt.s32 	%p122, %r361, %r479;
	add.f64 	%fd329, %fd327, %fd328;
	selp.f64 	%fd330, %fd329, %fd327, %p122;
	mov.b64 	%rd136, %fd330;
	mov.b64 	{%r487, %r492}, %rd136;
	mov.b32 	%r493, 2;
	// begin inline asm
	shfl.sync.down.b32 %r486, %r487, %r493, %r479, %r525;
	// end inline asm
	// begin inline asm
	shfl.sync.down.b32 %r491, %r492, %r493, %r479, %r525;
	// end inline asm
	mov.b64 	%rd137, {%r486, %r491};
	mov.b64 	%fd331, %rd137;
	add.s32 	%r532, %r361, 2;
	setp.gt.s32 	%p123, %r532, %r479;
	add.f64 	%fd332, %fd330, %fd331;
	selp.f64 	%fd333, %fd330, %fd332, %p123;
	mov.b64 	%rd138, %fd333;
	mov.b64 	{%r497, %r502}, %rd138;
	mov.b32 	%r503, 4;
	// begin inline asm
	shfl.sync.down.b32 %r496, %r497, %r503, %r479, %r525;
	// end inline asm
	// begin inline asm
	shfl.sync.down.b32 %r501, %r502, %r503, %r479, %r525;
	// end inline asm
	mov.b64 	%rd139, {%r496, %r501};
	mov.b64 	%fd334, %rd139;
	add.s32 	%r533, %r361, 4;
	setp.gt.s32 	%p124, %r533, %r479;
	add.f64 	%fd335, %fd333, %fd334;
	selp.f64 	%fd336, %fd333, %fd335, %p124;
	mov.b64 	%rd140, %fd336;
	mov.b64 	{%r507, %r512}, %rd140;
	mov.b32 	%r513, 8;
	// begin inline asm
	shfl.sync.down.b32 %r506, %r507, %r513, %r479, %r525;
	// end inline asm
	// begin inline asm
	shfl.sync.down.b32 %r511, %r512, %r513, %r479, %r525;
	// end inline asm
	mov.b64 	%rd141, {%r506, %r511};
	mov.b64 	%fd337, %rd141;
	add.s32 	%r534, %r361, 8;
	setp.gt.s32 	%p125, %r534, %r479;
	add.f64 	%fd338, %fd336, %fd337;
	selp.f64 	%fd339, %fd336, %fd338, %p125;
	mov.b64 	%rd142, %fd339;
	mov.b64 	{%r517, %r522}, %rd142;
	mov.b32 	%r523, 16;
	// begin inline asm
	shfl.sync.down.b32 %r516, %r517, %r523, %r479, %r525;
	// end inline asm
	// begin inline asm
	shfl.sync.down.b32 %r521, %r522, %r523, %r479, %r525;
	// end inline asm
	mov.b64 	%rd143, {%r516, %r521};
	mov.b64 	%fd340, %rd143;
	add.s32 	%r535, %r361, 16;
	setp.gt.s32 	%p126, %r535, %r479;
	add.f64 	%fd341, %fd339, %fd340;
	selp.f64 	%fd342, %fd339, %fd341, %p126;
	add.f64 	%fd422, %fd422, %fd342;
	add.s32 	%r599, %r599, -32;
	bra.uni 	$L__BB36_15;
$L__BB36_20:
	mov.u32 	%r472, %tid.x;
	setp.ne.s32 	%p114, %r472, 0;
	@%p114 bra 	$L__BB36_22;
	add.f64 	%fd323, %fd16, %fd422;
	mov.b64 	%rd129, %fd323;
	add.s64 	%rd127, %rd4, 512;
	mov.b64 	%rd128, 101;
	// begin inline asm
	st.relaxed.gpu.v2.u64 [%rd127], {%rd128, %rd129};
	// end inline asm
	st.shared.f64 	[_ZZN3cub18CUB_300001_SM_10006detail4scan16DeviceScanKernelINS2_10policy_hubIdddjN4cuda3std3__44plusIvEEE10Policy1000EN6thrust24THRUST_300001_SM_1000_NS10device_ptrIdEESF_NS0_13ScanTileStateIdLb1EEES9_NS0_8NullTypeEjdLb0ESI_EEvT0_T1_T2_iT3_T4_T5_E12temp_storage+8], %fd422;
	st.shared.f64 	[_ZZN3cub18CUB_300001_SM_10006detail4scan16DeviceScanKernelINS2_10policy_hubIdddjN4cuda3std3__44plusIvEEE10Policy1000EN6thrust24THRUST_300001_SM_1000_NS10device_ptrIdEESF_NS0_13ScanTileStateIdLb1EEES9_NS0_8NullTypeEjdLb0ESI_EEvT0_T1_T2_iT3_T4_T5_E12temp_storage+16], %fd323;
$L__BB36_22:
	setp.ne.s32 	%p115, %r361, 0;
	mov.f64 	%fd423, %fd18;
	@%p115 bra 	$L__BB36_24;
	st.shared.f64 	[_ZZN3cub18CUB_300001_SM_10006detail4scan16DeviceScanKernelINS2_10policy_hubIdddjN4cuda3std3__44plusIvEEE10Policy1000EN6thrust24THRUST_300001_SM_1000_NS10device_ptrIdEESF_NS0_13ScanTileStateIdLb1EEES9_NS0_8NullTypeEjdLb0ESI_EEvT0_T1_T2_iT3_T4_T5_E12temp_storage+152], %fd422;
	mov.f64 	%fd423, %fd422;
$L__BB36_24:
	bar.sync 	0;
	mov.u32 	%r473, %tid.x;
	setp.eq.s32 	%p116, %r473, 0;
	ld.shared.f64 	%fd324, [_ZZN3cub18CUB_300001_SM_10006detail4scan16DeviceScanKernelINS2_10policy_hubIdddjN4cuda3std3__44plusIvEEE10Policy1000EN6thrust24THRUST_300001_SM_1000_NS10device_ptrIdEESF_NS0_13ScanTileStateIdLb1EEES9_NS0_8NullTypeEjdLb0ESI_EEvT0_T1_T2_iT3_T4_T5_E12temp_storage+152];
	add.f64 	%fd325, %fd423, %fd324;
	selp.f64 	%fd326, %fd423, %fd325, %p116;
	add.f64 	%fd424, %fd1, %fd326;
$L__BB36_25:
	ld.param.u32 	%r593, [_ZN3cub18CUB_300001_SM_10006detail4scan16DeviceScanKernelINS2_10policy_hubIdddjN4cuda3std3__44plusIvEEE10Policy1000EN6thrust24THRUST_300001_SM_1000_NS10device_ptrIdEESF_NS0_13ScanTileStateIdLb1EEES9_NS0_8NullTypeEjdLb0ESI_EEvT0_T1_T2_iT3_T4_T5__param_3];
	add.f64 	%fd401, %fd424, %fd2;
	add.f64 	%fd402, %fd401, %fd3;
	add.f64 	%fd403, %fd402, %fd4;
	add.f64 	%fd404, %fd403, %fd5;
	add.f64 	%fd405, %fd404, %fd6;
	add.f64 	%fd406, %fd405, %fd7;
	add.f64 	%fd407, %fd406, %fd8;
	add.f64 	%fd408, %fd407, %fd9;
	add.f64 	%fd409, %fd408, %fd10;
	add.f64 	%fd410, %fd409, %fd11;
	bar.sync 	0;
	st.shared.f64 	[%r8], %fd424;
	st.shared.f64 	[%r8+8], %fd401;
	st.shared.f64 	[%r8+16], %fd402;
	st.shared.f64 	[%r8+24], %fd403;
	st.shared.f64 	[%r8+32], %fd404;
	st.shared.f64 	[%r8+40], %fd405;
	st.shared.f64 	[%r8+48], %fd406;
	st.shared.f64 	[%r8+56], %fd407;
	st.shared.f64 	[%r8+64], %fd408;
	st.shared.f64 	[%r8+72], %fd409;
	st.shared.f64 	[%r8+80], %fd410;
	bar.warp.sync 	-1;
	ld.shared.f64 	%fd411, [%r7];
	ld.shared.f64 	%fd412, [%r7+256];
	ld.shared.f64 	%fd413, [%r7+512];
	ld.shared.f64 	%fd414, [%r7+768];
	ld.shared.f64 	%fd415, [%r7+1024];
	ld.shared.f64 	%fd416, [%r7+1280];
	ld.shared.f64 	%fd417, [%r7+1536];
	ld.shared.f64 	%fd418, [%r7+1792];
	ld.shared.f64 	%fd419, [%r7+2048];
	ld.shared.f64 	%fd420, [%r7+2304];
	ld.shared.f64 	%fd421, [%r7+2560];
	mov.u32 	%r579, %tid.x;
	and.b32  	%r580, %r579, 992;
	mul.lo.s32 	%r581, %r580, 11;
	and.b32  	%r582, %r579, 31;
	or.b32  	%r583, %r581, %r582;
	cvt.u64.u32 	%rd159, %r583;
	mov.u32 	%r584, %ctaid.x;
	add.s32 	%r585, %r593, %r584;
	mul.lo.s32 	%r586, %r585, 4576;
	cvt.u64.u32 	%rd160, %r586;
	add.s64 	%rd161, %rd159, %rd160;
	shl.b64 	%rd162, %rd161, 3;
	add.s64 	%rd163, %rd3, %rd162;
	st.global.f64 	[%rd163], %fd411;
	st.global.f64 	[%rd163+256], %fd412;
	st.global.f64 	[%rd163+512], %fd413;
	st.global.f64 	[%rd163+768], %fd414;
	st.global.f64 	[%rd163+1024], %fd415;
	st.global.f64 	[%rd163+1280], %fd416;
	st.global.f64 	[%rd163+1536], %fd417;
	st.global.f64 	[%rd163+1792], %fd418;
	st.global.f64 	[%rd163+2048], %fd419;
	st.global.f64 	[%rd163+2304], %fd420;
	st.global.f64 	[%rd163+2560], %fd421;
	bra.uni 	$L__BB36_96;
$L__BB36_26:
	setp.eq.s32 	%p2, %r3, 0;
	@%p2 bra 	$L__BB36_96;
	mul.wide.u32 	%rd46, %r2, 8;
	add.s64 	%rd47, %rd2, %rd46;
	mov.u32 	%r29, %tid.x;
	ld.global.f64 	%fd435, [%rd47];
	and.b32  	%r59, %r29, 31;
	and.b32  	%r60, %r29, 992;
	mul.lo.s32 	%r61, %r60, 11;
	or.b32  	%r30, %r61, %r59;
	setp.ge.u32 	%p3, %r30, %r3;
	shl.b32 	%r62, %r30, 3;
	cvt.u64.u32 	%rd48, %r62;
	add.s64 	%rd23, %rd47, %rd48;
	mov.f64 	%fd425, %fd435;
	@%p3 bra 	$L__BB36_29;
	ld.global.f64 	%fd425, [%rd23];
$L__BB36_29:
	add.s32 	%r63, %r30, 32;
	setp.ge.u32 	%p4, %r63, %r3;
	mov.f64 	%fd426, %fd435;
	@%p4 bra 	$L__BB36_31;
	ld.global.f64 	%fd426, [%rd23+256];
$L__BB36_31:
	add.s32 	%r64, %r30, 64;
	setp.ge.u32 	%p5, %r64, %r3;
	mov.f64 	%fd427, %fd435;
	@%p5 bra 	$L__BB36_33;
	ld.global.f64 	%fd427, [%rd23+512];
$L__BB36_33:
	add.s32 	%r65, %r30, 96;
	setp.ge.u32 	%p6, %r65, %r3;
	mov.f64 	%fd428, %fd435;
	@%p6 bra 	$L__BB36_35;
	ld.global.f64 	%fd428, [%rd23+768];
$L__BB36_35:
	add.s32 	%r66, %r30, 128;
	setp.ge.u32 	%p7, %r66, %r3;
	mov.f64 	%fd429, %fd435;
	@%p7 bra 	$L__BB36_37;
	ld.global.f64 	%fd429, [%rd23+1024];
$L__BB36_37:
	add.s32 	%r67, %r30, 160;
	setp.ge.u32 	%p8, %r67, %r3;
	mov.f64 	%fd430, %fd435;
	@%p8 bra 	$L__BB36_39;
	ld.global.f64 	%fd430, [%rd23+1280];
$L__BB36_39:
	add.s32 	%r68, %r30, 192;
	setp.ge.u32 	%p9, %r68, %r3;
	mov.f64 	%fd431, %fd435;
	@%p9 bra 	$L__BB36_41;
	ld.global.f64 	%fd431, [%rd23+1536];
$L__BB36_41:
	add.s32 	%r69, %r30, 224;
	setp.ge.u32 	%p10, %r69, %r3;
	mov.f64 	%fd432, %fd435;
	@%p10 bra 	$L__BB36_43;
	ld.global.f64 	%fd432, [%rd23+1792];
$L__BB36_43:
	add.s32 	%r70, %r30, 256;
	setp.ge.u32 	%p11, %r70, %r3;
	mov.f64 	%fd433, %fd435;
	@%p11 bra 	$L__BB36_45;
	ld.global.f64 	%fd433, [%rd23+2048];
$L__BB36_45:
	add.s32 	%r71, %r30, 288;
	setp.ge.u32 	%p12, %r71, %r3;
	mov.f64 	%fd434, %fd435;
	@%p12 bra 	$L__BB36_47;
	ld.global.f64 	%fd434, [%rd23+2304];
$L__BB36_47:
	add.s32 	%r72, %r30, 320;
	setp.ge.u32 	%p13, %r72, %r3;
	@%p13 bra 	$L__BB36_49;
	ld.global.f64 	%fd435, [%rd23+2560];
$L__BB36_49:
	// begin inline asm
	mov.u32 %r73, %laneid;
	// end inline asm
	shr.u32 	%r32, %r29, 5;
	mad.lo.s32 	%r74, %r32, 352, %r73;
	shl.b32 	%r75, %r74, 3;
	mov.u32 	%r76, _ZZN3cub18CUB_300001_SM_10006detail4scan16DeviceScanKernelINS2_10policy_hubIdddjN4cuda3std3__44plusIvEEE10Policy1000EN6thrust24THRUST_300001_SM_1000_NS10device_ptrIdEESF_NS0_13ScanTileStateIdLb1EEES9_NS0_8NullTypeEjdLb0ESI_EEvT0_T1_T2_iT3_T4_T5_E12temp_storage;
	add.s32 	%r33, %r76, %r75;
	st.shared.f64 	[%r33], %fd425;
	st.shared.f64 	[%r33+256], %fd426;
	st.shared.f64 	[%r33+512], %fd427;
	st.shared.f64 	[%r33+768], %fd428;
	st.shared.f64 	[%r33+1024], %fd429;
	st.shared.f64 	[%r33+1280], %fd430;
	st.shared.f64 	[%r33+1536], %fd431;
	st.shared.f64 	[%r33+1792], %fd432;
	st.shared.f64 	[%r33+2048], %fd433;
	st.shared.f64 	[%r33+2304], %fd434;
	st.shared.f64 	[%r33+2560], %fd435;
	bar.warp.sync 	-1;
	mad.lo.s32 	%r34, %r73, 80, %r33;
	ld.shared.f64 	%fd48, [%r34];
	ld.shared.f64 	%fd49, [%r34+8];
	ld.shared.f64 	%fd50, [%r34+16];
	ld.shared.f64 	%fd51, [%r34+24];
	ld.shared.f64 	%fd52, [%r34+32];
	ld.shared.f64 	%fd53, [%r34+40];
	ld.shared.f64 	%fd54, [%r34+48];
	ld.shared.f64 	%fd55, [%r34+56];
	ld.shared.f64 	%fd56, [%r34+64];
	ld.shared.f64 	%fd57, [%r34+72];
	ld.shared.f64 	%fd58, [%r34+80];
	bar.sync 	0;
	setp.ne.s32 	%p14, %r595, 0;
	@%p14 bra 	$L__BB36_53;
	add.f64 	%fd183, %fd48, %fd49;
	add.f64 	%fd184, %fd183, %fd50;
	add.f64 	%fd185, %fd184, %fd51;
	add.f64 	%fd186, %fd185, %fd52;
	add.f64 	%fd187, %fd186, %fd53;
	add.f64 	%fd188, %fd187, %fd54;
	add.f64 	%fd189, %fd188, %fd55;
	add.f64 	%fd190, %fd189, %fd56;
	add.f64 	%fd191, %fd190, %fd57;
	add.f64 	%fd174, %fd191, %fd58;
	mov.b32 	%r282, 1;
	mov.b32 	%r283, 0;
	mov.b32 	%r284, -1;
	// begin inline asm
	{  .reg .u32 lo;  .reg .u32 hi;  .reg .pred p;  .reg .f64 r0;  mov.b64 %fd173, %fd174;  mov.b64 {lo, hi}, %fd174;  shfl.sync.up.b32 lo|p, lo, %r282, %r283, %r284;  shfl.sync.up.b32 hi|p, hi, %r282, %r283, %r284;  mov.b64 r0, {lo, hi};  @p add.f64 %fd173, %fd173, r0;}
	// end inline asm
	mov.b32 	%r263, 2;
	// begin inline asm
	{  .reg .u32 lo;  .reg .u32 hi;  .reg .pred p;  .reg .f64 r0;  mov.b64 %fd175, %fd173;  mov.b64 {lo, hi}, %fd173;  shfl.sync.up.b32 lo|p, lo, %r263, %r283, %r284;  shfl.sync.up.b32 hi|p, hi, %r263, %r283, %r284;  mov.b64 r0, {lo, hi};  @p add.f64 %fd175, %fd175, r0;}
	// end inline asm
	mov.b32 	%r266, 4;
	// begin inline asm
	{  .reg .u32 lo;  .reg .u32 hi;  .reg .pred p;  .reg .f64 r0;  mov.b64 %fd177, %fd175;  mov.b64 {lo, hi}, %fd175;  shfl.sync.up.b32 lo|p, lo, %r266, %r283, %r284;  shfl.sync.up.b32 hi|p, hi, %r266, %r283, %r284;  mov.b64 r0, {lo, hi};  @p add.f64 %fd177, %fd177, r0;}
	// end inline asm
	mov.b32 	%r269, 8;
	// begin inline asm
	{  .reg .u32 lo;  .reg .u32 hi;  .reg .pred p;  .reg .f64 r0;  mov.b64 %fd179, %fd177;  mov.b64 {lo, hi}, %fd177;  shfl.sync.up.b32 lo|p, lo, %r269, %r283, %r284;  shfl.sync.up.b32 hi|p, hi, %r269, %r283, %r284;  mov.b64 r0, {lo, hi};  @p add.f64 %fd179, %fd179, r0;}
	// end inline asm
	mov.b32 	%r272, 16;
	// begin inline asm
	{  .reg .u32 lo;  .reg .u32 hi;  .reg .pred p;  .reg .f64 r0;  mov.b64 %fd181, %fd179;  mov.b64 {lo, hi}, %fd179;  shfl.sync.up.b32 lo|p, lo, %r272, %r283, %r284;  shfl.sync.up.b32 hi|p, hi, %r272, %r283, %r284;  mov.b64 r0, {lo, hi};  @p add.f64 %fd181, %fd181, r0;}
	// end inline asm
	mov.b64 	%rd96, %fd181;
	mov.b64 	{%r276, %r281}, %rd96;
	// begin inline asm
	shfl.sync.up.b32 %r275, %r276, %r282, %r283, %r284;
	// end inline asm
	// begin inline asm
	shfl.sync.up.b32 %r280, %r281, %r282, %r283, %r284;
	// end inline asm
	setp.ne.s32 	%p57, %r73, 31;
	@%p57 bra 	$L__BB36_52;
	shl.b32 	%r285, %r32, 3;
	add.s32 	%r287, %r76, %r285;
	st.shared.f64 	[%r287+32], %fd181;
$L__BB36_52:
	mov.b64 	%rd97, {%r275, %r280};
	mov.b64 	%fd192, %rd97;
	bar.sync 	0;
	ld.shared.v2.f64 	{%fd193, %fd194}, [_ZZN3cub18CUB_300001_SM_10006detail4scan16DeviceScanKernelINS2_10policy_hubIdddjN4cuda3std3__44plusIvEEE10Policy1000EN6thrust24THRUST_300001_SM_1000_NS10device_ptrIdEESF_NS0_13ScanTileStateIdLb1EEES9_NS0_8NullTypeEjdLb0ESI_EEvT0_T1_T2_iT3_T4_T5_E12temp_storage+32];
	add.f64 	%fd195, %fd193, %fd194;
	setp.eq.s32 	%p58, %r32, 2;
	selp.f64 	%fd196, %fd195, %fd193, %p58;
	ld.shared.v2.f64 	{%fd197, %fd198}, [_ZZN3cub18CUB_300001_SM_10006detail4scan16DeviceScanKernelINS2_10policy_hubIdddjN4cuda3std3__44plusIvEEE10Policy1000EN6thrust24THRUST_300001_SM_1000_NS10device_ptrIdEESF_NS0_13ScanTileStateIdLb1EEES9_NS0_8NullTypeEjdLb0ESI_EEvT0_T1_T2_iT3_T4_T5_E12temp_storage+48];
	add.f64 	%fd199, %fd195, %fd197;
	setp.eq.s32 	%p59, %r32, 3;
	selp.f64 	%fd200, %fd199, %fd196, %p59;
	add.f64 	%fd201, %fd199, %fd198;
	setp.eq.s32 	%p60, %r32, 4;
	selp.f64 	%fd202, %fd201, %fd200, %p60;
	ld.shared.v2.f64 	{%fd203, %fd204}, [_ZZN3cub18CUB_300001_SM_10006detail4scan16DeviceScanKernelINS2_10policy_hubIdddjN4cuda3std3__44plusIvEEE10Policy1000EN6thrust24THRUST_300001_SM_1000_NS10device_ptrIdEESF_NS0_13ScanTileStateIdLb1EEES9_NS0_8NullTypeEjdLb0ESI_EEvT0_T1_T2_iT3_T4_T5_E12temp_storage+64];
	add.f64 	%fd205, %fd201, %fd203;
	setp.eq.s32 	%p61, %r32, 5;
	selp.f64 	%fd206, %fd205, %fd202, %p61;
	add.f64 	%fd207, %fd205, %fd204;
	setp.eq.s32 	%p62, %r32, 6;
	selp.f64 	%fd208, %fd207, %fd206, %p62;
	ld.shared.v2.f64 	{%fd209, %fd210}, [_ZZN3cub18CUB_300001_SM_10006detail4scan16DeviceScanKernelINS2_10policy_hubIdddjN4cuda3std3__44plusIvEEE10Policy1000EN6thrust24THRUST_300001_SM_1000_NS10device_ptrIdEESF_NS0_13ScanTileStateIdLb1EEES9_NS0_8NullTypeEjdLb0ESI_EEvT0_T1_T2_iT3_T4_T5_E12temp_storage+80];
	add.f64 	%fd211, %fd207, %fd209;
	setp.eq.s32 	%p63, %r32, 7;
	selp.f64 	%fd212, %fd211, %fd208, %p63;
	add.f64 	%fd213, %fd211, %fd210;
	setp.eq.s32 	%p64, %r32, 8;
	selp.f64 	%fd214, %fd213, %fd212, %p64;
	ld.shared.v2.f64 	{%fd215, %fd216}, [_ZZN3cub18CUB_300001_SM_10006detail4scan16DeviceScanKernelINS2_10policy_hubIdddjN4cuda3std3__44plusIvEEE10Policy1000EN6thrust24THRUST_300001_SM_1000_NS10device_ptrIdEESF_NS0_13ScanTileStateIdLb1EEES9_NS0_8NullTypeEjdLb0ESI_EEvT0_T1_T2_iT3_T4_T5_E12temp_storage+96];
	add.f64 	%fd217, %fd213, %fd215;
	setp.eq.s32 	%p65, %r32, 9;
	selp.f64 	%fd218, %fd217, %fd214, %p65;
	add.f64 	%fd219, %fd217, %fd216;
	setp.eq.s32 	%p66, %r32, 10;
	selp.f64 	%fd220, %fd219, %fd218, %p66;
	ld.shared.v2.f64 	{%fd221, %fd222}, [_ZZN3cub18CUB_300001_SM_10006detail4scan16DeviceScanKernelINS2_10policy_hubIdddjN4cuda3std3__44plusIvEEE10Policy1000EN6thrust24THRUST_300001_SM_1000_NS10device_ptrIdEESF_NS0_13ScanTileStateIdLb1EEES9_NS0_8NullTypeEjdLb0ESI_EEvT0_T1_T2_iT3_T4_T5_E12temp_storage+112];
	add.f64 	%fd223, %fd219, %fd221;
	setp.eq.s32 	%p67, %r32, 11;
	selp.f64 	%fd224, %fd223, %fd220, %p67;
	add.f64 	%fd225, %fd223, %fd222;
	setp.eq.s32 	%p68, %r32, 12;
	selp.f64 	%fd226, %fd225, %fd224, %p68;
	setp.lt.u32 	%p69, %r29, 32;
	add.f64 	%fd227, %fd226, %fd192;
	setp.eq.s32 	%p70, %r73, 0;
	selp.f64 	%fd228, %fd226, %fd227, %p70;
	selp.f64 	%fd229, %fd192, %fd228, %p69;
	setp.eq.s32 	%p71, %r29, 0;
	add.f64 	%fd230, %fd48, %fd229;
	selp.f64 	%fd438, %fd48, %fd230, %p71;
	bra.uni 	$L__BB36_72;
$L__BB36_53:
	add.f64 	%fd92, %fd48, %fd49;
	add.f64 	%fd93, %fd92, %fd50;
	add.f64 	%fd94, %fd93, %fd51;
	add.f64 	%fd95, %fd94, %fd52;
	add.f64 	%fd96, %fd95, %fd53;
	add.f64 	%fd97, %fd96, %fd54;
	add.f64 	%fd98, %fd97, %fd55;
	add.f64 	%fd99, %fd98, %fd56;
	add.f64 	%fd100, %fd99, %fd57;
	add.f64 	%fd83, %fd100, %fd58;
	mov.b32 	%r99, 1;
	mov.b32 	%r100, 0;
	mov.b32 	%r101, -1;
	// begin inline asm
	{  .reg .u32 lo;  .reg .u32 hi;  .reg .pred p;  .reg .f64 r0;  mov.b64 %fd82, %fd83;  mov.b64 {lo, hi}, %fd83;  shfl.sync.up.b32 lo|p, lo, %r99, %r100, %r101;  shfl.sync.up.b32 hi|p, hi, %r99, %r100, %r101;  mov.b64 r0, {lo, hi};  @p add.f64 %fd82, %fd82, r0;}
	// end inline asm
	mov.b32 	%r80, 2;
	// begin inline asm
	{  .reg .u32 lo;  .reg .u32 hi;  .reg .pred p;  .reg .f64 r0;  mov.b64 %fd84, %fd82;  mov.b64 {lo, hi}, %fd82;  shfl.sync.up.b32 lo|p, lo, %r80, %r100, %r101;  shfl.sync.up.b32 hi|p, hi, %r80, %r100, %r101;  mov.b64 r0, {lo, hi};  @p add.f64 %fd84, %fd84, r0;}
	// end inline asm
	mov.b32 	%r83, 4;
	// begin inline asm
	{  .reg .u32 lo;  .reg .u32 hi;  .reg .pred p;  .reg .f64 r0;  mov.b64 %fd86, %fd84;  mov.b64 {lo, hi}, %fd84;  shfl.sync.up.b32 lo|p, lo, %r83, %r100, %r101;  shfl.sync.up.b32 hi|p, hi, %r83, %r100, %r101;  mov.b64 r0, {lo, hi};  @p add.f64 %fd86, %fd86, r0;}
	// end inline asm
	mov.b32 	%r86, 8;
	// begin inline asm
	{  .reg .u32 lo;  .reg .u32 hi;  .reg .pred p;  .reg .f64 r0;  mov.b64 %fd88, %fd86;  mov.b64 {lo, hi}, %fd86;  shfl.sync.up.b32 lo|p, lo, %r86, %r100, %r101;  shfl.sync.up.b32 hi|p, hi, %r86, %r100, %r101;  mov.b64 r0, {lo, hi};  @p add.f64 %fd88, %fd88, r0;}
	// end inline asm
	mov.b32 	%r89, 16;
	// begin inline asm
	{  .reg .u32 lo;  .reg .u32 hi;  .reg .pred p;  .reg .f64 r0;  mov.b64 %fd90, %fd88;  mov.b64 {lo, hi}, %fd88;  shfl.sync.up.b32 lo|p, lo, %r89, %r100, %r101;  shfl.sync.up.b32 hi|p, hi, %r89, %r100, %r101;  mov.b64 r0, {lo, hi};  @p add.f64 %fd90, %fd90, r0;}
	// end inline asm
	mov.b64 	%rd49, %fd90;
	mov.b64 	{%r93, %r98}, %rd49;
	// begin inline asm
	shfl.sync.up.b32 %r92, %r93, %r99, %r100, %r101;
	// end inline asm
	// begin inline asm
	shfl.sync.up.b32 %r97, %r98, %r99, %r100, %r101;
	// end inline asm
	setp.ne.s32 	%p15, %r73, 31;
	@%p15 bra 	$L__BB36_55;
	shl.b32 	%r102, %r32, 3;
	add.s32 	%r104, %r76, %r102;
	st.shared.f64 	[%r104+32], %fd90;
$L__BB36_55:
	mov.b64 	%rd50, {%r92, %r97};
	mov.b64 	%fd101, %rd50;
	bar.sync 	0;
	ld.shared.v2.f64 	{%fd102, %fd103}, [_ZZN3cub18CUB_300001_SM_10006detail4scan16DeviceScanKernelINS2_10policy_hubIdddjN4cuda3std3__44plusIvEEE10Policy1000EN6thrust24THRUST_300001_SM_1000_NS10device_ptrIdEESF_NS0_13ScanTileStateIdLb1EEES9_NS0_8NullTypeEjdLb0ESI_EEvT0_T1_T2_iT3_T4_T5_E12temp_storage+32];
	add.f64 	%fd104, %fd102, %fd103;
	setp.eq.s32 	%p16, %r32, 2;
	selp.f64 	%fd105, %fd104, %fd102, %p16;
	ld.shared.v2.f64 	{%fd106, %fd107}, [_ZZN3cub18CUB_300001_SM_10006detail4scan16DeviceScanKernelINS2_10policy_hubIdddjN4cuda3std3__44plusIvEEE10Policy1000EN6thrust24THRUST_300001_SM_1000_NS10device_ptrIdEESF_NS0_13ScanTileStateIdLb1EEES9_NS0_8NullTypeEjdLb0ESI_EEvT0_T1_T2_iT3_T4_T5_E12temp_storage+48];
	add.f64 	%fd108, %fd104, %fd106;
	setp.eq.s32 	%p17, %r32, 3;
	selp.f64 	%fd109, %fd108, %fd105, %p17;
	add.f64 	%fd110, %fd108, %fd107;
	setp.eq.s32 	%p18, %r32, 4;
	selp.f64 	%fd111, %fd110, %fd109, %p18;
	ld.shared.v2.f64 	{%fd112, %fd113}, [_ZZN3cub18CUB_300001_SM_10006detail4scan16DeviceScanKernelINS2_10policy_hubIdddjN4cuda3std3__44plusIvEEE10Policy1000EN6thrust24THRUST_300001_SM_1000_NS10device_ptrIdEESF_NS0_13ScanTileStateIdLb1EEES9_NS0_8NullTypeEjdLb0ESI_EEvT0_T1_T2_iT3_T4_T5_E12temp_storage+64];
	add.f64 	%fd114, %fd110, %fd112;
	setp.eq.s32 	%p19, %r32, 5;
	selp.f64 	%fd115, %fd114, %fd111, %p19;
	add.f64 	%fd116, %fd114, %fd113;
	setp.eq.s32 	%p20, %r32, 6;
	selp.f64 	%fd117, %fd116, %fd115, %p20;
	ld.shared.v2.f64 	{%fd118, %fd119}, [_ZZN3cub18CUB_300001_SM_10006detail4scan16DeviceScanKernelINS2_10policy_hubIdddjN4cuda3std3__44plusIvEEE10Policy1000EN6thrust24THRUST_300001_SM_1000_NS10device_ptrIdEESF_NS0_13ScanTileStateIdLb1EEES9_NS0_8NullTypeEjdLb0ESI_EEvT0_T1_T2_iT3_T4_T5_E12temp_storage+80];
	add.f64 	%fd120, %fd116, %fd118;
	setp.eq.s32 	%p21, %r32, 7;
	selp.f64 	%fd121, %fd120, %fd117, %p21;
	add.f64 	%fd122, %fd120, %fd119;
	setp.eq.s32 	%p22, %r32, 8;
	selp.f64 	%fd123, %fd122, %fd121, %p22;
	ld.shared.v2.f64 	{%fd124, %fd125}, [_ZZN3cub18CUB_300001_SM_10006detail4scan16DeviceScanKernelINS2_10policy_hubIdddjN4cuda3std3__44plusIvEEE10Policy1000EN6thrust24THRUST_300001_SM_1000_NS10device_ptrIdEESF_NS0_13ScanTileStateIdLb1EEES9_NS0_8NullTypeEjdLb0ESI_EEvT0_T1_T2_iT3_T4_T5_E12temp_storage+96];
	add.f64 	%fd126, %fd122, %fd124;
	setp.eq.s32 	%p23, %r32, 9;
	selp.f64 	%fd127, %fd126, %fd123, %p23;
	add.f64 	%fd128, %fd126, %fd125;
	setp.eq.s32 	%p24, %r32, 10;
	selp.f64 	%fd129, %fd128, %fd127, %p24;
	ld.shared.v2.f64 	{%fd130, %fd131}, [_ZZN3cub18CUB_300001_SM_10006detail4scan16DeviceScanKernelINS2_10policy_hubIdddjN4cuda3std3__44plusIvEEE10Policy1000EN6thrust24THRUST_300001_SM_1000_NS10device_ptrIdEESF_NS0_13ScanTileStateIdLb1EEES9_NS0_8NullTypeEjdLb0ESI_EEvT0_T1_T2_iT3_T4_T5_E12temp_storage+112];
	add.f64 	%fd132, %fd128, %fd130;
	setp.eq.s32 	%p25, %r32, 11;
	selp.f64 	%fd133, %fd132, %fd129, %p25;
	add.f64 	%fd134, %fd132, %fd131;
	setp.eq.s32 	%p26, %r32, 12;
	selp.f64 	%fd135, %fd134, %fd133, %p26;
	ld.shared.f64 	%fd136, [_ZZN3cub18CUB_300001_SM_10006detail4scan16DeviceScanKernelINS2_10policy_hubIdddjN4cuda3std3__44plusIvEEE10Policy1000EN6thrust24THRUST_300001_SM_1000_NS10device_ptrIdEESF_NS0_13ScanTileStateIdLb1EEES9_NS0_8NullTypeEjdLb0ESI_EEvT0_T1_T2_iT3_T4_T5_E12temp_storage+128];
	add.f64 	%fd62, %fd134, %fd136;
	setp.gt.u32 	%p27, %r29, 31;
	setp.lt.u32 	%p28, %r29, 32;
	add.f64 	%fd137, %fd135, %fd101;
	setp.eq.s32 	%p29, %r73, 0;
	selp.f64 	%fd437, %fd135, %fd137, %p29;
	selp.f64 	%fd64, %fd101, %fd437, %p28;
	@%p27 bra 	$L__BB36_71;
	setp.ne.s32 	%p30, %r29, 0;
	mul.wide.s32 	%rd51, %r595, 16;
	add.s64 	%rd24, %rd1, %rd51;
	@%p30 bra 	$L__BB36_58;
	st.shared.f64 	[_ZZN3cub18CUB_300001_SM_10006detail4scan16DeviceScanKernelINS2_10policy_hubIdddjN4cuda3std3__44plusIvEEE10Policy1000EN6thrust24THRUST_300001_SM_1000_NS10device_ptrIdEESF_NS0_13ScanTileStateIdLb1EEES9_NS0_8NullTypeEjdLb0ESI_EEvT0_T1_T2_iT3_T4_T5_E12temp_storage+24], %fd62;
	mov.b64 	%rd54, %fd62;
	add.s64 	%rd52, %rd24, 512;
	mov.b64 	%rd53, 100;
	// begin inline asm
	st.relaxed.gpu.v2.u64 [%rd52], {%rd53, %rd54};
	// end inline asm
$L__BB36_58:
	not.b32 	%r109, %r29;
	add.s32 	%r110, %r595, %r109;
	mov.b32 	%r106, 710;
	// begin inline asm
	nanosleep.u32 %r106;
	// end inline asm
	mul.wide.s32 	%rd58, %r110, 16;
	add.s64 	%rd59, %rd1, %rd58;
	add.s64 	%rd57, %rd59, 512;
	// begin inline asm
	ld.relaxed.gpu.v2.u64 {%rd172, %rd170}, [%rd57];
	// end inline asm
	mov.b32 	%r603, 386;
$L__BB36_59:
	setp.eq.s64 	%p31, %rd172, 99;
	mov.b32 	%r111, -1;
	vote.sync.any.pred 	%p32, %p31, %r111;
	not.pred 	%p33, %p32;
	@%p33 bra 	$L__BB36_61;
	ld.param.u32 	%r588, [_ZN3cub18CUB_300001_SM_10006detail4scan16DeviceScanKernelINS2_10policy_hubIdddjN4cuda3std3__44plusIvEEE10Policy1000EN6thrust24THRUST_300001_SM_1000_NS10device_ptrIdEESF_NS0_13ScanTileStateIdLb1EEES9_NS0_8NullTypeEjdLb0ESI_EEvT0_T1_T2_iT3_T4_T5__param_3];
	shr.u32 	%r42, %r603, 1;
	mul.lo.s32 	%r251, %r595, 16807;
	and.b32  	%r595, %r251, 2147483647;
	sub.s32 	%r252, %r603, %r42;
	add.s32 	%r253, %r252, 1;
	rem.u32 	%r254, %r595, %r253;
	add.s32 	%r250, %r254, %r42;
	// begin inline asm
	nanosleep.u32 %r250;
	// end inline asm
	add.s32 	%r256, %r588, %r58;
	add.s32 	%r259, %r256, %r109;
	mul.wide.s32 	%rd94, %r259, 16;
	add.s64 	%rd95, %rd1, %rd94;
	add.s64 	%rd93, %rd95, 512;
	// begin inline asm
	ld.relaxed.gpu.v2.u64 {%rd172, %rd170}, [%rd93];
	// end inline asm
	mov.u32 	%r603, %r42;
	bra.uni 	$L__BB36_59;
$L__BB36_61:
	ld.param.u32 	%r587, [_ZN3cub18CUB_300001_SM_10006detail4scan16DeviceScanKernelINS2_10policy_hubIdddjN4cuda3std3__44plusIvEEE10Policy1000EN6thrust24THRUST_300001_SM_1000_NS10device_ptrIdEESF_NS0_13ScanTileStateIdLb1EEES9_NS0_8NullTypeEjdLb0ESI_EEvT0_T1_T2_iT3_T4_T5__param_3];
	add.s32 	%r166, %r587, %r58;
	mov.u32 	%r167, %tid.x;
	not.b32 	%r168, %r167;
	add.s32 	%r606, %r166, %r168;
	mov.b64 	%fd138, %rd170;
	mov.b64 	{%r115, %r120}, %rd170;
	setp.eq.s64 	%p34, %rd172, 101;
	mov.b32 	%r163, -1;
	vote.sync.ballot.b32 	%r169, %p34, %r163;
	// begin inline asm
	mov.u32 %r113, %lanemask_ge;
	// end inline asm
	and.b32  	%r170, %r169, %r113;
	or.b32  	%r171, %r170, -2147483648;
	add.s32 	%r172, %r171, -1;
	not.b32 	%r173, %r171;
	and.b32  	%r174, %r173, %r172;
	popc.b32 	%r117, %r174;
	mov.b32 	%r121, 1;
	// begin inline asm
	shfl.sync.down.b32 %r114, %r115, %r121, %r117, %r163;
	// end inline asm
	// begin inline asm
	shfl.sync.down.b32 %r119, %r120, %r121, %r117, %r163;
	// end inline asm
	mov.b64 	%rd60, {%r114, %r119};
	mov.b64 	%fd139, %rd60;
	setp.lt.s32 	%p36, %r73, %r117;
	add.f64 	%fd140, %fd138, %fd139;
	selp.f64 	%fd141, %fd140, %fd138, %p36;
	mov.b64 	%rd61, %fd141;
	mov.b64 	{%r125, %r130}, %rd61;
	mov.b32 	%r131, 2;
	// begin inline asm
	shfl.sync.down.b32 %r124, %r125, %r131, %r117, %r163;
	// end inline asm
	// begin inline asm
	shfl.sync.down.b32 %r129, %r130, %r131, %r117, %r163;
	// end inline asm
	mov.b64 	%rd62, {%r124, %r129};
	mov.b64 	%fd142, %rd62;
	add.s32 	%r175, %r73, 2;
	setp.gt.s32 	%p37, %r175, %r117;
	add.f64 	%fd143, %fd141, %fd142;
	selp.f64 	%fd144, %fd141, %fd143, %p37;
	mov.b64 	%rd63, %fd144;
	mov.b64 	{%r135, %r140}, %rd63;
	mov.b32 	%r141, 4;
	// begin inline asm
	shfl.sync.down.b32 %r134, %r135, %r141, %r117, %r163;
	// end inline asm
	// begin inline asm
	shfl.sync.down.b32 %r139, %r140, %r141, %r117, %r163;
	// end inline asm
	mov.b64 	%rd64, {%r134, %r139};
	mov.b64 	%fd145, %rd64;
	add.s32 	%r176, %r73, 4;
	setp.gt.s32 	%p38, %r176, %r117;
	add.f64 	%fd146, %fd144, %fd145;
	selp.f64 	%fd147, %fd144, %fd146, %p38;
	mov.b64 	%rd65, %fd147;
	mov.b64 	{%r145, %r150}, %rd65;
	mov.b32 	%r151, 8;
	// begin inline asm
	shfl.sync.down.b32 %r144, %r145, %r151, %r117, %r163;
	// end inline asm
	// begin inline asm
	shfl.sync.down.b32 %r149, %r150, %r151, %r117, %r163;
	// end inline asm
	mov.b64 	%rd66, {%r144, %r149};
	mov.b64 	%fd148, %rd66;
	add.s32 	%r177, %r73, 8;
	setp.gt.s32 	%p39, %r177, %r117;
	add.f64 	%fd149, %fd147, %fd148;
	selp.f64 	%fd150, %fd147, %fd149, %p39;
	mov.b64 	%rd67, %fd150;
	mov.b64 	{%r155, %r160}, %rd67;
	mov.b32 	%r161, 16;
	// begin inline asm
	shfl.sync.down.b32 %r154, %r155, %r161, %r117, %r163;
	// end inline asm
	// begin inline asm
	shfl.sync.down.b32 %r159, %r160, %r161, %r117, %r163;
	// end inline asm
	mov.b64 	%rd68, {%r154, %r159};
	mov.b64 	%fd151, %rd68;
	add.s32 	%r178, %r73, 16;
	setp.gt.s32 	%p40, %r178, %r117;
	add.f64 	%fd152, %fd150, %fd151;
	selp.f64 	%fd436, %fd150, %fd152, %p40;
	add.s64 	%rd33, %rd1, 512;
	mov.b32 	%r605, 386;
$L__BB36_62:
	setp.ne.s64 	%p41, %rd172, 101;
	mov.b32 	%r179, -1;
	vote.sync.all.pred 	%p42, %p41, %r179;
	not.pred 	%p43, %p42;
	@%p43 bra 	$L__BB36_67;
	shr.u32 	%r605, %r605, 1;
	mul.wide.s32 	%rd75, %r606, 16;
	add.s64 	%rd76, %rd33, %rd75;
	add.s64 	%rd74, %rd76, -512;
	// begin inline asm
	ld.relaxed.gpu.v2.u64 {%rd172, %rd173}, [%rd74];
	// end inline asm
	mov.u32 	%r608, %r605;
$L__BB36_64:
	setp.eq.s64 	%p47, %rd172, 99;
	mov.b32 	%r183, -1;
	vote.sync.any.pred 	%p48, %p47, %r183;
	not.pred 	%p49, %p48;
	@%p49 bra 	$L__BB36_66;
	shr.u32 	%r52, %r608, 1;
	mul.lo.s32 	%r246, %r595, 16807;
	and.b32  	%r595, %r246, 2147483647;
	sub.s32 	%r247, %r608, %r52;
	add.s32 	%r248, %r247, 1;
	rem.u32 	%r249, %r595, %r248;
	add.s32 	%r245, %r249, %r52;
	// begin inline asm
	nanosleep.u32 %r245;
	// end inline asm
	mul.wide.s32 	%rd89, %r606, 16;
	add.s64 	%rd90, %rd33, %rd89;
	add.s64 	%rd88, %rd90, -512;
	// begin inline asm
	ld.relaxed.gpu.v2.u64 {%rd172, %rd173}, [%rd88];
	// end inline asm
	mov.u32 	%r608, %r52;
	bra.uni 	$L__BB36_64;
$L__BB36_66:
	mov.b64 	%fd157, %rd173;
	mov.b64 	{%r186, %r191}, %rd173;
	setp.eq.s64 	%p50, %rd172, 101;
	mov.b32 	%r234, -1;
	vote.sync.ballot.b32 	%r235, %p50, %r234;
	and.b32  	%r236, %r235, %r113;
	or.b32  	%r237, %r236, -2147483648;
	add.s32 	%r238, %r237, -1;
	not.b32 	%r239, %r237;
	and.b32  	%r240, %r239, %r238;
	popc.b32 	%r188, %r240;
	mov.b32 	%r192, 1;
	// begin inline asm
	shfl.sync.down.b32 %r185, %r186, %r192, %r188, %r234;
	// end inline asm
	// begin inline asm
	shfl.sync.down.b32 %r190, %r191, %r192, %r188, %r234;
	// end inline asm
	mov.b64 	%rd77, {%r185, %r190};
	mov.b64 	%fd158, %rd77;
	setp.lt.s32 	%p52, %r73, %r188;
	add.f64 	%fd159, %fd157, %fd158;
	selp.f64 	%fd160, %fd159, %fd157, %p52;
	mov.b64 	%rd78, %fd160;
	mov.b64 	{%r196, %r201}, %rd78;
	mov.b32 	%r202, 2;
	// begin inline asm
	shfl.sync.down.b32 %r195, %r196, %r202, %r188, %r234;
	// end inline asm
	// begin inline asm
	shfl.sync.down.b32 %r200, %r201, %r202, %r188, %r234;
	// end inline asm
	mov.b64 	%rd79, {%r195, %r200};
	mov.b64 	%fd161, %rd79;
	add.s32 	%r241, %r73, 2;
	setp.gt.s32 	%p53, %r241, %r188;
	add.f64 	%fd162, %fd160, %fd161;
	selp.f64 	%fd163, %fd160, %fd162, %p53;
	mov.b64 	%rd80, %fd163;
	mov.b64 	{%r206, %r211}, %rd80;
	mov.b32 	%r212, 4;
	// begin inline asm
	shfl.sync.down.b32 %r205, %r206, %r212, %r188, %r234;
	// end inline asm
	// begin inline asm
	shfl.sync.down.b32 %r210, %r211, %r212, %r188, %r234;
	// end inline asm
	mov.b64 	%rd81, {%r205, %r210};
	mov.b64 	%fd164, %rd81;
	add.s32 	%r242, %r73, 4;
	setp.gt.s32 	%p54, %r242, %r188;
	add.f64 	%fd165, %fd163, %fd164;
	selp.f64 	%fd166, %fd163, %fd165, %p54;
	mov.b64 	%rd82, %fd166;
	mov.b64 	{%r216, %r221}, %rd82;
	mov.b32 	%r222, 8;
	// begin inline asm
	shfl.sync.down.b32 %r215, %r216, %r222, %r188, %r234;
	// end inline asm
	// begin inline asm
	shfl.sync.down.b32 %r220, %r221, %r222, %r188, %r234;
	// end inline asm
	mov.b64 	%rd83, {%r215, %r220};
	mov.b64 	%fd167, %rd83;
	add.s32 	%r243, %r73, 8;
	setp.gt.s32 	%p55, %r243, %r188;
	add.f64 	%fd168, %fd166, %fd167;
	selp.f64 	%fd169, %fd166, %fd168, %p55;
	mov.b64 	%rd84, %fd169;
	mov.b64 	{%r226, %r231}, %rd84;
	mov.b32 	%r232, 16;
	// begin inline asm
	shfl.sync.down.b32 %r225, %r226, %r232, %r188, %r234;
	// end inline asm
	// begin inline asm
	shfl.sync.down.b32 %r230, %r231, %r232, %r188, %r234;
	// end inline asm
	mov.b64 	%rd85, {%r225, %r230};
	mov.b64 	%fd170, %rd85;
	add.s32 	%r244, %r73, 16;
	setp.gt.s32 	%p56, %r244, %r188;
	add.f64 	%fd171, %fd169, %fd170;
	selp.f64 	%fd172, %fd169, %fd171, %p56;
	add.f64 	%fd436, %fd436, %fd172;
	add.s32 	%r606, %r606, -32;
	bra.uni 	$L__BB36_62;
$L__BB36_67:
	mov.u32 	%r181, %tid.x;
	setp.ne.s32 	%p44, %r181, 0;
	@%p44 bra 	$L__BB36_69;
	add.f64 	%fd153, %fd62, %fd436;
	mov.b64 	%rd71, %fd153;
	add.s64 	%rd69, %rd24, 512;
	mov.b64 	%rd70, 101;
	// begin inline asm
	st.relaxed.gpu.v2.u64 [%rd69], {%rd70, %rd71};
	// end inline asm
	st.shared.f64 	[_ZZN3cub18CUB_300001_SM_10006detail4scan16DeviceScanKernelINS2_10policy_hubIdddjN4cuda3std3__44plusIvEEE10Policy1000EN6thrust24THRUST_300001_SM_1000_NS10device_ptrIdEESF_NS0_13ScanTileStateIdLb1EEES9_NS0_8NullTypeEjdLb0ESI_EEvT0_T1_T2_iT3_T4_T5_E12temp_storage+8], %fd436;
	st.shared.f64 	[_ZZN3cub18CUB_300001_SM_10006detail4scan16DeviceScanKernelINS2_10policy_hubIdddjN4cuda3std3__44plusIvEEE10Policy1000EN6thrust24THRUST_300001_SM_1000_NS10device_ptrIdEESF_NS0_13ScanTileStateIdLb1EEES9_NS0_8NullTypeEjdLb0ESI_EEvT0_T1_T2_iT3_T4_T5_E12temp_storage+16], %fd153;
$L__BB36_69:
	setp.ne.s32 	%p45, %r73, 0;
	mov.f64 	%fd437, %fd64;
	@%p45 bra 	$L__BB36_71;
	st.shared.f64 	[_ZZN3cub18CUB_300001_SM_10006detail4scan16DeviceScanKernelINS2_10policy_hubIdddjN4cuda3std3__44plusIvEEE10Policy1000EN6thrust24THRUST_300001_SM_1000_NS10device_ptrIdEESF_NS0_13ScanTileStateIdLb1EEES9_NS0_8NullTypeEjdLb0ESI_EEvT0_T1_T2_iT3_T4_T5_E12temp_storage+152], %fd436;
	mov.f64 	%fd437, %fd436;
$L__BB36_71:
	bar.sync 	0;
	mov.u32 	%r182, %tid.x;
	setp.eq.s32 	%p46, %r182, 0;
	ld.shared.f64 	%fd154, [_ZZN3cub18CUB_300001_SM_10006detail4scan16DeviceScanKernelINS2_10policy_hubIdddjN4cuda3std3__44plusIvEEE10Policy1000EN6thrust24THRUST_300001_SM_1000_NS10device_ptrIdEESF_NS0_13ScanTileStateIdLb1EEES9_NS0_8NullTypeEjdLb0ESI_EEvT0_T1_T2_iT3_T4_T5_E12temp_storage+152];
	add.f64 	%fd155, %fd437, %fd154;
	selp.f64 	%fd156, %fd437, %fd155, %p46;
	add.f64 	%fd438, %fd48, %fd156;
$L__BB36_72:
	add.f64 	%fd231, %fd438, %fd49;
	add.f64 	%fd232, %fd231, %fd50;
	add.f64 	%fd233, %fd232, %fd51;
	add.f64 	%fd234, %fd233, %fd52;
	add.f64 	%fd235, %fd234, %fd53;
	add.f64 	%fd236, %fd235, %fd54;
	add.f64 	%fd237, %fd236, %fd55;
	add.f64 	%fd238, %fd237, %fd56;
	add.f64 	%fd239, %fd238, %fd57;
	add.f64 	%fd240, %fd239, %fd58;
	bar.sync 	0;
	st.shared.f64 	[%r34], %fd438;
	st.shared.f64 	[%r34+8], %fd231;
	st.shared.f64 	[%r34+16], %fd232;
	st.shared.f64 	[%r34+24], %fd233;
	st.shared.f64 	[%r34+32], %fd234;
	st.shared.f64 	[%r34+40], %fd235;
	st.shared.f64 	[%r34+48], %fd236;
	st.shared.f64 	[%r34+56], %fd237;
	st.shared.f64 	[%r34+64], %fd238;
	st.shared.f64 	[%r34+72], %fd239;
	st.shared.f64 	[%r34+80], %fd240;
	bar.warp.sync 	-1;
	ld.shared.f64 	%fd71, [%r33];
	ld.shared.f64 	%fd72, [%r33+256];
	ld.shared.f64 	%fd73, [%r33+512];
	ld.shared.f64 	%fd74, [%r33+768];
	ld.shared.f64 	%fd75, [%r33+1024];
	ld.shared.f64 	%fd76, [%r33+1280];
	ld.shared.f64 	%fd77, [%r33+1536];
	ld.shared.f64 	%fd78, [%r33+1792];
	ld.shared.f64 	%fd79, [%r33+2048];
	ld.shared.f64 	%fd80, [%r33+2304];
	ld.shared.f64 	%fd81, [%r33+2560];
	mov.u32 	%r288, %tid.x;
	setp.ne.s32 	%p72, %r288, 0;
	@%p72 bra 	$L__BB36_74;
	ld.param.u32 	%r594, [_ZN3cub18CUB_300001_SM_10006detail4scan16DeviceScanKernelINS2_10policy_hubIdddjN4cuda3std3__44plusIvEEE10Policy1000EN6thrust24THRUST_300001_SM_1000_NS10device_ptrIdEESF_NS0_13ScanTileStateIdLb1EEES9_NS0_8NullTypeEjdLb0ESI_EEvT0_T1_T2_iT3_T4_T5__param_6];
	ld.param.u32 	%r589, [_ZN3cub18CUB_300001_SM_10006detail4scan16DeviceScanKernelINS2_10policy_hubIdddjN4cuda3std3__44plusIvEEE10Policy1000EN6thrust24THRUST_300001_SM_1000_NS10device_ptrIdEESF_NS0_13ScanTileStateIdLb1EEES9_NS0_8NullTypeEjdLb0ESI_EEvT0_T1_T2_iT3_T4_T5__param_3];
	mov.u32 	%r289, %ctaid.x;
	add.s32 	%r290, %r589, %r289;
	mul.lo.s32 	%r291, %r290, 4576;
	sub.s32 	%r292, %r594, %r291;
	st.volatile.shared.u32 	[_ZZN3cub18CUB_300001_SM_10006detail4scan16DeviceScanKernelINS2_10policy_hubIdddjN4cuda3std3__44plusIvEEE10Policy1000EN6thrust24THRUST_300001_SM_1000_NS10device_ptrIdEESF_NS0_13ScanTileStateIdLb1EEES9_NS0_8NullTypeEjdLb0ESI_EEvT0_T1_T2_iT3_T4_T5_E12temp_storage+36608], %r292;
$L__BB36_74:
	ld.param.u32 	%r590, [_ZN3cub18CUB_300001_SM_10006detail4scan16DeviceScanKernelINS2_10policy_hubIdddjN4cuda3std3__44plusIvEEE10Policy1000EN6thrust24THRUST_300001_SM_1000_NS10device_ptrIdEESF_NS0_13ScanTileStateIdLb1EEES9_NS0_8NullTypeEjdLb0ESI_EEvT0_T1_T2_iT3_T4_T5__param_3];
	bar.sync 	0;
	ld.volatile.shared.u32 	%r55, [_ZZN3cub18CUB_300001_SM_10006detail4scan16DeviceScanKernelINS2_10policy_hubIdddjN4cuda3std3__44plusIvEEE10Policy1000EN6thrust24THRUST_300001_SM_1000_NS10device_ptrIdEESF_NS0_13ScanTileStateIdLb1EEES9_NS0_8NullTypeEjdLb0ESI_EEvT0_T1_T2_iT3_T4_T5_E12temp_storage+36608];
	and.b32  	%r294, %r288, 992;
	mul.lo.s32 	%r295, %r294, 11;
	and.b32  	%r296, %r288, 31;
	or.b32  	%r297, %r295, %r296;
	cvt.u64.u32 	%rd98, %r297;
	mov.u32 	%r298, %ctaid.x;
	add.s32 	%r299, %r590, %r298;
	mul.lo.s32 	%r300, %r299, 4576;
	cvt.u64.u32 	%rd99, %r300;
	add.s64 	%rd100, %rd98, %rd99;
	setp.ge.s32 	%p73, %r297, %r55;
	shl.b64 	%rd101, %rd100, 3;
	add.s64 	%rd43, %rd3, %rd101;
	@%p73 bra 	$L__BB36_76;
	st.global.f64 	[%rd43], %fd71;
$L__BB36_76:
	add.s32 	%r306, %r297, 32;
	setp.ge.s32 	%p74, %r306, %r55;
	@%p74 bra 	$L__BB36_78;
	st.global.f64 	[%rd43+256], %fd72;
$L__BB36_78:
	add.s32 	%r312, %r297, 64;
	setp.ge.s32 	%p75, %r312, %r55;
	@%p75 bra 	$L__BB36_80;
	st.global.f64 	[%rd43+512], %fd73;
$L__BB36_80:
	add.s32 	%r318, %r297, 96;
	setp.ge.s32 	%p76, %r318, %r55;
	@%p76 bra 	$L__BB36_82;
	st.global.f64 	[%rd43+768], %fd74;
$L__BB36_82:
	add.s32 	%r324, %r297, 128;
	setp.ge.s32 	%p77, %r324, %r55;
	@%p77 bra 	$L__BB36_84;
	st.global.f64 	[%rd43+1024], %fd75;
$L__BB36_84:
	add.s32 	%r330, %r297, 160;
	setp.ge.s32 	%p78, %r330, %r55;
	@%p78 bra 	$L__BB36_86;
	st.global.f64 	[%rd43+1280], %fd76;
$L__BB36_86:
	add.s32 	%r336, %r297, 192;
	setp.ge.s32 	%p79, %r336, %r55;
	@%p79 bra 	$L__BB36_88;
	st.global.f64 	[%rd43+1536], %fd77;
$L__BB36_88:
	add.s32 	%r342, %r297, 224;
	setp.ge.s32 	%p80, %r342, %r55;
	@%p80 bra 	$L__BB36_90;
	st.global.f64 	[%rd43+1792], %fd78;
$L__BB36_90:
	add.s32 	%r348, %r297, 256;
	setp.ge.s32 	%p81, %r348, %r55;
	@%p81 bra 	$L__BB36_92;
	st.global.f64 	[%rd43+2048], %fd79;
$L__BB36_92:
	add.s32 	%r354, %r297, 288;
	setp.ge.s32 	%p82, %r354, %r55;
	@%p82 bra 	$L__BB36_94;
	st.global.f64 	[%rd43+2304], %fd80;
$L__BB36_94:
	add.s32 	%r360, %r297, 320;
	setp.ge.s32 	%p83, %r360, %r55;
	@%p83 bra 	$L__BB36_96;
	st.global.f64 	[%rd43+2560], %fd81;
$L__BB36_96:
	ret;

}
	// .globl	_ZN3cub18CUB_300001_SM_10006detail4scan16DeviceScanKernelINS2_10policy_hubIdddmN4cuda3std3__44plusIvEEE10Policy1000EN6thrust24THRUST_300001_SM_1000_NS10device_ptrIdEESF_NS0_13ScanTileStateIdLb1EEES9_NS0_8NullTypeEmdLb0ESI_EEvT0_T1_T2_iT3_T4_T5_
.visible .entry _ZN3cub18CUB_300001_SM_10006detail4scan16DeviceScanKernelINS2_10policy_hubIdddmN4cuda3std3__44plusIvEEE10Policy1000EN6thrust24THRUST_300001_SM_1000_NS10device_ptrIdEESF_NS0_13ScanTileStateIdLb1EEES9_NS0_8NullTypeEmdLb0ESI_EEvT0_T1_T2_iT3_T4_T5_(
	.param .align 8 .b8 _ZN3cub18CUB_300001_SM_10006detail4scan16DeviceScanKernelINS2_10policy_hubIdddmN4cuda3std3__44plusIvEEE10Policy1000EN6thrust24THRUST_300001_SM_1000_NS10device_ptrIdEESF_NS0_13ScanTileStateIdLb1EEES9_NS0_8NullTypeEmdLb0ESI_EEvT0_T1_T2_iT3_T4_T5__param_0[8],
	.param .align 8 .b8 _ZN3cub18CUB_300001_SM_10006detail4scan16DeviceScanKernelINS2_10policy_hubIdddmN4cuda3std3__44plusIvEEE10Policy1000EN6thrust24THRUST_300001_SM_1000_NS10device_ptrIdEESF_NS0_13ScanTileStateIdLb1EEES9_NS0_8NullTypeEmdLb0ESI_EEvT0_T1_T2_iT3_T4_T5__param_1[8],
	.param .align 8 .b8 _ZN3cub18CUB_300001_SM_10006detail4scan16DeviceScanKernelINS2_10policy_hubIdddmN4cuda3std3__44plusIvEEE10Policy1000EN6thrust24THRUST_300001_SM_1000_NS10device_ptrIdEESF_NS0_13ScanTileStateIdLb1EEES9_NS0_8NullTypeEmdLb0ESI_EEvT0_T1_T2_iT3_T4_T5__param_2[8],
	.param .u32 _ZN3cub18CUB_300001_SM_10006detail4scan16DeviceScanKernelINS2_10policy_hubIdddmN4cuda3std3__44plusIvEEE10Policy1000EN6thrust24THRUST_300001_SM_1000_NS10device_ptrIdEESF_NS0_13ScanTileStateIdLb1EEES9_NS0_8NullTypeEmdLb0ESI_EEvT0_T1_T2_iT3_T4_T5__param_3,
	.param .align 1 .b8 _ZN3cub18CUB_300001_SM_10006detail4scan16DeviceScanKernelINS2_10policy_hubIdddmN4cuda3std3__44plusIvEEE10Policy1000EN6thrust24THRUST_300001_SM_1000_NS10device_ptrIdEESF_NS0_13ScanTileStateIdLb1EEES9_NS0_8NullTypeEmdLb0ESI_EEvT0_T1_T2_iT3_T4_T5__param_4[1],
	.param .align 1 .b8 _ZN3cub18CUB_300001_SM_10006detail4scan16DeviceScanKernelINS2_10policy_hubIdddmN4cuda3std3__44plusIvEEE10Policy1000EN6thrust24THRUST_300001_SM_1000_NS10device_ptrIdEESF_NS0_13ScanTileStateIdLb1EEES9_NS0_8NullTypeEmdLb0ESI_EEvT0_T1_T2_iT3_T4_T5__param_5[1],
	.param .u64 _ZN3cub18CUB_300001_SM_10006detail4scan16DeviceScanKernelINS2_10policy_hubIdddmN4cuda3std3__44plusIvEEE10Policy1000EN6thrust24THRUST_300001_SM_1000_NS10device_ptrIdEESF_NS0_13ScanTileStateIdLb1EEES9_NS0_8NullTypeEmdLb0ESI_EEvT0_T1_T2_iT3_T4_T5__param_6
)
.maxntid 224
{
	.reg .pred 	%p<126>;
	.reg .b32 	%r<517>;
	.reg .b64 	%rd<171>;
	.reg .b64 	%fd<383>;
	// demoted variable
	.shared .align 16 .b8 _ZZN3cub18CUB_300001_SM_10006detail4scan16DeviceScanKernelINS2_10policy_hubIdddmN4cuda3std3__44plusIvEEE10Policy1000EN6thrust24THRUST_300001_SM_1000_NS10device_ptrIdEESF_NS0_13ScanTileStateIdLb1EEES9_NS0_8NullTypeEmdLb0ESI_EEvT0_T1_T2_iT3_T4_T5_E12temp_storage[21520];
	ld.param.u64 	%rd1, [_ZN3cub18CUB_300001_SM_10006detail4scan16DeviceScanKernelINS2_10policy_hubIdddmN4cuda3std3__44plusIvEEE10Policy1000EN6thrust24THRUST_300001_SM_1000_NS10device_ptrIdEESF_NS0_13ScanTileStateIdLb1EEES9_NS0_8NullTypeEmdLb0ESI_EEvT0_T1_T2_iT3_T4_T5__param_2];
	ld.param.u64 	%rd48, [_ZN3cub18CUB_300001_SM_10006detail4scan16DeviceScanKernelINS2_10policy_hubIdddmN4cuda3std3__44plusIvEEE10Policy1000EN6thrust24THRUST_300001_SM_1000_NS10device_ptrIdEESF_NS0_13ScanTileStateIdLb1EEES9_NS0_8NullTypeEmdLb0ESI_EEvT0_T1_T2_iT3_T4_T5__param_1];
	ld.param.u64 	%rd49, [_ZN3cub18CUB_300001_SM_10006detail4scan16DeviceScanKernelINS2_10policy_hubIdddmN4cuda3std3__44plusIvEEE10Policy1000EN6thrust24THRUST_300001_SM_1000_NS10device_ptrIdEESF_NS0_13ScanTileStateIdLb1EEES9_NS0_8NullTypeEmdLb0ESI_EEvT0_T1_T2_iT3_T4_T5__param_0];
	ld.param.u32 	%r33, [_ZN3cub18CUB_300001_SM_10006detail4scan16DeviceScanKernelINS2_10policy_hubIdddmN4cuda3std3__44plusIvEEE10Policy1000EN6thrust24THRUST_300001_SM_1000_NS10device_ptrIdEESF_NS0_13ScanTileStateIdLb1EEES9_NS0_8NullTypeEmdLb0ESI_EEvT0_T1_T2_iT3_T4_T5__param_3];
	ld.param.u64 	%rd50, [_ZN3cub18CUB_300001_SM_10006detail4scan16DeviceScanKernelINS2_10policy_hubIdddmN4cuda3std3__44plusIvEEE10Policy1000EN6thrust24THRUST_300001_SM_1000_NS10device_ptrIdEESF_NS0_13ScanTileStateIdLb1EEES9_NS0_8NullTypeEmdLb0ESI_EEvT0_T1_T2_iT3_T4_T5__param_6];
	cvta.to.global.u64 	%rd2, %rd49;
	cvta.to.global.u64 	%rd3, %rd48;
	mov.u32 	%r34, %ctaid.x;
	add.s32 	%r1, %r33, %r34;
	mul.wide.s32 	%rd4, %r1, 2688;
	sub.s64 	%rd5, %rd50, %rd4;
	setp.lt.u64 	%p1, %rd5, 2689;
	@%p1 bra 	$L__BB37_37;
	mov.u32 	%r2, %tid.x;
	and.b32  	%r318, %r2, 31;
	and.b32  	%r319, %r2, 992;
	mul.lo.s32 	%r320, %r319, 12;
	or.b32  	%r321, %r320, %r318;
	cvt.u64.u32 	%rd106, %r321;
	add.s64 	%rd6, %rd4, %rd106;
	shl.b64 	%rd107, %rd6, 3;
	add.s64 	%rd108, %rd2, %rd107;
	ld.global.f64 	%fd215, [%rd108];
	ld.global.f64 	%fd216, [%rd108+256];
	ld.global.f64 	%fd217, [%rd108+512];
	ld.global.f64 	%fd218, [%rd108+768];
	ld.global.f64 	%fd219, [%rd108+1024];
	ld.global.f64 	%fd220, [%rd108+1280];
	ld.global.f64 	%fd221, [%rd108+1536];
	ld.global.f64 	%fd222, [%rd108+1792];
	ld.global.f64 	%fd223, [%rd108+2048];
	ld.global.f64 	%fd224, [%rd108+2304];
	ld.global.f64 	%fd225, [%rd108+2560];
	ld.global.f64 	%fd226, [%rd108+2816];
	// begin inline asm
	mov.u32 %r317, %laneid;
	// end inline asm
	shr.u32 	%r4, %r2, 5;
	mad.lo.s32 	%r322, %r4, 384, %r317;
	shl.b32 	%r323, %r322, 3;
	mov.u32 	%r324, _ZZN3cub18CUB_300001_SM_10006detail4scan16DeviceScanKernelINS2_10policy_hubIdddmN4cuda3std3__44plusIvEEE10Policy1000EN6thrust24THRUST_300001_SM_1000_NS10device_ptrIdEESF_NS0_13ScanTileStateIdLb1EEES9_NS0_8NullTypeEmdLb0ESI_EEvT0_T1_T2_iT3_T4_T5_E12temp_storage;
	add.s32 	%r5, %r324, %r323;
	st.shared.f64 	[%r5], %fd215;
	st.shared.f64 	[%r5+256], %fd216;
	st.shared.f64 	[%r5+512], %fd217;
	st.shared.f64 	[%r5+768], %fd218;
	st.shared.f64 	[%r5+1024], %fd219;
	st.shared.f64 	[%r5+1280], %fd220;
	st.shared.f64 	[%r5+1536], %fd221;
	st.shared.f64 	[%r5+1792], %fd222;
	st.shared.f64 	[%r5+2048], %fd223;
	st.shared.f64 	[%r5+2304], %fd224;
	st.shared.f64 	[%r5+2560], %fd225;
	st.shared.f64 	[%r5+2816], %fd226;
	bar.warp.sync 	-1;
	mad.lo.s32 	%r6, %r317, 88, %r5;
	ld.shared.v2.f64 	{%fd1, %fd2}, [%r6];
	ld.shared.v2.f64 	{%fd3, %fd4}, [%r6+16];
	ld.shared.v2.f64 	{%fd5, %fd6}, [%r6+32];
	ld.shared.v2.f64 	{%fd7, %fd8}, [%r6+48];
	ld.shared.v2.f64 	{%fd9, %fd10}, [%r6+64];
	ld.shared.v2.f64 	{%fd11, %fd12}, [%r6+80];
	bar.sync 	0;
	setp.ne.s32 	%p77, %r1, 0;
	@%p77 bra 	$L__BB37_6;
	add.f64 	%fd309, %fd1, %fd2;
	add.f64 	%fd310, %fd309, %fd3;
	add.f64 	%fd311, %fd310, %fd4;
	add.f64 	%fd312, %fd311, %fd5;
	add.f64 	%fd313, %fd312, %fd6;
	add.f64 	%fd314, %fd313, %fd7;
	add.f64 	%fd315, %fd314, %fd8;
	add.f64 	%fd316, %fd315, %fd9;
	add.f64 	%fd317, %fd316, %fd10;
	add.f64 	%fd318, %fd317, %fd11;
	add.f64 	%fd300, %fd318, %fd12;
	mov.b32 	%r506, 1;
	mov.b32 	%r507, 0;
	mov.b32 	%r508, -1;
	// begin inline asm
	{  .reg .u32 lo;  .reg .u32 hi;  .reg .pred p;  .reg .f64 r0;  mov.b64 %fd299, %fd300;  mov.b64 {lo, hi}, %fd300;  shfl.sync.up.b32 lo|p, lo, %r506, %r507, %r508;  shfl.sync.up.b32 hi|p, hi, %r506, %r507, %r508;  mov.b64 r0, {lo, hi};  @p add.f64 %fd299, %fd299, r0;}
	// end inline asm
	mov.b32 	%r487, 2;
	// begin inline asm
	{  .reg .u32 lo;  .reg .u32 hi;  .reg .pred p;  .reg .f64 r0;  mov.b64 %fd301, %fd299;  mov.b64 {lo, hi}, %fd299;  shfl.sync.up.b32 lo|p, lo, %r487, %r507, %r508;  shfl.sync.up.b32 hi|p, hi, %r487, %r507, %r508;  mov.b64 r0, {lo, hi};  @p add.f64 %fd301, %fd301, r0;}
	// end inline asm
	mov.b32 	%r490, 4;
	// begin inline asm
	{  .reg .u32 lo;  .reg .u32 hi;  .reg .pred p;  .reg .f64 r0;  mov.b64 %fd303, %fd301;  mov.b64 {lo, hi}, %fd301;  shfl.sync.up.b32 lo|p, lo, %r490, %r507, %r508;  shfl.sync.up.b32 hi|p, hi, %r490, %r507, %r508;  mov.b64 r0, {lo, hi};  @p add.f64 %fd303, %fd303, r0;}
	// end inline asm
	mov.b32 	%r493, 8;
	// begin inline asm
	{  .reg .u32 lo;  .reg .u32 hi;  .reg .pred p;  .reg .f64 r0;  mov.b64 %fd305, %fd303;  mov.b64 {lo, hi}, %fd303;  shfl.sync.up.b32 lo|p, lo, %r493, %r507, %r508;  shfl.sync.up.b32 hi|p, hi, %r493, %r507, %r508;  mov.b64 r0, {lo, hi};  @p add.f64 %fd305, %fd305, r0;}
	// end inline asm
	mov.b32 	%r496, 16;
	// begin inline asm
	{  .reg .u32 lo;  .reg .u32 hi;  .reg .pred p;  .reg .f64 r0;  mov.b64 %fd307, %fd305;  mov.b64 {lo, hi}, %fd305;  shfl.sync.up.b32 lo|p, lo, %r496, %r507, %r508;  shfl.sync.up.b32 hi|p, hi, %r496, %r507, %r508;  mov.b64 r0, {lo, hi};  @p add.f64 %fd307, %fd307, r0;}
	// end inline asm
	mov.b64 	%rd154, %fd307;
	mov.b64 	{%r500, %r505}, %rd154;
	// begin inline asm
	shfl.sync.up.b32 %r499, %r500, %r506, %r507, %r508;
	// end inline asm
	// begin inline asm
	shfl.sync.up.b32 %r504, %r505, %r506, %r507, %r508;
	// end inline asm
	setp.ne.s32 	%p117, %r317, 31;
	@%p117 bra 	$L__BB37_4;
	shl.b32 	%r509, %r4, 3;
	add.s32 	%r511, %r324, %r509;
	st.shared.f64 	[%r511+32], %fd307;
$L__BB37_4:
	mov.b64 	%rd155, {%r499, %r504};
	mov.b64 	%fd319, %rd155;
	bar.sync 	0;
	ld.shared.v2.f64 	{%fd320, %fd321}, [_ZZN3cub18CUB_300001_SM_10006detail4scan16DeviceScanKernelINS2_10policy_hubIdddmN4cuda3std3__44plusIvEEE10Policy1000EN6thrust24THRUST_300001_SM_1000_NS10device_ptrIdEESF_NS0_13ScanTileStateIdLb1EEES9_NS0_8NullTypeEmdLb0ESI_EEvT0_T1_T2_iT3_T4_T5_E12temp_storage+32];
	add.f64 	%fd322, %fd320, %fd321;
	setp.eq.s32 	%p118, %r4, 2;
	selp.f64 	%fd323, %fd322, %fd320, %p118;
	ld.shared.v2.f64 	{%fd324, %fd325}, [_ZZN3cub18CUB_300001_SM_10006detail4scan16DeviceScanKernelINS2_10policy_hubIdddmN4cuda3std3__44plusIvEEE10Policy1000EN6thrust24THRUST_300001_SM_1000_NS10device_ptrIdEESF_NS0_13ScanTileStateIdLb1EEES9_NS0_8NullTypeEmdLb0ESI_EEvT0_T1_T2_iT3_T4_T5_E12temp_storage+48];
	add.f64 	%fd326, %fd322, %fd324;
	setp.eq.s32 	%p119, %r4, 3;
	selp.f64 	%fd327, %fd326, %fd323, %p119;
	add.f64 	%fd328, %fd326, %fd325;
	setp.eq.s32 	%p120, %r4, 4;
	selp.f64 	%fd329, %fd328, %fd327, %p120;
	ld.shared.v2.f64 	{%fd330, %fd331}, [_ZZN3cub18CUB_300001_SM_10006detail4scan16DeviceScanKernelINS2_10policy_hubIdddmN4cuda3std3__44plusIvEEE10Policy1000EN6thrust24THRUST_300001_SM_1000_NS10device_ptrIdEESF_NS0_13ScanTileStateIdLb1EEES9_NS0_8NullTypeEmdLb0ESI_EEvT0_T1_T2_iT3_T4_T5_E12temp_storage+64];
	add.f64 	%fd332, %fd328, %fd330;
	setp.eq.s32 	%p121, %r4, 5;
	selp.f64 	%fd333, %fd332, %fd329, %p121;
	add.f64 	%fd14, %fd332, %fd331;
	setp.eq.s32 	%p122, %r4, 6;
	selp.f64 	%fd334, %fd14, %fd333, %p122;
	setp.lt.u32 	%p123, %r2, 32;
	add.f64 	%fd335, %fd334, %fd319;
	setp.eq.s32 	%p124, %r317, 0;
	selp.f64 	%fd336, %fd334, %fd335, %p124;
	selp.f64 	%fd337, %fd319, %fd336, %p123;
	setp.ne.s32 	%p125, %r2, 0;
	add.f64 	%fd366, %fd1, %fd337;
	@%p125 bra 	$L__BB37_36;
	ld.shared.f64 	%fd338, [_ZZN3cub18CUB_300001_SM_10006detail4scan16DeviceScanKernelINS2_10policy_hubIdddmN4cuda3std3__44plusIvEEE10Policy1000EN6thrust24THRUST_300001_SM_1000_NS10device_ptrIdEESF_NS0_13ScanTileStateIdLb1EEES9_NS0_8NullTypeEmdLb0ESI_EEvT0_T1_T2_iT3_T4_T5_E12temp_storage+80];
	add.f64 	%fd339, %fd14, %fd338;
	mov.b64 	%rd158, %fd339;
	add.s64 	%rd156, %rd1, 512;
	mov.b64 	%rd157, 101;
	// begin inline asm
	st.relaxed.gpu.v2.u64 [%rd156], {%rd157, %rd158};
	// end inline asm
	mov.f64 	%fd366, %fd1;
	bra.uni 	$L__BB37_36;
$L__BB37_6:
	add.f64 	%fd237, %fd1, %fd2;
	add.f64 	%fd238, %fd237, %fd3;
	add.f64 	%fd239, %fd238, %fd4;
	add.f64 	%fd240, %fd239, %fd5;
	add.f64 	%fd241, %fd240, %fd6;
	add.f64 	%fd242, %fd241, %fd7;
	add.f64 	%fd243, %fd242, %fd8;
	add.f64 	%fd244, %fd243, %fd9;
	add.f64 	%fd245, %fd244, %fd10;
	add.f64 	%fd246, %fd245, %fd11;
	add.f64 	%fd228, %fd246, %fd12;
	mov.b32 	%r347, 1;
	mov.b32 	%r348, 0;
	mov.b32 	%r349, -1;
	// begin inline asm
	{  .reg .u32 lo;  .reg .u32 hi;  .reg .pred p;  .reg .f64 r0;  mov.b64 %fd227, %fd228;  mov.b64 {lo, hi}, %fd228;  shfl.sync.up.b32 lo|p, lo, %r347, %r348, %r349;  shfl.sync.up.b32 hi|p, hi, %r347, %r348, %r349;  mov.b64 r0, {lo, hi};  @p add.f64 %fd227, %fd227, r0;}
	// end inline asm
	mov.b32 	%r328, 2;
	// begin inline asm
	{  .reg .u32 lo;  .reg .u32 hi;  .reg .pred p;  .reg .f64 r0;  mov.b64 %fd229, %fd227;  mov.b64 {lo, hi}, %fd227;  shfl.sync.up.b32 lo|p, lo, %r328, %r348, %r349;  shfl.sync.up.b32 hi|p, hi, %r328, %r348, %r349;  mov.b64 r0, {lo, hi};  @p add.f64 %fd229, %fd229, r0;}
	// end inline asm
	mov.b32 	%r331, 4;
	// begin inline asm
	{  .reg .u32 lo;  .reg .u32 hi;  .reg .pred p;  .reg .f64 r0;  mov.b64 %fd231, %fd229;  mov.b64 {lo, hi}, %fd229;  shfl.sync.up.b32 lo|p, lo, %r331, %r348, %r349;  shfl.sync.up.b32 hi|p, hi, %r331, %r348, %r349;  mov.b64 r0, {lo, hi};  @p add.f64 %fd231, %fd231, r0;}
	// end inline asm
	mov.b32 	%r334, 8;
	// begin inline asm
	{  .reg .u32 lo;  .reg .u32 hi;  .reg .pred p;  .reg .f64 r0;  mov.b64 %fd233, %fd231;  mov.b64 {lo, hi}, %fd231;  shfl.sync.up.b32 lo|p, lo, %r334, %r348, %r349;  shfl.sync.up.b32 hi|p, hi, %r334, %r348, %r349;  mov.b64 r0, {lo, hi};  @p add.f64 %fd233, %fd233, r0;}
	// end inline asm
	mov.b32 	%r337, 16;
	// begin inline asm
	{  .reg .u32 lo;  .reg .u32 hi;  .reg .pred p;  .reg .f64 r0;  mov.b64 %fd235, %fd233;  mov.b64 {lo, hi}, %fd233;  shfl.sync.up.b32 lo|p, lo, %r337, %r348, %r349;  shfl.sync.up.b32 hi|p, hi, %r337, %r348, %r349;  mov.b64 r0, {lo, hi};  @p add.f64 %fd235, %fd235, r0;}
	// end inline asm
	mov.b64 	%rd109, %fd235;
	mov.b64 	{%r341, %r346}, %rd109;
	// begin inline asm
	shfl.sync.up.b32 %r340, %r341, %r347, %r348, %r349;
	// end inline asm
	// begin inline asm
	shfl.sync.up.b32 %r345, %r346, %r347, %r348, %r349;
	// end inline asm
	setp.ne.s32 	%p78, %r317, 31;
	@%p78 bra 	$L__BB37_8;
	shl.b32 	%r350, %r4, 3;
	add.s32 	%r352, %r324, %r350;
	st.shared.f64 	[%r352+32], %fd235;
$L__BB37_8:
	mov.b64 	%rd110, {%r340, %r345};
	mov.b64 	%fd247, %rd110;
	bar.sync 	0;
	ld.shared.v2.f64 	{%fd248, %fd249}, [_ZZN3cub18CUB_300001_SM_10006detail4scan16DeviceScanKernelINS2_10policy_hubIdddmN4cuda3std3__44plusIvEEE10Policy1000EN6thrust24THRUST_300001_SM_1000_NS10device_ptrIdEESF_NS0_13ScanTileStateIdLb1EEES9_NS0_8NullTypeEmdLb0ESI_EEvT0_T1_T2_iT3_T4_T5_E12temp_storage+32];
	add.f64 	%fd250, %fd248, %fd249;
	setp.eq.s32 	%p79, %r4, 2;
	selp.f64 	%fd251, %fd250, %fd248, %p79;
	ld.shared.v2.f64 	{%fd252, %fd253}, [_ZZN3cub18CUB_300001_SM_10006detail4scan16DeviceScanKernelINS2_10policy_hubIdddmN4cuda3std3__44plusIvEEE10Policy1000EN6thrust24THRUST_300001_SM_1000_NS10device_ptrIdEESF_NS0_13ScanTileStateIdLb1EEES9_NS0_8NullTypeEmdLb0ESI_EEvT0_T1_T2_iT3_T4_T5_E12temp_storage+48];
	add.f64 	%fd254, %fd250, %fd252;
	setp.eq.s32 	%p80, %r4, 3;
	selp.f64 	%fd255, %fd254, %fd251, %p80;
	add.f64 	%fd256, %fd254, %fd253;
	setp.eq.s32 	%p81, %r4, 4;
	selp.f64 	%fd257, %fd256, %fd255, %p81;
	ld.shared.v2.f64 	{%fd258, %fd259}, [_ZZN3cub18CUB_300001_SM_10006detail4scan16DeviceScanKernelINS2_10policy_hubIdddmN4cuda3std3__44plusIvEEE10Policy1000EN6thrust24THRUST_300001_SM_1000_NS10device_ptrIdEESF_NS0_13ScanTileStateIdLb1EEES9_NS0_8NullTypeEmdLb0ESI_EEvT0_T1_T2_iT3_T4_T5_E12temp_storage+64];
	add.f64 	%fd260, %fd256, %fd258;
	setp.eq.s32 	%p82, %r4, 5;
	selp.f64 	%fd261, %fd260, %fd257, %p82;
	add.f64 	%fd262, %fd260, %fd259;
	setp.eq.s32 	%p83, %r4, 6;
	selp.f64 	%fd263, %fd262, %fd261, %p83;
	ld.shared.f64 	%fd264, [_ZZN3cub18CUB_300001_SM_10006detail4scan16DeviceScanKernelINS2_10policy_hubIdddmN4cuda3std3__44plusIvEEE10Policy1000EN6thrust24THRUST_300001_SM_1000_NS10device_ptrIdEESF_NS0_13ScanTileStateIdLb1EEES9_NS0_8NullTypeEmdLb0ESI_EEvT0_T1_T2_iT3_T4_T5_E12temp_storage+80];
	add.f64 	%fd17, %fd262, %fd264;
	setp.gt.u32 	%p84, %r2, 31;
	setp.lt.u32 	%p85, %r2, 32;
	add.f64 	%fd265, %fd263, %fd247;
	setp.eq.s32 	%p86, %r317, 0;
	selp.f64 	%fd364, %fd263, %fd265, %p86;
	selp.f64 	%fd19, %fd247, %fd364, %p85;
	@%p84 bra 	$L__BB37_33;
	setp.ne.s32 	%p87, %r2, 0;
	mul.wide.s32 	%rd111, %r1, 16;
	add.s64 	%rd7, %rd1, %rd111;
	@%p87 bra 	$L__BB37_11;
	st.shared.f64 	[_ZZN3cub18CUB_300001_SM_10006detail4scan16DeviceScanKernelINS2_10policy_hubIdddmN4cuda3std3__44plusIvEEE10Policy1000EN6thrust24THRUST_300001_SM_1000_NS10device_ptrIdEESF_NS0_13ScanTileStateIdLb1EEES9_NS0_8NullTypeEmdLb0ESI_EEvT0_T1_T2_iT3_T4_T5_E12temp_storage+24], %fd17;
	mov.b64 	%rd114, %fd17;
	add.s64 	%rd112, %rd7, 512;
	mov.b64 	%rd113, 100;
	// begin inline asm
	st.relaxed.gpu.v2.u64 [%rd112], {%rd113, %rd114};
	// end inline asm
$L__BB37_11:
	not.b32 	%r353, %r2;
	add.s32 	%r515, %r1, %r353;
	mov.u32 	%r12, %nctaid.x;
	setp.gt.u32 	%p88, %r12, 499;
	@%p88 bra 	$L__BB37_13;
	membar.cta;
	bra.uni 	$L__BB37_14;
$L__BB37_13:
	mov.b32 	%r354, 1215;
	// begin inline asm
	nanosleep.u32 %r354;
	// end inline asm
$L__BB37_14:
	mul.wide.s32 	%rd118, %r515, 16;
	add.s64 	%rd119, %rd1, %rd118;
	add.s64 	%rd117, %rd119, 512;
	// begin inline asm
	ld.relaxed.gpu.v2.u64 {%rd164, %rd162}, [%rd117];
	// end inline asm
$L__BB37_15:
	setp.eq.s64 	%p89, %rd164, 99;
	mov.b32 	%r355, -1;
	vote.sync.any.pred 	%p90, %p89, %r355;
	not.pred 	%p91, %p90;
	@%p91 bra 	$L__BB37_20;
	@%p88 bra 	$L__BB37_18;
	membar.cta;
	bra.uni 	$L__BB37_19;
$L__BB37_18:
	mov.b32 	%r483, 576;
	// begin inline asm
	nanosleep.u32 %r483;
	// end inline asm
$L__BB37_19:
	// begin inline asm
	ld.relaxed.gpu.v2.u64 {%rd164, %rd162}, [%rd117];
	// end inline asm
	bra.uni 	$L__BB37_15;
$L__BB37_20:
	mov.b64 	%fd266, %rd162;
	mov.b64 	{%r359, %r364}, %rd162;
	setp.eq.s64 	%p92, %rd164, 101;
	mov.b32 	%r407, -1;
	vote.sync.ballot.b32 	%r408, %p92, %r407;
	// begin inline asm
	mov.u32 %r357, %lanemask_ge;
	// end inline asm
	and.b32  	%r409, %r408, %r357;
	or.b32  	%r410, %r409, -2147483648;
	add.s32 	%r411, %r410, -1;
	not.b32 	%r412, %r410;
	and.b32  	%r413, %r412, %r411;
	popc.b32 	%r361, %r413;
	mov.b32 	%r365, 1;
	// begin inline asm
	shfl.sync.down.b32 %r358, %r359, %r365, %r361, %r407;
	// end inline asm
	// begin inline asm
	shfl.sync.down.b32 %r363, %r364, %r365, %r361, %r407;
	// end inline asm
	mov.b64 	%rd120, {%r358, %r363};
	mov.b64 	%fd267, %rd120;
	setp.lt.s32 	%p94, %r317, %r361;
	add.f64 	%fd268, %fd266, %fd267;
	selp.f64 	%fd269, %fd268, %fd266, %p94;
	mov.b64 	%rd121, %fd269;
	mov.b64 	{%r369, %r374}, %rd121;
	mov.b32 	%r375, 2;
	// begin inline asm
	shfl.sync.down.b32 %r368, %r369, %r375, %r361, %r407;
	// end inline asm
	// begin inline asm
	shfl.sync.down.b32 %r373, %r374, %r375, %r361, %r407;
	// end inline asm
	mov.b64 	%rd122, {%r368, %r373};
	mov.b64 	%fd270, %rd122;
	add.s32 	%r414, %r317, 2;
	setp.gt.s32 	%p95, %r414, %r361;
	add.f64 	%fd271, %fd269, %fd270;
	selp.f64 	%fd272, %fd269, %fd271, %p95;
	mov.b64 	%rd123, %fd272;
	mov.b64 	{%r379, %r384}, %rd123;
	mov.b32 	%r385, 4;
	// begin inline asm
	shfl.sync.down.b32 %r378, %r379, %r385, %r361, %r407;
	// end inline asm
	// begin inline asm
	shfl.sync.down.b32 %r383, %r384, %r385, %r361, %r407;
	// end inline asm
	mov.b64 	%rd124, {%r378, %r383};
	mov.b64 	%fd273, %rd124;
	add.s32 	%r415, %r317, 4;
	setp.gt.s32 	%p96, %r415, %r361;
	add.f64 	%fd274, %fd272, %fd273;
	selp.f64 	%fd275, %fd272, %fd274, %p96;
	mov.b64 	%rd125, %fd275;
	mov.b64 	{%r389, %r394}, %rd125;
	mov.b32 	%r395, 8;
	// begin inline asm
	shfl.sync.down.b32 %r388, %r389, %r395, %r361, %r407;
	// end inline asm
	// begin inline asm
	shfl.sync.down.b32 %r393, %r394, %r395, %r361, %r407;
	// end inline asm
	mov.b64 	%rd126, {%r388, %r393};
	mov.b64 	%fd276, %rd126;
	add.s32 	%r416, %r317, 8;
	setp.gt.s32 	%p97, %r416, %r361;
	add.f64 	%fd277, %fd275, %fd276;
	selp.f64 	%fd278, %fd275, %fd277, %p97;
	mov.b64 	%rd127, %fd278;
	mov.b64 	{%r399, %r404}, %rd127;
	mov.b32 	%r405, 16;
	// begin inline asm
	shfl.sync.down.b32 %r398, %r399, %r405, %r361, %r407;
	// end inline asm
	// begin inline asm
	shfl.sync.down.b32 %r403, %r404, %r405, %r361, %r407;
	// end inline asm
	mov.b64 	%rd128, {%r398, %r403};
	mov.b64 	%fd279, %rd128;
	add.s32 	%r417, %r317, 16;
	setp.gt.s32 	%p98, %r417, %r361;
	add.f64 	%fd280, %fd278, %fd279;
	selp.f64 	%fd363, %fd278, %fd280, %p98;
	add.s64 	%rd17, %rd1, 512;
$L__BB37_21:
	setp.ne.s64 	%p99, %rd164, 101;
	mov.b32 	%r418, -1;
	vote.sync.all.pred 	%p100, %p99, %r418;
	not.pred 	%p101, %p100;
	@%p101 bra 	$L__BB37_29;
	mul.wide.s32 	%rd135, %r515, 16;
	add.s64 	%rd136, %rd17, %rd135;
	add.s64 	%rd134, %rd136, -512;
	// begin inline asm
	ld.relaxed.gpu.v2.u64 {%rd164, %rd165}, [%rd134];
	// end inline asm
$L__BB37_23:
	setp.eq.s64 	%p105, %rd164, 99;
	mov.b32 	%r420, -1;
	vote.sync.any.pred 	%p106, %p105, %r420;
	not.pred 	%p107, %p106;
	@%p107 bra 	$L__BB37_28;
	@%p88 bra 	$L__BB37_26;
	membar.cta;
	bra.uni 	$L__BB37_27;
$L__BB37_26:
	mov.b32 	%r482, 576;
	// begin inline asm
	nanosleep.u32 %r482;
	// end inline asm
$L__BB37_27:
	mul.wide.s32 	%rd149, %r515, 16;
	add.s64 	%rd150, %rd17, %rd149;
	add.s64 	%rd148, %rd150, -512;
	// begin inline asm
	ld.relaxed.gpu.v2.u64 {%rd164, %rd165}, [%rd148];
	// end inline asm
	bra.uni 	$L__BB37_23;
$L__BB37_28:
	mov.b64 	%fd283, %rd165;
	mov.b64 	{%r423, %r428}, %rd165;
	setp.eq.s64 	%p108, %rd164, 101;
	mov.b32 	%r471, -1;
	vote.sync.ballot.b32 	%r472, %p108, %r471;
	and.b32  	%r473, %r472, %r357;
	or.b32  	%r474, %r473, -2147483648;
	add.s32 	%r475, %r474, -1;
	not.b32 	%r476, %r474;
	and.b32  	%r477, %r476, %r475;
	popc.b32 	%r425, %r477;
	mov.b32 	%r429, 1;
	// begin inline asm
	shfl.sync.down.b32 %r422, %r423, %r429, %r425, %r471;
	// end inline asm
	// begin inline asm
	shfl.sync.down.b32 %r427, %r428, %r429, %r425, %r471;
	// end inline asm
	mov.b64 	%rd137, {%r422, %r427};
	mov.b64 	%fd284, %rd137;
	setp.lt.s32 	%p110, %r317, %r425;
	add.f64 	%fd285, %fd283, %fd284;
	selp.f64 	%fd286, %fd285, %fd283, %p110;
	mov.b64 	%rd138, %fd286;
	mov.b64 	{%r433, %r438}, %rd138;
	mov.b32 	%r439, 2;
	// begin inline asm
	shfl.sync.down.b32 %r432, %r433, %r439, %r425, %r471;
	// end inline asm
	// begin inline asm
	shfl.sync.down.b32 %r437, %r438, %r439, %r425, %r471;
	// end inline asm
	mov.b64 	%rd139, {%r432, %r437};
	mov.b64 	%fd287, %rd139;
	add.s32 	%r478, %r317, 2;
	setp.gt.s32 	%p111, %r478, %r425;
	add.f64 	%fd288, %fd286, %fd287;
	selp.f64 	%fd289, %fd286, %fd288, %p111;
	mov.b64 	%rd140, %fd289;
	mov.b64 	{%r443, %r448}, %rd140;
	mov.b32 	%r449, 4;
	// begin inline asm
	shfl.sync.down.b32 %r442, %r443, %r449, %r425, %r471;
	// end inline asm
	// begin inline asm
	shfl.sync.down.b32 %r447, %r448, %r449, %r425, %r471;
	// end inline asm
	mov.b64 	%rd141, {%r442, %r447};
	mov.b64 	%fd290, %rd141;
	add.s32 	%r479, %r317, 4;
	setp.gt.s32 	%p112, %r479, %r425;
	add.f64 	%fd291, %fd289, %fd290;
	selp.f64 	%fd292, %fd289, %fd291, %p112;
	mov.b64 	%rd142, %fd292;
	mov.b64 	{%r453, %r458}, %rd142;
	mov.b32 	%r459, 8;
	// begin inline asm
	shfl.sync.down.b32 %r452, %r453, %r459, %r425, %r471;
	// end inline asm
	// begin inline asm
	shfl.sync.down.b32 %r457, %r458, %r459, %r425, %r471;
	// end inline asm
	mov.b64 	%rd143, {%r452, %r457};
	mov.b64 	%fd293, %rd143;
	add.s32 	%r480, %r317, 8;
	setp.gt.s32 	%p113, %r480, %r425;
	add.f64 	%fd294, %fd292, %fd293;
	selp.f64 	%fd295, %fd292, %fd294, %p113;
	mov.b64 	%rd144, %fd295;
	mov.b64 	{%r463, %r468}, %rd144;
	mov.b32 	%r469, 16;
	// begin inline asm
	shfl.sync.down.b32 %r462, %r463, %r469, %r425, %r471;
	// end inline asm
	// begin inline asm
	shfl.sync.down.b32 %r467, %r468, %r469, %r425, %r471;
	// end inline asm
	mov.b64 	%rd145, {%r462, %r467};
	mov.b64 	%fd296, %rd145;
	add.s32 	%r481, %r317, 16;
	setp.gt.s32 	%p114, %r481, %r425;
	add.f64 	%fd297, %fd295, %fd296;
	selp.f64 	%fd298, %fd295, %fd297, %p114;
	add.f64 	%fd363, %fd363, %fd298;
	add.s32 	%r515, %r515, -32;
	bra.uni 	$L__BB37_21;
$L__BB37_29:
	@%p87 bra 	$L__BB37_31;
	add.f64 	%fd281, %fd17, %fd363;
	mov.b64 	%rd131, %fd281;
	add.s64 	%rd129, %rd7, 512;
	mov.b64 	%rd130, 101;
	// begin inline asm
	st.relaxed.gpu.v2.u64 [%rd129], {%rd130, %rd131};
	// end inline asm
	st.shared.f64 	[_ZZN3cub18CUB_300001_SM_10006detail4scan16DeviceScanKernelINS2_10policy_hubIdddmN4cuda3std3__44plusIvEEE10Policy1000EN6thrust24THRUST_300001_SM_1000_NS10device_ptrIdEESF_NS0_13ScanTileStateIdLb1EEES9_NS0_8NullTypeEmdLb0ESI_EEvT0_T1_T2_iT3_T4_T5_E12temp_storage+8], %fd363;
	st.shared.f64 	[_ZZN3cub18CUB_300001_SM_10006detail4scan16DeviceScanKernelINS2_10policy_hubIdddmN4cuda3std3__44plusIvEEE10Policy1000EN6thrust24THRUST_300001_SM_1000_NS10device_ptrIdEESF_NS0_13ScanTileStateIdLb1EEES9_NS0_8NullTypeEmdLb0ESI_EEvT0_T1_T2_iT3_T4_T5_E12temp_storage+16], %fd281;
$L__BB37_31:
	setp.ne.s32 	%p103, %r317, 0;
	mov.f64 	%fd364, %fd19;
	@%p103 bra 	$L__BB37_33;
	st.shared.f64 	[_ZZN3cub18CUB_300001_SM_10006detail4scan16DeviceScanKernelINS2_10policy_hubIdddmN4cuda3std3__44plusIvEEE10Policy1000EN6thrust24THRUST_300001_SM_1000_NS10device_ptrIdEESF_NS0_13ScanTileStateIdLb1EEES9_NS0_8NullTypeEmdLb0ESI_EEvT0_T1_T2_iT3_T4_T5_E12temp_storage+96], %fd363;
	mov.f64 	%fd364, %fd363;
$L__BB37_33:
	bar.sync 	0;
	setp.eq.s32 	%p104, %r2, 0;
	@%p104 bra 	$L__BB37_35;
	ld.shared.f64 	%fd282, [_ZZN3cub18CUB_300001_SM_10006detail4scan16DeviceScanKernelINS2_10policy_hubIdddmN4cuda3std3__44plusIvEEE10Policy1000EN6thrust24THRUST_300001_SM_1000_NS10device_ptrIdEESF_NS0_13ScanTileStateIdLb1EEES9_NS0_8NullTypeEmdLb0ESI_EEvT0_T1_T2_iT3_T4_T5_E12temp_storage+96];
	add.f64 	%fd364, %fd364, %fd282;
$L__BB37_35:
	add.f64 	%fd366, %fd364, %fd1;
$L__BB37_36:
	add.f64 	%fd340, %fd366, %fd2;
	add.f64 	%fd341, %fd340, %fd3;
	add.f64 	%fd342, %fd341, %fd4;
	add.f64 	%fd343, %fd342, %fd5;
	add.f64 	%fd344, %fd343, %fd6;
	add.f64 	%fd345, %fd344, %fd7;
	add.f64 	%fd346, %fd345, %fd8;
	add.f64 	%fd347, %fd346, %fd9;
	add.f64 	%fd348, %fd347, %fd10;
	add.f64 	%fd349, %fd348, %fd11;
	add.f64 	%fd350, %fd349, %fd12;
	bar.sync 	0;
	st.shared.v2.f64 	[%r6], {%fd366, %fd340};
	st.shared.v2.f64 	[%r6+16], {%fd341, %fd342};
	st.shared.v2.f64 	[%r6+32], {%fd343, %fd344};
	st.shared.v2.f64 	[%r6+48], {%fd345, %fd346};
	st.shared.v2.f64 	[%r6+64], {%fd347, %fd348};
	st.shared.v2.f64 	[%r6+80], {%fd349, %fd350};
	bar.warp.sync 	-1;
	ld.shared.f64 	%fd351, [%r5];
	ld.shared.f64 	%fd352, [%r5+256];
	ld.shared.f64 	%fd353, [%r5+512];
	ld.shared.f64 	%fd354, [%r5+768];
	ld.shared.f64 	%fd355, [%r5+1024];
	ld.shared.f64 	%fd356, [%r5+1280];
	ld.shared.f64 	%fd357, [%r5+1536];
	ld.shared.f64 	%fd358, [%r5+1792];
	ld.shared.f64 	%fd359, [%r5+2048];
	ld.shared.f64 	%fd360, [%r5+2304];
	ld.shared.f64 	%fd361, [%r5+2560];
	ld.shared.f64 	%fd362, [%r5+2816];
	add.s64 	%rd160, %rd3, %rd107;
	st.global.f64 	[%rd160], %fd351;
	st.global.f64 	[%rd160+256], %fd352;
	st.global.f64 	[%rd160+512], %fd353;
	st.global.f64 	[%rd160+768], %fd354;
	st.global.f64 	[%rd160+1024], %fd355;
	st.global.f64 	[%rd160+1280], %fd356;
	st.global.f64 	[%rd160+1536], %fd357;
	st.global.f64 	[%rd160+1792], %fd358;
	st.global.f64 	[%rd160+2048], %fd359;
	st.global.f64 	[%rd160+2304], %fd360;
	st.global.f64 	[%rd160+2560], %fd361;
	st.global.f64 	[%rd160+2816], %fd362;
	bra.uni 	$L__BB37_122;
$L__BB37_37:
	setp.eq.s64 	%p2, %rd5, 0;
	@%p2 bra 	$L__BB37_122;
	cvt.u32.u64 	%r16, %rd5;
	shl.b64 	%rd51, %rd4, 3;
	add.s64 	%rd52, %rd2, %rd51;
	mov.u32 	%r17, %tid.x;
	ld.global.f64 	%fd378, [%rd52];
	and.b32  	%r35, %r17, 31;
	and.b32  	%r36, %r17, 992;
	mul.lo.s32 	%r37, %r36, 12;
	or.b32  	%r18, %r37, %r35;
	setp.ge.u32 	%p3, %r18, %r16;
	shl.b32 	%r38, %r18, 3;
	cvt.u64.u32 	%rd53, %r38;
	add.s64 	%rd27, %rd52, %rd53;
	mov.f64 	%fd367, %fd378;
	@%p3 bra 	$L__BB37_40;
	ld.global.f64 	%fd367, [%rd27];
$L__BB37_40:
	add.s32 	%r39, %r18, 32;
	setp.ge.u32 	%p4, %r39, %r16;
	mov.f64 	%fd368, %fd378;
	@%p4 bra 	$L__BB37_42;
	ld.global.f64 	%fd368, [%rd27+256];
$L__BB37_42:
	add.s32 	%r40, %r18, 64;
	setp.ge.u32 	%p5, %r40, %r16;
	mov.f64 	%fd369, %fd378;
	@%p5 bra 	$L__BB37_44;
	ld.global.f64 	%fd369, [%rd27+512];
$L__BB37_44:
	add.s32 	%r41, %r18, 96;
	setp.ge.u32 	%p6, %r41, %r16;
	mov.f64 	%fd370, %fd378;
	@%p6 bra 	$L__BB37_46;
	ld.global.f64 	%fd370, [%rd27+768];
$L__BB37_46:
	add.s32 	%r42, %r18, 128;
	setp.ge.u32 	%p7, %r42, %r16;
	mov.f64 	%fd371, %fd378;
	@%p7 bra 	$L__BB37_48;
	ld.global.f64 	%fd371, [%rd27+1024];
$L__BB37_48:
	add.s32 	%r43, %r18, 160;
	setp.ge.u32 	%p8, %r43, %r16;
	mov.f64 	%fd372, %fd378;
	@%p8 bra 	$L__BB37_50;
	ld.global.f64 	%fd372, [%rd27+1280];
$L__BB37_50:
	add.s32 	%r44, %r18, 192;
	setp.ge.u32 	%p9, %r44, %r16;
	mov.f64 	%fd373, %fd378;
	@%p9 bra 	$L__BB37_52;
	ld.global.f64 	%fd373, [%rd27+1536];
$L__BB37_52:
	add.s32 	%r45, %r18, 224;
	setp.ge.u32 	%p10, %r45, %r16;
	mov.f64 	%fd374, %fd378;
	@%p10 bra 	$L__BB37_54;
	ld.global.f64 	%fd374, [%rd27+1792];
$L__BB37_54:
	add.s32 	%r46, %r18, 256;
	setp.ge.u32 	%p11, %r46, %r16;
	mov.f64 	%fd375, %fd378;
	@%p11 bra 	$L__BB37_56;
	ld.global.f64 	%fd375, [%rd27+2048];
$L__BB37_56:
	add.s32 	%r47, %r18, 288;
	setp.ge.u32 	%p12, %r47, %r16;
	mov.f64 	%fd376, %fd378;
	@%p12 bra 	$L__BB37_58;
	ld.global.f64 	%fd376, [%rd27+2304];
$L__BB37_58:
	add.s32 	%r48, %r18, 320;
	setp.ge.u32 	%p13, %r48, %r16;
	mov.f64 	%fd377, %fd378;
	@%p13 bra 	$L__BB37_60;
	ld.global.f64 	%fd377, [%rd27+2560];
$L__BB37_60:
	add.s32 	%r49, %r18, 352;
	setp.ge.u32 	%p14, %r49, %r16;
	@%p14 bra 	$L__BB37_62;
	ld.global.f64 	%fd378, [%rd27+2816];
$L__BB37_62:
	// begin inline asm
	mov.u32 %r50, %laneid;
	// end inline asm
	shr.u32 	%r20, %r17, 5;
	mad.lo.s32 	%r51, %r20, 384, %r50;
	shl.b32 	%r52, %r51, 3;
	mov.u32 	%r53, _ZZN3cub18CUB_300001_SM_10006detail4scan16DeviceScanKernelINS2_10policy_hubIdddmN4cuda3std3__44plusIvEEE10Policy1000EN6thrust24THRUST_300001_SM_1000_NS10device_ptrIdEESF_NS0_13ScanTileStateIdLb1EEES9_NS0_8NullTypeEmdLb0ESI_EEvT0_T1_T2_iT3_T4_T5_E12temp_storage;
	add.s32 	%r21, %r53, %r52;
	st.shared.f64 	[%r21], %fd367;
	st.shared.f64 	[%r21+256], %fd368;
	st.shared.f64 	[%r21+512], %fd369;
	st.shared.f64 	[%r21+768], %fd370;
	st.shared.f64 	[%r21+1024], %fd371;
	st.shared.f64 	[%r21+1280], %fd372;
	st.shared.f64 	[%r21+1536], %fd373;
	st.shared.f64 	[%r21+1792], %fd374;
	st.shared.f64 	[%r21+2048], %fd375;
	st.shared.f64 	[%r21+2304], %fd376;
	st.shared.f64 	[%r21+2560], %fd377;
	st.shared.f64 	[%r21+2816], %fd378;
	bar.warp.sync 	-1;
	mad.lo.s32 	%r22, %r50, 88, %r21;
	ld.shared.v2.f64 	{%fd53, %fd54}, [%r22];
	ld.shared.v2.f64 	{%fd55, %fd56}, [%r22+16];
	ld.shared.v2.f64 	{%fd57, %fd58}, [%r22+32];
	ld.shared.v2.f64 	{%fd59, %fd60}, [%r22+48];
	ld.shared.v2.f64 	{%fd61, %fd62}, [%r22+64];
	ld.shared.v2.f64 	{%fd63, %fd64}, [%r22+80];
	bar.sync 	0;
	setp.ne.s32 	%p15, %r1, 0;
	@%p15 bra 	$L__BB37_66;
	add.f64 	%fd173, %fd53, %fd54;
	add.f64 	%fd174, %fd173, %fd55;
	add.f64 	%fd175, %fd174, %fd56;
	add.f64 	%fd176, %fd175, %fd57;
	add.f64 	%fd177, %fd176, %fd58;
	add.f64 	%fd178, %fd177, %fd59;
	add.f64 	%fd179, %fd178, %fd60;
	add.f64 	%fd180, %fd179, %fd61;
	add.f64 	%fd181, %fd180, %fd62;
	add.f64 	%fd182, %fd181, %fd63;
	add.f64 	%fd164, %fd182, %fd64;
	mov.b32 	%r245, 1;
	mov.b32 	%r246, 0;
	mov.b32 	%r247, -1;
	// begin inline asm
	{  .reg .u32 lo;  .reg .u32 hi;  .reg .pred p;  .reg .f64 r0;  mov.b64 %fd163, %fd164;  mov.b64 {lo, hi}, %fd164;  shfl.sync.up.b32 lo|p, lo, %r245, %r246, %r247;  shfl.sync.up.b32 hi|p, hi, %r245, %r246, %r247;  mov.b64 r0, {lo, hi};  @p add.f64 %fd163, %fd163, r0;}
	// end inline asm
	mov.b32 	%r226, 2;
	// begin inline asm
	{  .reg .u32 lo;  .reg .u32 hi;  .reg .pred p;  .reg .f64 r0;  mov.b64 %fd165, %fd163;  mov.b64 {lo, hi}, %fd163;  shfl.sync.up.b32 lo|p, lo, %r226, %r246, %r247;  shfl.sync.up.b32 hi|p, hi, %r226, %r246, %r247;  mov.b64 r0, {lo, hi};  @p add.f64 %fd165, %fd165, r0;}
	// end inline asm
	mov.b32 	%r229, 4;
	// begin inline asm
	{  .reg .u32 lo;  .reg .u32 hi;  .reg .pred p;  .reg .f64 r0;  mov.b64 %fd167, %fd165;  mov.b64 {lo, hi}, %fd165;  shfl.sync.up.b32 lo|p, lo, %r229, %r246, %r247;  shfl.sync.up.b32 hi|p, hi, %r229, %r246, %r247;  mov.b64 r0, {lo, hi};  @p add.f64 %fd167, %fd167, r0;}
	// end inline asm
	mov.b32 	%r232, 8;
	// begin inline asm
	{  .reg .u32 lo;  .reg .u32 hi;  .reg .pred p;  .reg .f64 r0;  mov.b64 %fd169, %fd167;  mov.b64 {lo, hi}, %fd167;  shfl.sync.up.b32 lo|p, lo, %r232, %r246, %r247;  shfl.sync.up.b32 hi|p, hi, %r232, %r246, %r247;  mov.b64 r0, {lo, hi};  @p add.f64 %fd169, %fd169, r0;}
	// end inline asm
	mov.b32 	%r235, 16;
	// begin inline asm
	{  .reg .u32 lo;  .reg .u32 hi;  .reg .pred p;  .reg .f64 r0;  mov.b64 %fd171, %fd169;  mov.b64 {lo, hi}, %fd169;  shfl.sync.up.b32 lo|p, lo, %r235, %r246, %r247;  shfl.sync.up.b32 hi|p, hi, %r235, %r246, %r247;  mov.b64 r0, {lo, hi};  @p add.f64 %fd171, %fd171, r0;}
	// end inline asm
	mov.b64 	%rd101, %fd171;
	mov.b64 	{%r239, %r244}, %rd101;
	// begin inline asm
	shfl.sync.up.b32 %r238, %r239, %r245, %r246, %r247;
	// end inline asm
	// begin inline asm
	shfl.sync.up.b32 %r243, %r244, %r245, %r246, %r247;
	// end inline asm
	setp.ne.s32 	%p55, %r50, 31;
	@%p55 bra 	$L__BB37_65;
	shl.b32 	%r248, %r20, 3;
	add.s32 	%r250, %r53, %r248;
	st.shared.f64 	[%r250+32], %fd171;
$L__BB37_65:
	mov.b64 	%rd102, {%r238, %r243};
	mov.b64 	%fd183, %rd102;
	bar.sync 	0;
	ld.shared.v2.f64 	{%fd184, %fd185}, [_ZZN3cub18CUB_300001_SM_10006detail4scan16DeviceScanKernelINS2_10policy_hubIdddmN4cuda3std3__44plusIvEEE10Policy1000EN6thrust24THRUST_300001_SM_1000_NS10device_ptrIdEESF_NS0_13ScanTileStateIdLb1EEES9_NS0_8NullTypeEmdLb0ESI_EEvT0_T1_T2_iT3_T4_T5_E12temp_storage+32];
	add.f64 	%fd186, %fd184, %fd185;
	setp.eq.s32 	%p56, %r20, 2;
	selp.f64 	%fd187, %fd186, %fd184, %p56;
	ld.shared.v2.f64 	{%fd188, %fd189}, [_ZZN3cub18CUB_300001_SM_10006detail4scan16DeviceScanKernelINS2_10policy_hubIdddmN4cuda3std3__44plusIvEEE10Policy1000EN6thrust24THRUST_300001_SM_1000_NS10device_ptrIdEESF_NS0_13ScanTileStateIdLb1EEES9_NS0_8NullTypeEmdLb0ESI_EEvT0_T1_T2_iT3_T4_T5_E12temp_storage+48];
	add.f64 	%fd190, %fd186, %fd188;
	setp.eq.s32 	%p57, %r20, 3;
	selp.f64 	%fd191, %fd190, %fd187, %p57;
	add.f64 	%fd192, %fd190, %fd189;
	setp.eq.s32 	%p58, %r20, 4;
	selp.f64 	%fd193, %fd192, %fd191, %p58;
	ld.shared.v2.f64 	{%fd194, %fd195}, [_ZZN3cub18CUB_300001_SM_10006detail4scan16DeviceScanKernelINS2_10policy_hubIdddmN4cuda3std3__44plusIvEEE10Policy1000EN6thrust24THRUST_300001_SM_1000_NS10device_ptrIdEESF_NS0_13ScanTileStateIdLb1EEES9_NS0_8NullTypeEmdLb0ESI_EEvT0_T1_T2_iT3_T4_T5_E12temp_storage+64];
	add.f64 	%fd196, %fd192, %fd194;
	setp.eq.s32 	%p59, %r20, 5;
	selp.f64 	%fd197, %fd196, %fd193, %p59;
	add.f64 	%fd198, %fd196, %fd195;
	setp.eq.s32 	%p60, %r20, 6;
	selp.f64 	%fd199, %fd198, %fd197, %p60;
	setp.lt.u32 	%p61, %r17, 32;
	add.f64 	%fd200, %fd199, %fd183;
	setp.eq.s32 	%p62, %r50, 0;
	selp.f64 	%fd201, %fd199, %fd200, %p62;
	selp.f64 	%fd202, %fd183, %fd201, %p61;
	setp.eq.s32 	%p63, %r17, 0;
	add.f64 	%fd203, %fd53, %fd202;
	selp.f64 	%fd382, %fd53, %fd203, %p63;
	bra.uni 	$L__BB37_96;
$L__BB37_66:
	add.f64 	%fd101, %fd53, %fd54;
	add.f64 	%fd102, %fd101, %fd55;
	add.f64 	%fd103, %fd102, %fd56;
	add.f64 	%fd104, %fd103, %fd57;
	add.f64 	%fd105, %fd104, %fd58;
	add.f64 	%fd106, %fd105, %fd59;
	add.f64 	%fd107, %fd106, %fd60;
	add.f64 	%fd108, %fd107, %fd61;
	add.f64 	%fd109, %fd108, %fd62;
	add.f64 	%fd110, %fd109, %fd63;
	add.f64 	%fd92, %fd110, %fd64;
	mov.b32 	%r76, 1;
	mov.b32 	%r77, 0;
	mov.b32 	%r78, -1;
	// begin inline asm
	{  .reg .u32 lo;  .reg .u32 hi;  .reg .pred p;  .reg .f64 r0;  mov.b64 %fd91, %fd92;  mov.b64 {lo, hi}, %fd92;  shfl.sync.up.b32 lo|p, lo, %r76, %r77, %r78;  shfl.sync.up.b32 hi|p, hi, %r76, %r77, %r78;  mov.b64 r0, {lo, hi};  @p add.f64 %fd91, %fd91, r0;}
	// end inline asm
	mov.b32 	%r57, 2;
	// begin inline asm
	{  .reg .u32 lo;  .reg .u32 hi;  .reg .pred p;  .reg .f64 r0;  mov.b64 %fd93, %fd91;  mov.b64 {lo, hi}, %fd91;  shfl.sync.up.b32 lo|p, lo, %r57, %r77, %r78;  shfl.sync.up.b32 hi|p, hi, %r57, %r77, %r78;  mov.b64 r0, {lo, hi};  @p add.f64 %fd93, %fd93, r0;}
	// end inline asm
	mov.b32 	%r60, 4;
	// begin inline asm
	{  .reg .u32 lo;  .reg .u32 hi;  .reg .pred p;  .reg .f64 r0;  mov.b64 %fd95, %fd93;  mov.b64 {lo, hi}, %fd93;  shfl.sync.up.b32 lo|p, lo, %r60, %r77, %r78;  shfl.sync.up.b32 hi|p, hi, %r60, %r77, %r78;  mov.b64 r0, {lo, hi};  @p add.f64 %fd95, %fd95, r0;}
	// end inline asm
	mov.b32 	%r63, 8;
	// begin inline asm
	{  .reg .u32 lo;  .reg .u32 hi;  .reg .pred p;  .reg .f64 r0;  mov.b64 %fd97, %fd95;  mov.b64 {lo, hi}, %fd95;  shfl.sync.up.b32 lo|p, lo, %r63, %r77, %r78;  shfl.sync.up.b32 hi|p, hi, %r63, %r77, %r78;  mov.b64 r0, {lo, hi};  @p add.f64 %fd97, %fd97, r0;}
	// end inline asm
	mov.b32 	%r66, 16;
	// begin inline asm
	{  .reg .u32 lo;  .reg .u32 hi;  .reg .pred p;  .reg .f64 r0;  mov.b64 %fd99, %fd97;  mov.b64 {lo, hi}, %fd97;  shfl.sync.up.b32 lo|p, lo, %r66, %r77, %r78;  shfl.sync.up.b32 hi|p, hi, %r66, %r77, %r78;  mov.b64 r0, {lo, hi};  @p add.f64 %fd99, %fd99, r0;}
	// end inline asm
	mov.b64 	%rd54, %fd99;
	mov.b64 	{%r70, %r75}, %rd54;
	// begin inline asm
	shfl.sync.up.b32 %r69, %r70, %r76, %r77, %r78;
	// end inline asm
	// begin inline asm
	shfl.sync.up.b32 %r74, %r75, %r76, %r77, %r78;
	// end inline asm
	setp.ne.s32 	%p16, %r50, 31;
	@%p16 bra 	$L__BB37_68;
	shl.b32 	%r79, %r20, 3;
	add.s32 	%r81, %r53, %r79;
	st.shared.f64 	[%r81+32], %fd99;
$L__BB37_68:
	mov.b64 	%rd55, {%r69, %r74};
	mov.b64 	%fd111, %rd55;
	bar.sync 	0;
	ld.shared.v2.f64 	{%fd112, %fd113}, [_ZZN3cub18CUB_300001_SM_10006detail4scan16DeviceScanKernelINS2_10policy_hubIdddmN4cuda3std3__44plusIvEEE10Policy1000EN6thrust24THRUST_300001_SM_1000_NS10device_ptrIdEESF_NS0_13ScanTileStateIdLb1EEES9_NS0_8NullTypeEmdLb0ESI_EEvT0_T1_T2_iT3_T4_T5_E12temp_storage+32];
	add.f64 	%fd114, %fd112, %fd113;
	setp.eq.s32 	%p17, %r20, 2;
	selp.f64 	%fd115, %fd114, %fd112, %p17;
	ld.shared.v2.f64 	{%fd116, %fd117}, [_ZZN3cub18CUB_300001_SM_10006detail4scan16DeviceScanKernelINS2_10policy_hubIdddmN4cuda3std3__44plusIvEEE10Policy1000EN6thrust24THRUST_300001_SM_1000_NS10device_ptrIdEESF_NS0_13ScanTileStateIdLb1EEES9_NS0_8NullTypeEmdLb0ESI_EEvT0_T1_T2_iT3_T4_T5_E12temp_storage+48];
	add.f64 	%fd118, %fd114, %fd116;
	setp.eq.s32 	%p18, %r20, 3;
	selp.f64 	%fd119, %fd118, %fd115, %p18;
	add.f64 	%fd120, %fd118, %fd117;
	setp.eq.s32 	%p19, %r20, 4;
	selp.f64 	%fd121, %fd120, %fd119, %p19;
	ld.shared.v2.f64 	{%fd122, %fd123}, [_ZZN3cub18CUB_300001_SM_10006detail4scan16DeviceScanKernelINS2_10policy_hubIdddmN4cuda3std3__44plusIvEEE10Policy1000EN6thrust24THRUST_300001_SM_1000_NS10device_ptrIdEESF_NS0_13ScanTileStateIdLb1EEES9_NS0_8NullTypeEmdLb0ESI_EEvT0_T1_T2_iT3_T4_T5_E12temp_storage+64];
	add.f64 	%fd124, %fd120, %fd122;
	setp.eq.s32 	%p20, %r20, 5;
	selp.f64 	%fd125, %fd124, %fd121, %p20;
	add.f64 	%fd126, %fd124, %fd123;
	setp.eq.s32 	%p21, %r20, 6;
	selp.f64 	%fd127, %fd126, %fd125, %p21;
	ld.shared.f64 	%fd128, [_ZZN3cub18CUB_300001_SM_10006detail4scan16DeviceScanKernelINS2_10policy_hubIdddmN4cuda3std3__44plusIvEEE10Policy1000EN6thrust24THRUST_300001_SM_1000_NS10device_ptrIdEESF_NS0_13ScanTileStateIdLb1EEES9_NS0_8NullTypeEmdLb0ESI_EEvT0_T1_T2_iT3_T4_T5_E12temp_storage+80];
	add.f64 	%fd68, %fd126, %fd128;
	setp.gt.u32 	%p22, %r17, 31;
	setp.lt.u32 	%p23, %r17, 32;
	add.f64 	%fd129, %fd127, %fd111;
	setp.eq.s32 	%p24, %r50, 0;
	selp.f64 	%fd380, %fd127, %fd129, %p24;
	selp.f64 	%fd70, %fd111, %fd380, %p23;
	@%p22 bra 	$L__BB37_93;
	setp.ne.s32 	%p25, %r17, 0;
	mul.wide.s32 	%rd56, %r1, 16;
	add.s64 	%rd28, %rd1, %rd56;
	@%p25 bra 	$L__BB37_71;
	st.shared.f64 	[_ZZN3cub18CUB_300001_SM_10006detail4scan16DeviceScanKernelINS2_10policy_hubIdddmN4cuda3std3__44plusIvEEE10Policy1000EN6thrust24THRUST_300001_SM_1000_NS10device_ptrIdEESF_NS0_13ScanTileStateIdLb1EEES9_NS0_8NullTypeEmdLb0ESI_EEvT0_T1_T2_iT3_T4_T5_E12temp_storage+24], %fd68;
	mov.b64 	%rd59, %fd68;
	add.s64 	%rd57, %rd28, 512;
	mov.b64 	%rd58, 100;
	// begin inline asm
	st.relaxed.gpu.v2.u64 [%rd57], {%rd58, %rd59};
	// end inline asm
$L__BB37_71:
	mov.u32 	%r27, %nctaid.x;
	setp.gt.u32 	%p26, %r27, 499;
	@%p26 bra 	$L__BB37_73;
	membar.cta;
	bra.uni 	$L__BB37_74;
$L__BB37_73:
	mov.b32 	%r82, 1215;
	// begin inline asm
	nanosleep.u32 %r82;
	// end inline asm
$L__BB37_74:
	ld.param.u32 	%r512, [_ZN3cub18CUB_300001_SM_10006detail4scan16DeviceScanKernelINS2_10policy_hubIdddmN4cuda3std3__44plusIvEEE10Policy1000EN6thrust24THRUST_300001_SM_1000_NS10device_ptrIdEESF_NS0_13ScanTileStateIdLb1EEES9_NS0_8NullTypeEmdLb0ESI_EEvT0_T1_T2_iT3_T4_T5__param_3];
	mov.u32 	%r83, %ctaid.x;
	add.s32 	%r84, %r512, %r83;
	not.b32 	%r85, %r17;
	add.s32 	%r86, %r84, %r85;
	mul.wide.s32 	%rd63, %r86, 16;
	add.s64 	%rd64, %rd1, %rd63;
	add.s64 	%rd62, %rd64, 512;
	// begin inline asm
	ld.relaxed.gpu.v2.u64 {%rd169, %rd167}, [%rd62];
	// end inline asm
$L__BB37_75:
	setp.eq.s64 	%p27, %rd169, 99;
	mov.b32 	%r87, -1;
	vote.sync.any.pred 	%p28, %p27, %r87;
	not.pred 	%p29, %p28;
	@%p29 bra 	$L__BB37_80;
	@%p26 bra 	$L__BB37_78;
	membar.cta;
	bra.uni 	$L__BB37_79;
$L__BB37_78:
	mov.b32 	%r218, 576;
	// begin inline asm
	nanosleep.u32 %r218;
	// end inline asm
$L__BB37_79:
	ld.param.u32 	%r514, [_ZN3cub18CUB_300001_SM_10006detail4scan16DeviceScanKernelINS2_10policy_hubIdddmN4cuda3std3__44plusIvEEE10Policy1000EN6thrust24THRUST_300001_SM_1000_NS10device_ptrIdEESF_NS0_13ScanTileStateIdLb1EEES9_NS0_8NullTypeEmdLb0ESI_EEvT0_T1_T2_iT3_T4_T5__param_3];
	add.s32 	%r220, %r514, %r83;
	add.s32 	%r222, %r220, %r85;
	mul.wide.s32 	%rd99, %r222, 16;
	add.s64 	%rd100, %rd1, %rd99;
	add.s64 	%rd98, %rd100, 512;
	// begin inline asm
	ld.relaxed.gpu.v2.u64 {%rd169, %rd167}, [%rd98];
	// end inline asm
	bra.uni 	$L__BB37_75;
$L__BB37_80:
	ld.param.u32 	%r513, [_ZN3cub18CUB_300001_SM_10006detail4scan16DeviceScanKernelINS2_10policy_hubIdddmN4cuda3std3__44plusIvEEE10Policy1000EN6thrust24THRUST_300001_SM_1000_NS10device_ptrIdEESF_NS0_13ScanTileStateIdLb1EEES9_NS0_8NullTypeEmdLb0ESI_EEvT0_T1_T2_iT3_T4_T5__param_3];
	mov.u32 	%r140, %ctaid.x;
	add.s32 	%r141, %r513, %r140;
	not.b32 	%r142, %r17;
	add.s32 	%r516, %r141, %r142;
	mov.b64 	%fd130, %rd167;
	mov.b64 	{%r91, %r96}, %rd167;
	setp.eq.s64 	%p30, %rd169, 101;
	mov.b32 	%r139, -1;
	vote.sync.ballot.b32 	%r143, %p30, %r139;
	// begin inline asm
	mov.u32 %r89, %lanemask_ge;
	// end inline asm
	and.b32  	%r144, %r143, %r89;
	or.b32  	%r145, %r144, -2147483648;
	add.s32 	%r146, %r145, -1;
	not.b32 	%r147, %r145;
	and.b32  	%r148, %r147, %r146;
	popc.b32 	%r93, %r148;
	mov.b32 	%r97, 1;
	// begin inline asm
	shfl.sync.down.b32 %r90, %r91, %r97, %r93, %r139;
	// end inline asm
	// begin inline asm
	shfl.sync.down.b32 %r95, %r96, %r97, %r93, %r139;
	// end inline asm
	mov.b64 	%rd65, {%r90, %r95};
	mov.b64 	%fd131, %rd65;
	setp.lt.s32 	%p32, %r50, %r93;
	add.f64 	%fd132, %fd130, %fd131;
	selp.f64 	%fd133, %fd132, %fd130, %p32;
	mov.b64 	%rd66, %fd133;
	mov.b64 	{%r101, %r106}, %rd66;
	mov.b32 	%r107, 2;
	// begin inline asm
	shfl.sync.down.b32 %r100, %r101, %r107, %r93, %r139;
	// end inline asm
	// begin inline asm
	shfl.sync.down.b32 %r105, %r106, %r107, %r93, %r139;
	// end inline asm
	mov.b64 	%rd67, {%r100, %r105};
	mov.b64 	%fd134, %rd67;
	add.s32 	%r149, %r50, 2;
	setp.gt.s32 	%p33, %r149, %r93;
	add.f64 	%fd135, %fd133, %fd134;
	selp.f64 	%fd136, %fd133, %fd135, %p33;
	mov.b64 	%rd68, %fd136;
	mov.b64 	{%r111, %r116}, %rd68;
	mov.b32 	%r117, 4;
	// begin inline asm
	shfl.sync.down.b32 %r110, %r111, %r117, %r93, %r139;
	// end inline asm
	// begin inline asm
	shfl.sync.down.b32 %r115, %r116, %r117, %r93, %r139;
	// end inline asm
	mov.b64 	%rd69, {%r110, %r115};
	mov.b64 	%fd137, %rd69;
	add.s32 	%r150, %r50, 4;
	setp.gt.s32 	%p34, %r150, %r93;
	add.f64 	%fd138, %fd136, %fd137;
	selp.f64 	%fd139, %fd136, %fd138, %p34;
	mov.b64 	%rd70, %fd139;
	mov.b64 	{%r121, %r126}, %rd70;
	mov.b32 	%r127, 8;
	// begin inline asm
	shfl.sync.down.b32 %r120, %r121, %r127, %r93, %r139;
	// end inline asm
	// begin inline asm
	shfl.sync.down.b32 %r125, %r126, %r127, %r93, %r139;
	// end inline asm
	mov.b64 	%rd71, {%r120, %r125};
	mov.b64 	%fd140, %rd71;
	add.s32 	%r151, %r50, 8;
	setp.gt.s32 	%p35, %r151, %r93;
	add.f64 	%fd141, %fd139, %fd140;
	selp.f64 	%fd142, %fd139, %fd141, %p35;
	mov.b64 	%rd72, %fd142;
	mov.b64 	{%r131, %r136}, %rd72;
	mov.b32 	%r137, 16;
	// begin inline asm
	shfl.sync.down.b32 %r130, %r131, %r137, %r93, %r139;
	// end inline asm
	// begin inline asm
	shfl.sync.down.b32 %r135, %r136, %r137, %r93, %r139;
	// end inline asm
	mov.b64 	%rd73, {%r130, %r135};
	mov.b64 	%fd143, %rd73;
	add.s32 	%r152, %r50, 16;
	setp.gt.s32 	%p36, %r152, %r93;
	add.f64 	%fd144, %fd142, %fd143;
	selp.f64 	%fd379, %fd142, %fd144, %p36;
	add.s64 	%rd37, %rd1, 512;
$L__BB37_81:
	setp.ne.s64 	%p37, %rd169, 101;
	mov.b32 	%r153, -1;
	vote.sync.all.pred 	%p38, %p37, %r153;
	not.pred 	%p39, %p38;
	@%p39 bra 	$L__BB37_89;
	mul.wide.s32 	%rd80, %r516, 16;
	add.s64 	%rd81, %rd37, %rd80;
	add.s64 	%rd79, %rd81, -512;
	// begin inline asm
	ld.relaxed.gpu.v2.u64 {%rd169, %rd170}, [%rd79];
	// end inline asm
$L__BB37_83:
	setp.eq.s64 	%p43, %rd169, 99;
	mov.b32 	%r155, -1;
	vote.sync.any.pred 	%p44, %p43, %r155;
	not.pred 	%p45, %p44;
	@%p45 bra 	$L__BB37_88;
	@%p26 bra 	$L__BB37_86;
	membar.cta;
	bra.uni 	$L__BB37_87;
$L__BB37_86:
	mov.b32 	%r217, 576;
	// begin inline asm
	nanosleep.u32 %r217;
	// end inline asm
$L__BB37_87:
	mul.wide.s32 	%rd94, %r516, 16;
	add.s64 	%rd95, %rd37, %rd94;
	add.s64 	%rd93, %rd95, -512;
	// begin inline asm
	ld.relaxed.gpu.v2.u64 {%rd169, %rd170}, [%rd93];
	// end inline asm
	bra.uni 	$L__BB37_83;
$L__BB37_88:
	mov.b64 	%fd147, %rd170;
	mov.b64 	{%r158, %r163}, %rd170;
	setp.eq.s64 	%p46, %rd169, 101;
	mov.b32 	%r206, -1;
	vote.sync.ballot.b32 	%r207, %p46, %r206;
	and.b32  	%r208, %r207, %r89;
	or.b32  	%r209, %r208, -2147483648;
	add.s32 	%r210, %r209, -1;
	not.b32 	%r211, %r209;
	and.b32  	%r212, %r211, %r210;
	popc.b32 	%r160, %r212;
	mov.b32 	%r164, 1;
	// begin inline asm
	shfl.sync.down.b32 %r157, %r158, %r164, %r160, %r206;
	// end inline asm
	// begin inline asm
	shfl.sync.down.b32 %r162, %r163, %r164, %r160, %r206;
	// end inline asm
	mov.b64 	%rd82, {%r157, %r162};
	mov.b64 	%fd148, %rd82;
	setp.lt.s32 	%p48, %r50, %r160;
	add.f64 	%fd149, %fd147, %fd148;
	selp.f64 	%fd150, %fd149, %fd147, %p48;
	mov.b64 	%rd83, %fd150;
	mov.b64 	{%r168, %r173}, %rd83;
	mov.b32 	%r174, 2;
	// begin inline asm
	shfl.sync.down.b32 %r167, %r168, %r174, %r160, %r206;
	// end inline asm
	// begin inline asm
	shfl.sync.down.b32 %r172, %r173, %r174, %r160, %r206;
	// end inline asm
	mov.b64 	%rd84, {%r167, %r172};
	mov.b64 	%fd151, %rd84;
	add.s32 	%r213, %r50, 2;
	setp.gt.s32 	%p49, %r213, %r160;
	add.f64 	%fd152, %fd150, %fd151;
	selp.f64 	%fd153, %fd150, %fd152, %p49;
	mov.b64 	%rd85, %fd153;
	mov.b64 	{%r178, %r183}, %rd85;
	mov.b32 	%r184, 4;
	// begin inline asm
	shfl.sync.down.b32 %r177, %r178, %r184, %r160, %r206;
	// end inline asm
	// begin inline asm
	shfl.sync.down.b32 %r182, %r183, %r184, %r160, %r206;
	// end inline asm
	mov.b64 	%rd86, {%r177, %r182};
	mov.b64 	%fd154, %rd86;
	add.s32 	%r214, %r50, 4;
	setp.gt.s32 	%p50, %r214, %r160;
	add.f64 	%fd155, %fd153, %fd154;
	selp.f64 	%fd156, %fd153, %fd155, %p50;
	mov.b64 	%rd87, %fd156;
	mov.b64 	{%r188, %r193}, %rd87;
	mov.b32 	%r194, 8;
	// begin inline asm
	shfl.sync.down.b32 %r187, %r188, %r194, %r160, %r206;
	// end inline asm
	// begin inline asm
	shfl.sync.down.b32 %r192, %r193, %r194, %r160, %r206;
	// end inline asm
	mov.b64 	%rd88, {%r187, %r192};
	mov.b64 	%fd157, %rd88;
	add.s32 	%r215, %r50, 8;
	setp.gt.s32 	%p51, %r215, %r160;
	add.f64 	%fd158, %fd156, %fd157;
	selp.f64 	%fd159, %fd156, %fd158, %p51;
	mov.b64 	%rd89, %fd159;
	mov.b64 	{%r198, %r203}, %rd89;
	mov.b32 	%r204, 16;
	// begin inline asm
	shfl.sync.down.b32 %r197, %r198, %r204, %r160, %r206;
	// end inline asm
	// begin inline asm
	shfl.sync.down.b32 %r202, %r203, %r204, %r160, %r206;
	// end inline asm
	mov.b64 	%rd90, {%r197, %r202};
	mov.b64 	%fd160, %rd90;
	add.s32 	%r216, %r50, 16;
	setp.gt.s32 	%p52, %r216, %r160;
	add.f64 	%fd161, %fd159, %fd160;
	selp.f64 	%fd162, %fd159, %fd161, %p52;
	add.f64 	%fd379, %fd379, %fd162;
	add.s32 	%r516, %r516, -32;
	bra.uni 	$L__BB37_81;
$L__BB37_89:
	@%p25 bra 	$L__BB37_91;
	add.f64 	%fd145, %fd68, %fd379;
	mov.b64 	%rd76, %fd145;
	add.s64 	%rd74, %rd28, 512;
	mov.b64 	%rd75, 101;
	// begin inline asm
	st.relaxed.gpu.v2.u64 [%rd74], {%rd75, %rd76};
	// end inline asm
	st.shared.f64 	[_ZZN3cub18CUB_300001_SM_10006detail4scan16DeviceScanKernelINS2_10policy_hubIdddmN4cuda3std3__44plusIvEEE10Policy1000EN6thrust24THRUST_300001_SM_1000_NS10device_ptrIdEESF_NS0_13ScanTileStateIdLb1EEES9_NS0_8NullTypeEmdLb0ESI_EEvT0_T1_T2_iT3_T4_T5_E12temp_storage+8], %fd379;
	st.shared.f64 	[_ZZN3cub18CUB_300001_SM_10006detail4scan16DeviceScanKernelINS2_10policy_hubIdddmN4cuda3std3__44plusIvEEE10Policy1000EN6thrust24THRUST_300001_SM_1000_NS10device_ptrIdEESF_NS0_13ScanTileStateIdLb1EEES9_NS0_8NullTypeEmdLb0ESI_EEvT0_T1_T2_iT3_T4_T5_E12temp_storage+16], %fd145;
$L__BB37_91:
	setp.ne.s32 	%p41, %r50, 0;
	mov.f64 	%fd380, %fd70;
	@%p41 bra 	$L__BB37_93;
	st.shared.f64 	[_ZZN3cub18CUB_300001_SM_10006detail4scan16DeviceScanKernelINS2_10policy_hubIdddmN4cuda3std3__44plusIvEEE10Policy1000EN6thrust24THRUST_300001_SM_1000_NS10device_ptrIdEESF_NS0_13ScanTileStateIdLb1EEES9_NS0_8NullTypeEmdLb0ESI_EEvT0_T1_T2_iT3_T4_T5_E12temp_storage+96], %fd379;
	mov.f64 	%fd380, %fd379;
$L__BB37_93:
	bar.sync 	0;
	setp.eq.s32 	%p42, %r17, 0;
	@%p42 bra 	$L__BB37_95;
	ld.shared.f64 	%fd146, [_ZZN3cub18CUB_300001_SM_10006detail4scan16DeviceScanKernelINS2_10policy_hubIdddmN4cuda3std3__44plusIvEEE10Policy1000EN6thrust24THRUST_300001_SM_1000_NS10device_ptrIdEESF_NS0_13ScanTileStateIdLb1EEES9_NS0_8NullTypeEmdLb0ESI_EEvT0_T1_T2_iT3_T4_T5_E12temp_storage+96];
	add.f64 	%fd380, %fd380, %fd146;
$L__BB37_95:
	add.f64 	%fd382, %fd380, %fd53;
$L__BB37_96:
	add.f64 	%fd204, %fd382, %fd54;
	add.f64 	%fd205, %fd204, %fd55;
	add.f64 	%fd206, %fd205, %fd56;
	add.f64 	%fd207, %fd206, %fd57;
	add.f64 	%fd208, %fd207, %fd58;
	add.f64 	%fd209, %fd208, %fd59;
	add.f64 	%fd210, %fd209, %fd60;
	add.f64 	%fd211, %fd210, %fd61;
	add.f64 	%fd212, %fd211, %fd62;
	add.f64 	%fd213, %fd212, %fd63;
	add.f64 	%fd214, %fd213, %fd64;
	bar.sync 	0;
	st.shared.v2.f64 	[%r22], {%fd382, %fd204};
	st.shared.v2.f64 	[%r22+16], {%fd205, %fd206};
	st.shared.v2.f64 	[%r22+32], {%fd207, %fd208};
	st.shared.v2.f64 	[%r22+48], {%fd209, %fd210};
	st.shared.v2.f64 	[%r22+64], {%fd211, %fd212};
	st.shared.v2.f64 	[%r22+80], {%fd213, %fd214};
	bar.warp.sync 	-1;
	ld.shared.f64 	%fd79, [%r21];
	ld.shared.f64 	%fd80, [%r21+256];
	ld.shared.f64 	%fd81, [%r21+512];
	ld.shared.f64 	%fd82, [%r21+768];
	ld.shared.f64 	%fd83, [%r21+1024];
	ld.shared.f64 	%fd84, [%r21+1280];
	ld.shared.f64 	%fd85, [%r21+1536];
	ld.shared.f64 	%fd86, [%r21+1792];
	ld.shared.f64 	%fd87, [%r21+2048];
	ld.shared.f64 	%fd88, [%r21+2304];
	ld.shared.f64 	%fd89, [%r21+2560];
	ld.shared.f64 	%fd90, [%r21+2816];
	setp.ne.s32 	%p64, %r17, 0;
	@%p64 bra 	$L__BB37_98;
	st.volatile.shared.u32 	[_ZZN3cub18CUB_300001_SM_10006detail4scan16DeviceScanKernelINS2_10policy_hubIdddmN4cuda3std3__44plusIvEEE10Policy1000EN6thrust24THRUST_300001_SM_1000_NS10device_ptrIdEESF_NS0_13ScanTileStateIdLb1EEES9_NS0_8NullTypeEmdLb0ESI_EEvT0_T1_T2_iT3_T4_T5_E12temp_storage+21504], %r16;
$L__BB37_98:
	bar.sync 	0;
	ld.volatile.shared.u32 	%r32, [_ZZN3cub18CUB_300001_SM_10006detail4scan16DeviceScanKernelINS2_10policy_hubIdddmN4cuda3std3__44plusIvEEE10Policy1000EN6thrust24THRUST_300001_SM_1000_NS10device_ptrIdEESF_NS0_13ScanTileStateIdLb1EEES9_NS0_8NullTypeEmdLb0ESI_EEvT0_T1_T2_iT3_T4_T5_E12temp_storage+21504];
	cvt.u64.u32 	%rd103, %r18;
	add.s64 	%rd104, %rd4, %rd103;
	setp.ge.s32 	%p65, %r18, %r32;
	shl.b64 	%rd105, %rd104, 3;
	add.s64 	%rd47, %rd3, %rd105;
	@%p65 bra 	$L__BB37_100;
	st.global.f64 	[%rd47], %fd79;
$L__BB37_100:
	mov.u32 	%r251, %tid.x;
	and.b32  	%r252, %r251, 992;
	mul.lo.s32 	%r253, %r252, 12;
	and.b32  	%r254, %r251, 31;
	or.b32  	%r255, %r253, %r254;
	or.b32  	%r256, %r255, 32;
	setp.ge.s32 	%p66, %r256, %r32;
	@%p66 bra 	$L__BB37_102;
	st.global.f64 	[%rd47+256], %fd80;
$L__BB37_102:
	or.b32  	%r262, %r255, 64;
	setp.ge.s32 	%p67, %r262, %r32;
	@%p67 bra 	$L__BB37_104;
	st.global.f64 	[%rd47+512], %fd81;
$L__BB37_104:
	or.b32  	%r268, %r255, 96;
	setp.ge.s32 	%p68, %r268, %r32;
	@%p68 bra 	$L__BB37_106;
	st.global.f64 	[%rd47+768], %fd82;
$L__BB37_106:
	add.s32 	%r274, %r255, 128;
	setp.ge.s32 	%p69, %r274, %r32;
	@%p69 bra 	$L__BB37_108;
	st.global.f64 	[%rd47+1024], %fd83;
$L__BB37_108:
	add.s32 	%r280, %r255, 160;
	setp.ge.s32 	%p70, %r280, %r32;
	@%p70 bra 	$L__BB37_110;
	st.global.f64 	[%rd47+1280], %fd84;
$L__BB37_110:
	add.s32 	%r286, %r255, 192;
	setp.ge.s32 	%p71, %r286, %r32;
	@%p71 bra 	$L__BB37_112;
	st.global.f64 	[%rd47+1536], %fd85;
$L__BB37_112:
	add.s32 	%r292, %r255, 224;
	setp.ge.s32 	%p72, %r292, %r32;
	@%p72 bra 	$L__BB37_114;
	st.global.f64 	[%rd47+1792], %fd86;
$L__BB37_114:
	add.s32 	%r298, %r255, 256;
	setp.ge.s32 	%p73, %r298, %r32;
	@%p73 bra 	$L__BB37_116;
	st.global.f64 	[%rd47+2048], %fd87;
$L__BB37_116:
	add.s32 	%r304, %r255, 288;
	setp.ge.s32 	%p74, %r304, %r32;
	@%p74 bra 	$L__BB37_118;
	st.global.f64 	[%rd47+2304], %fd88;
$L__BB37_118:
	add.s32 	%r310, %r255, 320;
	setp.ge.s32 	%p75, %r310, %r32;
	@%p75 bra 	$L__BB37_120;
	st.global.f64 	[%rd47+2560], %fd89;
$L__BB37_120:
	add.s32 	%r316, %r255, 352;
	setp.ge.s32 	%p76, %r316, %r32;
	@%p76 bra 	$L__BB37_122;
	st.global.f64 	[%rd47+2816], %fd90;
$L__BB37_122:
	ret;

}
	// .globl	_ZN3cub18CUB_300001_SM_10006detail6reduce28DeviceReduceSingleTileKernelINS2_10policy_hubIdjN4cuda3std3__44plusIdEEE10Policy1000EN6thrust24THRUST_300001_SM_1000_NS10device_ptrIdEEPdjS9_ddNS7_10__identityEEEvT0_T1_T2_T3_T4_T6_
.visible .entry _ZN3cub18CUB_300001_SM_10006detail6reduce28DeviceReduceSingleTileKernelINS2_10policy_hubIdjN4cuda3std3__44plusIdEEE10Policy1000EN6thrust24THRUST_300001_SM_1000_NS10device_ptrIdEEPdjS9_ddNS7_10__identityEEEvT0_T1_T2_T3_T4_T6_(
	.param .align 8 .b8 _ZN3cub18CUB_300001_SM_10006detail6reduce28DeviceReduceSingleTileKernelINS2_10policy_hubIdjN4cuda3std3__44plusIdEEE10Policy1000EN6thrust24THRUST_300001_SM_1000_NS10device_ptrIdEEPdjS9_ddNS7_10__identityEEEvT0_T1_T2_T3_T4_T6__param_0[8],
	.param .u64 .ptr .align 1 _ZN3cub18CUB_300001_SM_10006detail6reduce28DeviceReduceSingleTileKernelINS2_10policy_hubIdjN4cuda3std3__44plusIdEEE10Policy1000EN6thrust24THRUST_300001_SM_1000_NS10device_ptrIdEEPdjS9_ddNS7_10__identityEEEvT0_T1_T2_T3_T4_T6__param_1,
	.param .u32 _ZN3cub18CUB_300001_SM_10006detail6reduce28DeviceReduceSingleTileKernelINS2_10policy_hubIdjN4cuda3std3__44plusIdEEE10Policy1000EN6thrust24THRUST_300001_SM_1000_NS10device_ptrIdEEPdjS9_ddNS7_10__identityEEEvT0_T1_T2_T3_T4_T6__param_2,
	.param .align 1 .b8 _ZN3cub18CUB_300001_SM_10006detail6reduce28DeviceReduceSingleTileKernelINS2_10policy_hubIdjN4cuda3std3__44plusIdEEE10Policy1000EN6thrust24THRUST_300001_SM_1000_NS10device_ptrIdEEPdjS9_ddNS7_10__identityEEEvT0_T1_T2_T3_T4_T6__param_3[1],
	.param .f64 _ZN3cub18CUB_300001_SM_10006detail6reduce28DeviceReduceSingleTileKernelINS2_10policy_hubIdjN4cuda3std3__44plusIdEEE10Policy1000EN6thrust24THRUST_300001_SM_1000_NS10device_ptrIdEEPdjS9_ddNS7_10__identityEEEvT0_T1_T2_T3_T4_T6__param_4,
	.param .align 1 .b8 _ZN3cub18CUB_300001_SM_10006detail6reduce28DeviceReduceSingleTileKernelINS2_10policy_hubIdjN4cuda3std3__44plusIdEEE10Policy1000EN6thrust24THRUST_300001_SM_1000_NS10device_ptrIdEEPdjS9_ddNS7_10__identityEEEvT0_T1_T2_T3_T4_T6__param_5[1]
)
.maxntid 640
.minnctapersm 1
{
	.reg .pred 	%p<71>;
	.reg .b32 	%r<288>;
	.reg .b64 	%rd<114>;
	.reg .b64 	%fd<380>;
	// demoted variable
	.shared .align 8 .b8 _ZZN3cub18CUB_300001_SM_10006detail6reduce28DeviceReduceSingleTileKernelINS2_10policy_hubIdjN4cuda3std3__44plusIdEEE10Policy1000EN6thrust24THRUST_300001_SM_1000_NS10device_ptrIdEEPdjS9_ddNS7_10__identityEEEvT0_T1_T2_T3_T4_T6_E12temp_storage[192];
	ld.param.u64 	%rd9, [_ZN3cub18CUB_300001_SM_10006detail6reduce28DeviceReduceSingleTileKernelINS2_10policy_hubIdjN4cuda3std3__44plusIdEEE10Policy1000EN6thrust24THRUST_300001_SM_1000_NS10device_ptrIdEEPdjS9_ddNS7_10__identityEEEvT0_T1_T2_T3_T4_T6__param_0];
	ld.param.u64 	%rd10, [_ZN3cub18CUB_300001_SM_10006detail6reduce28DeviceReduceSingleTileKernelINS2_10policy_hubIdjN4cuda3std3__44plusIdEEE10Policy1000EN6thrust24THRUST_300001_SM_1000_NS10device_ptrIdEEPdjS9_ddNS7_10__identityEEEvT0_T1_T2_T3_T4_T6__param_1];
	ld.param.u32 	%r51, [_ZN3cub18CUB_300001_SM_10006detail6reduce28DeviceReduceSingleTileKernelINS2_10policy_hubIdjN4cuda3std3__44plusIdEEE10Policy1000EN6thrust24THRUST_300001_SM_1000_NS10device_ptrIdEEPdjS9_ddNS7_10__identityEEEvT0_T1_T2_T3_T4_T6__param_2];
	ld.param.f64 	%fd42, [_ZN3cub18CUB_300001_SM_10006detail6reduce28DeviceReduceSingleTileKernelINS2_10policy_hubIdjN4cuda3std3__44plusIdEEE10Policy1000EN6thrust24THRUST_300001_SM_1000_NS10device_ptrIdEEPdjS9_ddNS7_10__identityEEEvT0_T1_T2_T3_T4_T6__param_4];
	cvta.to.global.u64 	%rd1, %rd10;
	setp.ne.s32 	%p1, %r51, 0;
	@%p1 bra 	$L__BB38_3;
	mov.u32 	%r270, %tid.x;
	setp.ne.s32 	%p70, %r270, 0;
	@%p70 bra 	$L__BB38_52;
	st.global.f64 	[%rd1], %fd42;
	bra.uni 	$L__BB38_52;
$L__BB38_3:
	cvta.to.global.u64 	%rd2, %rd9;
	setp.gt.u32 	%p2, %r51, 5119;
	@%p2 bra 	$L__BB38_28;
	mov.u32 	%r1, %tid.x;
	setp.ge.u32 	%p24, %r1, %r51;
	mov.f64 	%fd367, 0d0000000000000000;
	mov.u32 	%r274, %r1;
	@%p24 bra 	$L__BB38_6;
	mul.wide.u32 	%rd83, %r1, 8;
	add.s64 	%rd84, %rd2, %rd83;
	ld.global.f64 	%fd367, [%rd84];
	add.s32 	%r274, %r1, 640;
$L__BB38_6:
	setp.ge.u32 	%p25, %r274, %r51;
	@%p25 bra 	$L__BB38_19;
	not.b32 	%r146, %r274;
	add.s32 	%r147, %r51, %r146;
	mul.hi.u32 	%r148, %r147, -858993459;
	shr.u32 	%r149, %r148, 9;
	add.s32 	%r4, %r149, 1;
	and.b32  	%r5, %r4, 15;
	setp.lt.u32 	%p26, %r147, 9600;
	@%p26 bra 	$L__BB38_10;
	and.b32  	%r150, %r4, 16777200;
	neg.s32 	%r272, %r150;
	mul.wide.u32 	%rd85, %r274, 8;
	add.s64 	%rd86, %rd85, %rd2;
	add.s64 	%rd112, %rd86, 40960;
$L__BB38_9:
	.pragma "nounroll";
	ld.global.f64 	%fd181, [%rd112+-40960];
	add.f64 	%fd182, %fd367, %fd181;
	ld.global.f64 	%fd183, [%rd112+-35840];
	add.f64 	%fd184, %fd182, %fd183;
	ld.global.f64 	%fd185, [%rd112+-30720];
	add.f64 	%fd186, %fd184, %fd185;
	ld.global.f64 	%fd187, [%rd112+-25600];
	add.f64 	%fd188, %fd186, %fd187;
	ld.global.f64 	%fd189, [%rd112+-20480];
	add.f64 	%fd190, %fd188, %fd189;
	ld.global.f64 	%fd191, [%rd112+-15360];
	add.f64 	%fd192, %fd190, %fd191;
	ld.global.f64 	%fd193, [%rd112+-10240];
	add.f64 	%fd194, %fd192, %fd193;
	ld.global.f64 	%fd195, [%rd112+-5120];
	add.f64 	%fd196, %fd194, %fd195;
	ld.global.f64 	%fd197, [%rd112];
	add.f64 	%fd198, %fd196, %fd197;
	ld.global.f64 	%fd199, [%rd112+5120];
	add.f64 	%fd200, %fd198, %fd199;
	ld.global.f64 	%fd201, [%rd112+10240];
	add.f64 	%fd202, %fd200, %fd201;
	ld.global.f64 	%fd203, [%rd112+15360];
	add.f64 	%fd204, %fd202, %fd203;
	ld.global.f64 	%fd205, [%rd112+20480];
	add.f64 	%fd206, %fd204, %fd205;
	ld.global.f64 	%fd207, [%rd112+25600];
	add.f64 	%fd208, %fd206, %fd207;
	ld.global.f64 	%fd209, [%rd112+30720];
	add.f64 	%fd210, %fd208, %fd209;
	ld.global.f64 	%fd211, [%rd112+35840];
	add.f64 	%fd367, %fd210, %fd211;
	add.s32 	%r274, %r274, 10240;
	add.s32 	%r272, %r272, 16;
	add.s64 	%rd112, %rd112, 81920;
	setp.ne.s32 	%p27, %r272, 0;
	@%p27 bra 	$L__BB38_9;
$L__BB38_10:
	setp.eq.s32 	%p28, %r5, 0;
	@%p28 bra 	$L__BB38_19;
	and.b32  	%r12, %r4, 7;
	setp.lt.u32 	%p29, %r5, 8;
	@%p29 bra 	$L__BB38_13;
	mul.wide.u32 	%rd87, %r274, 8;
	add.s64 	%rd88, %rd2, %rd87;
	ld.global.f64 	%fd213, [%rd88];
	add.f64 	%fd214, %fd367, %fd213;
	ld.global.f64 	%fd215, [%rd88+5120];
	add.f64 	%fd216, %fd214, %fd215;
	ld.global.f64 	%fd217, [%rd88+10240];
	add.f64 	%fd218, %fd216, %fd217;
	ld.global.f64 	%fd219, [%rd88+15360];
	add.f64 	%fd220, %fd218, %fd219;
	ld.global.f64 	%fd221, [%rd88+20480];
	add.f64 	%fd222, %fd220, %fd221;
	ld.global.f64 	%fd223, [%rd88+25600];
	add.f64 	%fd224, %fd222, %fd223;
	ld.global.f64 	%fd225, [%rd88+30720];
	add.f64 	%fd226, %fd224, %fd225;
	ld.global.f64 	%fd227, [%rd88+35840];
	add.f64 	%fd367, %fd226, %fd227;
	add.s32 	%r274, %r274, 5120;
$L__BB38_13:
	setp.eq.s32 	%p30, %r12, 0;
	@%p30 bra 	$L__BB38_19;
	and.b32  	%r15, %r4, 3;
	setp.lt.u32 	%p31, %r12, 4;
	@%p31 bra 	$L__BB38_16;
	mul.wide.u32 	%rd89, %r274, 8;
	add.s64 	%rd90, %rd2, %rd89;
	ld.global.f64 	%fd229, [%rd90];
	add.f64 	%fd230, %fd367, %fd229;
	ld.global.f64 	%fd231, [%rd90+5120];
	add.f64 	%fd232, %fd230, %fd231;
	ld.global.f64 	%fd233, [%rd90+10240];
	add.f64 	%fd234, %fd232, %fd233;
	ld.global.f64 	%fd235, [%rd90+15360];
	add.f64 	%fd367, %fd234, %fd235;
	add.s32 	%r274, %r274, 2560;
$L__BB38_16:
	setp.eq.s32 	%p32, %r15, 0;
	@%p32 bra 	$L__BB38_19;
	mul.wide.u32 	%rd91, %r274, 8;
	add.s64 	%rd113, %rd2, %rd91;
	neg.s32 	%r277, %r15;
$L__BB38_18:
	.pragma "nounroll";
	ld.global.f64 	%fd236, [%rd113];
	add.f64 	%fd367, %fd367, %fd236;
	add.s64 	%rd113, %rd113, 5120;
	add.s32 	%r277, %r277, 1;
	setp.ne.s32 	%p33, %r277, 0;
	@%p33 bra 	$L__BB38_18;
$L__BB38_19:
	setp.lt.u32 	%p34, %r51, 640;
	@%p34 bra 	$L__BB38_24;
	// begin inline asm
	mov.u32 %r214, %laneid;
	// end inline asm
	mov.b64 	%rd102, %fd367;
	mov.b64 	{%r216, %r221}, %rd102;
	mov.b32 	%r222, 1;
	mov.b32 	%r263, 31;
	mov.b32 	%r264, -1;
	// begin inline asm
	shfl.sync.down.b32 %r215, %r216, %r222, %r263, %r264;
	// end inline asm
	// begin inline asm
	shfl.sync.down.b32 %r220, %r221, %r222, %r263, %r264;
	// end inline asm
	mov.b64 	%rd103, {%r215, %r220};
	mov.b64 	%fd307, %rd103;
	setp.gt.s32 	%p62, %r214, 30;
	add.f64 	%fd308, %fd367, %fd307;
	selp.f64 	%fd309, %fd367, %fd308, %p62;
	mov.b64 	%rd104, %fd309;
	mov.b64 	{%r226, %r231}, %rd104;
	mov.b32 	%r232, 2;
	// begin inline asm
	shfl.sync.down.b32 %r225, %r226, %r232, %r263, %r264;
	// end inline asm
	// begin inline asm
	shfl.sync.down.b32 %r230, %r231, %r232, %r263, %r264;
	// end inline asm
	mov.b64 	%rd105, {%r225, %r230};
	mov.b64 	%fd310, %rd105;
	setp.gt.s32 	%p63, %r214, 29;
	add.f64 	%fd311, %fd309, %fd310;
	selp.f64 	%fd312, %fd309, %fd311, %p63;
	mov.b64 	%rd106, %fd312;
	mov.b64 	{%r236, %r241}, %rd106;
	mov.b32 	%r242, 4;
	// begin inline asm
	shfl.sync.down.b32 %r235, %r236, %r242, %r263, %r264;
	// end inline asm
	// begin inline asm
	shfl.sync.down.b32 %r240, %r241, %r242, %r263, %r264;
	// end inline asm
	mov.b64 	%rd107, {%r235, %r240};
	mov.b64 	%fd313, %rd107;
	setp.gt.s32 	%p64, %r214, 27;
	add.f64 	%fd314, %fd312, %fd313;
	selp.f64 	%fd315, %fd312, %fd314, %p64;
	mov.b64 	%rd108, %fd315;
	mov.b64 	{%r246, %r251}, %rd108;
	mov.b32 	%r252, 8;
	// begin inline asm
	shfl.sync.down.b32 %r245, %r246, %r252, %r263, %r264;
	// end inline asm
	// begin inline asm
	shfl.sync.down.b32 %r250, %r251, %r252, %r263, %r264;
	// end inline asm
	mov.b64 	%rd109, {%r245, %r250};
	mov.b64 	%fd316, %rd109;
	setp.gt.s32 	%p65, %r214, 23;
	add.f64 	%fd317, %fd315, %fd316;
	selp.f64 	%fd318, %fd315, %fd317, %p65;
	mov.b64 	%rd110, %fd318;
	mov.b64 	{%r256, %r261}, %rd110;
	mov.b32 	%r262, 16;
	// begin inline asm
	shfl.sync.down.b32 %r255, %r256, %r262, %r263, %r264;
	// end inline asm
	// begin inline asm
	shfl.sync.down.b32 %r260, %r261, %r262, %r263, %r264;
	// end inline asm
	mov.b64 	%rd111, {%r255, %r260};
	mov.b64 	%fd319, %rd111;
	setp.gt.s32 	%p66, %r214, 15;
	add.f64 	%fd16, %fd318, %fd319;
	selp.f64 	%fd379, %fd318, %fd16, %p66;
	setp.ne.s32 	%p67, %r214, 0;
	@%p67 bra 	$L__BB38_22;
	shr.u32 	%r265, %r1, 2;
	and.b32  	%r266, %r265, 248;
	mov.u32 	%r267, _ZZN3cub18CUB_300001_SM_10006detail6reduce28DeviceReduceSingleTileKernelINS2_10policy_hubIdjN4cuda3std3__44plusIdEEE10Policy1000EN6thrust24THRUST_300001_SM_1000_NS10device_ptrIdEEPdjS9_ddNS7_10__identityEEEvT0_T1_T2_T3_T4_T6_E12temp_storage;
	add.s32 	%r268, %r267, %r266;
	st.shared.f64 	[%r268+24], %fd16;
$L__BB38_22:
	bar.sync 	0;
	setp.ne.s32 	%p68, %r1, 0;
	@%p68 bra 	$L__BB38_50;
	ld.shared.f64 	%fd320, [_ZZN3cub18CUB_300001_SM_10006detail6reduce28DeviceReduceSingleTileKernelINS2_10policy_hubIdjN4cuda3std3__44plusIdEEE10Policy1000EN6thrust24THRUST_300001_SM_1000_NS10device_ptrIdEEPdjS9_ddNS7_10__identityEEEvT0_T1_T2_T3_T4_T6_E12temp_storage+32];
	add.f64 	%fd321, %fd379, %fd320;
	ld.shared.f64 	%fd322, [_ZZN3cub18CUB_300001_SM_10006detail6reduce28DeviceReduceSingleTileKernelINS2_10policy_hubIdjN4cuda3std3__44plusIdEEE10Policy1000EN6thrust24THRUST_300001_SM_1000_NS10device_ptrIdEEPdjS9_ddNS7_10__identityEEEvT0_T1_T2_T3_T4_T6_E12temp_storage+40];
	add.f64 	%fd323, %fd321, %fd322;
	ld.shared.f64 	%fd324, [_ZZN3cub18CUB_300001_SM_10006detail6reduce28DeviceReduceSingleTileKernelINS2_10policy_hubIdjN4cuda3std3__44plusIdEEE10Policy1000EN6thrust24THRUST_300001_SM_1000_NS10device_ptrIdEEPdjS9_ddNS7_10__identityEEEvT0_T1_T2_T3_T4_T6_E12temp_storage+48];
	add.f64 	%fd325, %fd323, %fd324;
	ld.shared.f64 	%fd326, [_ZZN3cub18CUB_300001_SM_10006detail6reduce28DeviceReduceSingleTileKernelINS2_10policy_hubIdjN4cuda3std3__44plusIdEEE10Policy1000EN6thrust24THRUST_300001_SM_1000_NS10device_ptrIdEEPdjS9_ddNS7_10__identityEEEvT0_T1_T2_T3_T4_T6_E12temp_storage+56];
	add.f64 	%fd327, %fd325, %fd326;
	ld.shared.f64 	%fd328, [_ZZN3cub18CUB_300001_SM_10006detail6reduce28DeviceReduceSingleTileKernelINS2_10policy_hubIdjN4cuda3std3__44plusIdEEE10Policy1000EN6thrust24THRUST_300001_SM_1000_NS10device_ptrIdEEPdjS9_ddNS7_10__identityEEEvT0_T1_T2_T3_T4_T6_E12temp_storage+64];
	add.f64 	%fd329, %fd327, %fd328;
	ld.shared.f64 	%fd330, [_ZZN3cub18CUB_300001_SM_10006detail6reduce28DeviceReduceSingleTileKernelINS2_10policy_hubIdjN4cuda3std3__44plusIdEEE10Policy1000EN6thrust24THRUST_300001_SM_1000_NS10device_ptrIdEEPdjS9_ddNS7_10__identityEEEvT0_T1_T2_T3_T4_T6_E12temp_storage+72];
	add.f64 	%fd331, %fd329, %fd330;
	ld.shared.f64 	%fd332, [_ZZN3cub18CUB_300001_SM_10006detail6reduce28DeviceReduceSingleTileKernelINS2_10policy_hubIdjN4cuda3std3__44plusIdEEE10Policy1000EN6thrust24THRUST_300001_SM_1000_NS10device_ptrIdEEPdjS9_ddNS7_10__identityEEEvT0_T1_T2_T3_T4_T6_E12temp_storage+80];
	add.f64 	%fd333, %fd331, %fd332;
	ld.shared.f64 	%fd334, [_ZZN3cub18CUB_300001_SM_10006detail6reduce28DeviceReduceSingleTileKernelINS2_10policy_hubIdjN4cuda3std3__44plusIdEEE10Policy1000EN6thrust24THRUST_300001_SM_1000_NS10device_ptrIdEEPdjS9_ddNS7_10__identityEEEvT0_T1_T2_T3_T4_T6_E12temp_storage+88];
	add.f64 	%fd335, %fd333, %fd334;
	ld.shared.f64 	%fd336, [_ZZN3cub18CUB_300001_SM_10006detail6reduce28DeviceReduceSingleTileKernelINS2_10policy_hubIdjN4cuda3std3__44plusIdEEE10Policy1000EN6thrust24THRUST_300001_SM_1000_NS10device_ptrIdEEPdjS9_ddNS7_10__identityEEEvT0_T1_T2_T3_T4_T6_E12temp_storage+96];
	add.f64 	%fd337, %fd335, %fd336;
	ld.shared.f64 	%fd338, [_ZZN3cub18CUB_300001_SM_10006detail6reduce28DeviceReduceSingleTileKernelINS2_10policy_hubIdjN4cuda3std3__44plusIdEEE10Policy1000EN6thrust24THRUST_300001_SM_1000_NS10device_ptrIdEEPdjS9_ddNS7_10__identityEEEvT0_T1_T2_T3_T4_T6_E12temp_storage+104];
	add.f64 	%fd339, %fd337, %fd338;
	ld.shared.f64 	%fd340, [_ZZN3cub18CUB_300001_SM_10006detail6reduce28DeviceReduceSingleTileKernelINS2_10policy_hubIdjN4cuda3std3__44plusIdEEE10Policy1000EN6thrust24THRUST_300001_SM_1000_NS10device_ptrIdEEPdjS9_ddNS7_10__identityEEEvT0_T1_T2_T3_T4_T6_E12temp_storage+112];
	add.f64 	%fd341, %fd339, %fd340;
	ld.shared.f64 	%fd342, [_ZZN3cub18CUB_300001_SM_10006detail6reduce28DeviceReduceSingleTileKernelINS2_10policy_hubIdjN4cuda3std3__44plusIdEEE10Policy1000EN6thrust24THRUST_300001_SM_1000_NS10device_ptrIdEEPdjS9_ddNS7_10__identityEEEvT0_T1_T2_T3_T4_T6_E12temp_storage+120];
	add.f64 	%fd343, %fd341, %fd342;
	ld.shared.f64 	%fd344, [_ZZN3cub18CUB_300001_SM_10006detail6reduce28DeviceReduceSingleTileKernelINS2_10policy_hubIdjN4cuda3std3__44plusIdEEE10Policy1000EN6thrust24THRUST_300001_SM_1000_NS10device_ptrIdEEPdjS9_ddNS7_10__identityEEEvT0_T1_T2_T3_T4_T6_E12temp_storage+128];
	add.f64 	%fd345, %fd343, %fd344;
	ld.shared.f64 	%fd346, [_ZZN3cub18CUB_300001_SM_10006detail6reduce28DeviceReduceSingleTileKernelINS2_10policy_hubIdjN4cuda3std3__44plusIdEEE10Policy1000EN6thrust24THRUST_300001_SM_1000_NS10device_ptrIdEEPdjS9_ddNS7_10__identityEEEvT0_T1_T2_T3_T4_T6_E12temp_storage+136];
	add.f64 	%fd347, %fd345, %fd346;
	ld.shared.f64 	%fd348, [_ZZN3cub18CUB_300001_SM_10006detail6reduce28DeviceReduceSingleTileKernelINS2_10policy_hubIdjN4cuda3std3__44plusIdEEE10Policy1000EN6thrust24THRUST_300001_SM_1000_NS10device_ptrIdEEPdjS9_ddNS7_10__identityEEEvT0_T1_T2_T3_T4_T6_E12temp_storage+144];
	add.f64 	%fd349, %fd347, %fd348;
	ld.shared.f64 	%fd350, [_ZZN3cub18CUB_300001_SM_10006detail6reduce28DeviceReduceSingleTileKernelINS2_10policy_hubIdjN4cuda3std3__44plusIdEEE10Policy1000EN6thrust24THRUST_300001_SM_1000_NS10device_ptrIdEEPdjS9_ddNS7_10__identityEEEvT0_T1_T2_T3_T4_T6_E12temp_storage+152];
	add.f64 	%fd351, %fd349, %fd350;
	ld.shared.f64 	%fd352, [_ZZN3cub18CUB_300001_SM_10006detail6reduce28DeviceReduceSingleTileKernelINS2_10policy_hubIdjN4cuda3std3__44plusIdEEE10Policy1000EN6thrust24THRUST_300001_SM_1000_NS10device_ptrIdEEPdjS9_ddNS7_10__identityEEEvT0_T1_T2_T3_T4_T6_E12temp_storage+160];
	add.f64 	%fd353, %fd351, %fd352;
	ld.shared.f64 	%fd354, [_ZZN3cub18CUB_300001_SM_10006detail6reduce28DeviceReduceSingleTileKernelINS2_10policy_hubIdjN4cuda3std3__44plusIdEEE10Policy1000EN6thrust24THRUST_300001_SM_1000_NS10device_ptrIdEEPdjS9_ddNS7_10__identityEEEvT0_T1_T2_T3_T4_T6_E12temp_storage+168];
	add.f64 	%fd355, %fd353, %fd354;
	ld.shared.f64 	%fd356, [_ZZN3cub18CUB_300001_SM_10006detail6reduce28DeviceReduceSingleTileKernelINS2_10policy_hubIdjN4cuda3std3__44plusIdEEE10Policy1000EN6thrust24THRUST_300001_SM_1000_NS10device_ptrIdEEPdjS9_ddNS7_10__identityEEEvT0_T1_T2_T3_T4_T6_E12temp_storage+176];
	add.f64 	%fd379, %fd355, %fd356;
	bra.uni 	$L__BB38_50;
$L__BB38_24:
	// begin inline asm
	mov.u32 %r151, %laneid;
	// end inline asm
	and.b32  	%r202, %r1, 992;
	add.s32 	%r203, %r202, 32;
	setp.gt.u32 	%p35, %r203, %r51;
	not.b32 	%r204, %r202;
	add.s32 	%r205, %r51, %r204;
	selp.b32 	%r200, %r205, 31, %p35;
	mov.b64 	%rd92, %fd367;
	mov.b64 	{%r153, %r158}, %rd92;
	mov.b32 	%r159, 1;
	mov.b32 	%r201, -1;
	// begin inline asm
	shfl.sync.down.b32 %r152, %r153, %r159, %r200, %r201;
	// end inline asm
	// begin inline asm
	shfl.sync.down.b32 %r157, %r158, %r159, %r200, %r201;
	// end inline asm
	mov.b64 	%rd93, {%r152, %r157};
	mov.b64 	%fd237, %rd93;
	setp.lt.s32 	%p36, %r151, %r200;
	add.f64 	%fd238, %fd367, %fd237;
	selp.f64 	%fd239, %fd238, %fd367, %p36;
	mov.b64 	%rd94, %fd239;
	mov.b64 	{%r163, %r168}, %rd94;
	mov.b32 	%r169, 2;
	// begin inline asm
	shfl.sync.down.b32 %r162, %r163, %r169, %r200, %r201;
	// end inline asm
	// begin inline asm
	shfl.sync.down.b32 %r167, %r168, %r169, %r200, %r201;
	// end inline asm
	mov.b64 	%rd95, {%r162, %r167};
	mov.b64 	%fd240, %rd95;
	add.s32 	%r206, %r151, 2;
	setp.gt.s32 	%p37, %r206, %r200;
	add.f64 	%fd241, %fd239, %fd240;
	selp.f64 	%fd242, %fd239, %fd241, %p37;
	mov.b64 	%rd96, %fd242;
	mov.b64 	{%r173, %r178}, %rd96;
	mov.b32 	%r179, 4;
	// begin inline asm
	shfl.sync.down.b32 %r172, %r173, %r179, %r200, %r201;
	// end inline asm
	// begin inline asm
	shfl.sync.down.b32 %r177, %r178, %r179, %r200, %r201;
	// end inline asm
	mov.b64 	%rd97, {%r172, %r177};
	mov.b64 	%fd243, %rd97;
	add.s32 	%r207, %r151, 4;
	setp.gt.s32 	%p38, %r207, %r200;
	add.f64 	%fd244, %fd242, %fd243;
	selp.f64 	%fd245, %fd242, %fd244, %p38;
	mov.b64 	%rd98, %fd245;
	mov.b64 	{%r183, %r188}, %rd98;
	mov.b32 	%r189, 8;
	// begin inline asm
	shfl.sync.down.b32 %r182, %r183, %r189, %r200, %r201;
	// end inline asm
	// begin inline asm
	shfl.sync.down.b32 %r187, %r188, %r189, %r200, %r201;
	// end inline asm
	mov.b64 	%rd99, {%r182, %r187};
	mov.b64 	%fd246, %rd99;
	add.s32 	%r208, %r151, 8;
	setp.gt.s32 	%p39, %r208, %r200;
	add.f64 	%fd247, %fd245, %fd246;
	selp.f64 	%fd248, %fd245, %fd247, %p39;
	mov.b64 	%rd100, %fd248;
	mov.b64 	{%r193, %r198}, %rd100;
	mov.b32 	%r199, 16;
	// begin inline asm
	shfl.sync.down.b32 %r192, %r193, %r199, %r200, %r201;
	// end inline asm
	// begin inline asm
	shfl.sync.down.b32 %r197, %r198, %r199, %r200, %r201;
	// end inline asm
	mov.b64 	%rd101, {%r192, %r197};
	mov.b64 	%fd249, %rd101;
	add.s32 	%r209, %r151, 16;
	setp.gt.s32 	%p40, %r209, %r200;
	add.f64 	%fd250, %fd248, %fd249;
	selp.f64 	%fd379, %fd248, %fd250, %p40;
	setp.ne.s32 	%p41, %r151, 0;
	@%p41 bra 	$L__BB38_26;
	shr.u32 	%r210, %r1, 2;
	and.b32  	%r211, %r210, 248;
	mov.u32 	%r212, _ZZN3cub18CUB_300001_SM_10006detail6reduce28DeviceReduceSingleTileKernelINS2_10policy_hubIdjN4cuda3std3__44plusIdEEE10Policy1000EN6thrust24THRUST_300001_SM_1000_NS10device_ptrIdEEPdjS9_ddNS7_10__identityEEEvT0_T1_T2_T3_T4_T6_E12temp_storage;
	add.s32 	%r213, %r212, %r211;
	st.shared.f64 	[%r213+24], %fd379;
$L__BB38_26:
	bar.sync 	0;
	setp.ne.s32 	%p42, %r1, 0;
	@%p42 bra 	$L__BB38_50;
	setp.gt.u32 	%p43, %r51, 32;
	ld.shared.f64 	%fd251, [_ZZN3cub18CUB_300001_SM_10006detail6reduce28DeviceReduceSingleTileKernelINS2_10policy_hubIdjN4cuda3std3__44plusIdEEE10Policy1000EN6thrust24THRUST_300001_SM_1000_NS10device_ptrIdEEPdjS9_ddNS7_10__identityEEEvT0_T1_T2_T3_T4_T6_E12temp_storage+32];
	add.f64 	%fd252, %fd379, %fd251;
	selp.f64 	%fd253, %fd252, %fd379, %p43;
	setp.gt.u32 	%p44, %r51, 64;
	ld.shared.f64 	%fd254, [_ZZN3cub18CUB_300001_SM_10006detail6reduce28DeviceReduceSingleTileKernelINS2_10policy_hubIdjN4cuda3std3__44plusIdEEE10Policy1000EN6thrust24THRUST_300001_SM_1000_NS10device_ptrIdEEPdjS9_ddNS7_10__identityEEEvT0_T1_T2_T3_T4_T6_E12temp_storage+40];
	add.f64 	%fd255, %fd254, %fd253;
	selp.f64 	%fd256, %fd255, %fd253, %p44;
	setp.gt.u32 	%p45, %r51, 96;
	ld.shared.f64 	%fd257, [_ZZN3cub18CUB_300001_SM_10006detail6reduce28DeviceReduceSingleTileKernelINS2_10policy_hubIdjN4cuda3std3__44plusIdEEE10Policy1000EN6thrust24THRUST_300001_SM_1000_NS10device_ptrIdEEPdjS9_ddNS7_10__identityEEEvT0_T1_T2_T3_T4_T6_E12temp_storage+48];
	add.f64 	%fd258, %fd257, %fd256;
	selp.f64 	%fd259, %fd258, %fd256, %p45;
	setp.gt.u32 	%p46, %r51, 128;
	ld.shared.f64 	%fd260, [_ZZN3cub18CUB_300001_SM_10006detail6reduce28DeviceReduceSingleTileKernelINS2_10policy_hubIdjN4cuda3std3__44plusIdEEE10Policy1000EN6thrust24THRUST_300001_SM_1000_NS10device_ptrIdEEPdjS9_ddNS7_10__identityEEEvT0_T1_T2_T3_T4_T6_E12temp_storage+56];
	add.f64 	%fd261, %fd260, %fd259;
	selp.f64 	%fd262, %fd261, %fd259, %p46;
	setp.gt.u32 	%p47, %r51, 160;
	ld.shared.f64 	%fd263, [_ZZN3cub18CUB_300001_SM_10006detail6reduce28DeviceReduceSingleTileKernelINS2_10policy_hubIdjN4cuda3std3__44plusIdEEE10Policy1000EN6thrust24THRUST_300001_SM_1000_NS10device_ptrIdEEPdjS9_ddNS7_10__identityEEEvT0_T1_T2_T3_T4_T6_E12temp_storage+64];
	add.f64 	%fd264, %fd263, %fd262;
	selp.f64 	%fd265, %fd264, %fd262, %p47;
	setp.gt.u32 	%p48, %r51, 192;
	ld.shared.f64 	%fd266, [_ZZN3cub18CUB_300001_SM_10006detail6reduce28DeviceReduceSingleTileKernelINS2_10policy_hubIdjN4cuda3std3__44plusIdEEE10Policy1000EN6thrust24THRUST_300001_SM_1000_NS10device_ptrIdEEPdjS9_ddNS7_10__identityEEEvT0_T1_T2_T3_T4_T6_E12temp_storage+72];
	add.f64 	%fd267, %fd266, %fd265;
	selp.f64 	%fd268, %fd267, %fd265, %p48;
	setp.gt.u32 	%p49, %r51, 224;
	ld.shared.f64 	%fd269, [_ZZN3cub18CUB_300001_SM_10006detail6reduce28DeviceReduceSingleTileKernelINS2_10policy_hubIdjN4cuda3std3__44plusIdEEE10Policy1000EN6thrust24THRUST_300001_SM_1000_NS10device_ptrIdEEPdjS9_ddNS7_10__identityEEEvT0_T1_T2_T3_T4_T6_E12temp_storage+80];
	add.f64 	%fd270, %fd269, %fd268;
	selp.f64 	%fd271, %fd270, %fd268, %p49;
	setp.gt.u32 	%p50, %r51, 256;
	ld.shared.f64 	%fd272, [_ZZN3cub18CUB_300001_SM_10006detail6reduce28DeviceReduceSingleTileKernelINS2_10policy_hubIdjN4cuda3std3__44plusIdEEE10Policy1000EN6thrust24THRUST_300001_SM_1000_NS10device_ptrIdEEPdjS9_ddNS7_10__identityEEEvT0_T1_T2_T3_T4_T6_E12temp_storage+88];
	add.f64 	%fd273, %fd272, %fd271;
	selp.f64 	%fd274, %fd273, %fd271, %p50;
	setp.gt.u32 	%p51, %r51, 288;
	ld.shared.f64 	%fd275, [_ZZN3cub18CUB_300001_SM_10006detail6reduce28DeviceReduceSingleTileKernelINS2_10policy_hubIdjN4cuda3std3__44plusIdEEE10Policy1000EN6thrust24THRUST_300001_SM_1000_NS10device_ptrIdEEPdjS9_ddNS7_10__identityEEEvT0_T1_T2_T3_T4_T6_E12temp_storage+96];
	add.f64 	%fd276, %fd275, %fd274;
	selp.f64 	%fd277, %fd276, %fd274, %p51;
	setp.gt.u32 	%p52, %r51, 320;
	ld.shared.f64 	%fd278, [_ZZN3cub18CUB_300001_SM_10006detail6reduce28DeviceReduceSingleTileKernelINS2_10policy_hubIdjN4cuda3std3__44plusIdEEE10Policy1000EN6thrust24THRUST_300001_SM_1000_NS10device_ptrIdEEPdjS9_ddNS7_10__identityEEEvT0_T1_T2_T3_T4_T6_E12temp_storage+104];
	add.f64 	%fd279, %fd278, %fd277;
	selp.f64 	%fd280, %fd279, %fd277, %p52;
	setp.gt.u32 	%p53, %r51, 352;
	ld.shared.f64 	%fd281, [_ZZN3cub18CUB_300001_SM_10006detail6reduce28DeviceReduceSingleTileKernelINS2_10policy_hubIdjN4cuda3std3__44plusIdEEE10Policy1000EN6thrust24THRUST_300001_SM_1000_NS10device_ptrIdEEPdjS9_ddNS7_10__identityEEEvT0_T1_T2_T3_T4_T6_E12temp_storage+112];
	add.f64 	%fd282, %fd281, %fd280;
	selp.f64 	%fd283, %fd282, %fd280, %p53;
	setp.gt.u32 	%p54, %r51, 384;
	ld.shared.f64 	%fd284, [_ZZN3cub18CUB_300001_SM_10006detail6reduce28DeviceReduceSingleTileKernelINS2_10policy_hubIdjN4cuda3std3__44plusIdEEE10Policy1000EN6thrust24THRUST_300001_SM_1000_NS10device_ptrIdEEPdjS9_ddNS7_10__identityEEEvT0_T1_T2_T3_T4_T6_E12temp_storage+120];
	add.f64 	%fd285, %fd284, %fd283;
	selp.f64 	%fd286, %fd285, %fd283, %p54;
	setp.gt.u32 	%p55, %r51, 416;
	ld.shared.f64 	%fd287, [_ZZN3cub18CUB_300001_SM_10006detail6reduce28DeviceReduceSingleTileKernelINS2_10policy_hubIdjN4cuda3std3__44plusIdEEE10Policy1000EN6thrust24THRUST_300001_SM_1000_NS10device_ptrIdEEPdjS9_ddNS7_10__identityEEEvT0_T1_T2_T3_T4_T6_E12temp_storage+128];
	add.f64 	%fd288, %fd287, %fd286;
	selp.f64 	%fd289, %fd288, %fd286, %p55;
	setp.gt.u32 	%p56, %r51, 448;
	ld.shared.f64 	%fd290, [_ZZN3cub18CUB_300001_SM_10006detail6reduce28DeviceReduceSingleTileKernelINS2_10policy_hubIdjN4cuda3std3__44plusIdEEE10Policy1000EN6thrust24THRUST_300001_SM_1000_NS10device_ptrIdEEPdjS9_ddNS7_10__identityEEEvT0_T1_T2_T3_T4_T6_E12temp_storage+136];
	add.f64 	%fd291, %fd290, %fd289;
	selp.f64 	%fd292, %fd291, %fd289, %p56;
	setp.gt.u32 	%p57, %r51, 480;
	ld.shared.f64 	%fd293, [_ZZN3cub18CUB_300001_SM_10006detail6reduce28DeviceReduceSingleTileKernelINS2_10policy_hubIdjN4cuda3std3__44plusIdEEE10Policy1000EN6thrust24THRUST_300001_SM_1000_NS10device_ptrIdEEPdjS9_ddNS7_10__identityEEEvT0_T1_T2_T3_T4_T6_E12temp_storage+144];
	add.f64 	%fd294, %fd293, %fd292;
	selp.f64 	%fd295, %fd294, %fd292, %p57;
	setp.gt.u32 	%p58, %r51, 512;
	ld.shared.f64 	%fd296, [_ZZN3cub18CUB_300001_SM_10006detail6reduce28DeviceReduceSingleTileKernelINS2_10policy_hubIdjN4cuda3std3__44plusIdEEE10Policy1000EN6thrust24THRUST_300001_SM_1000_NS10device_ptrIdEEPdjS9_ddNS7_10__identityEEEvT0_T1_T2_T3_T4_T6_E12temp_storage+152];
	add.f64 	%fd297, %fd296, %fd295;
	selp.f64 	%fd298, %fd297, %fd295, %p58;
	setp.gt.u32 	%p59, %r51, 544;
	ld.shared.f64 	%fd299, [_ZZN3cub18CUB_300001_SM_10006detail6reduce28DeviceReduceSingleTileKernelINS2_10policy_hubIdjN4cuda3std3__44plusIdEEE10Policy1000EN6thrust24THRUST_300001_SM_1000_NS10device_ptrIdEEPdjS9_ddNS7_10__identityEEEvT0_T1_T2_T3_T4_T6_E12temp_storage+160];
	add.f64 	%fd300, %fd299, %fd298;
	selp.f64 	%fd301, %fd300, %fd298, %p59;
	setp.gt.u32 	%p60, %r51, 576;
	ld.shared.f64 	%fd302, [_ZZN3cub18CUB_300001_SM_10006detail6reduce28DeviceReduceSingleTileKernelINS2_10policy_hubIdjN4cuda3std3__44plusIdEEE10Policy1000EN6thrust24THRUST_300001_SM_1000_NS10device_ptrIdEEPdjS9_ddNS7_10__identityEEEvT0_T1_T2_T3_T4_T6_E12temp_storage+168];
	add.f64 	%fd303, %fd302, %fd301;
	selp.f64 	%fd304, %fd303, %fd301, %p60;
	setp.gt.u32 	%p61, %r51, 608;
	ld.shared.f64 	%fd305, [_ZZN3cub18CUB_300001_SM_10006detail6reduce28DeviceReduceSingleTileKernelINS2_10policy_hubIdjN4cuda3std3__44plusIdEEE10Policy1000EN6thrust24THRUST_300001_SM_1000_NS10device_ptrIdEEPdjS9_ddNS7_10__identityEEEvT0_T1_T2_T3_T4_T6_E12temp_storage+176];
	add.f64 	%fd306, %fd305, %fd304;
	selp.f64 	%fd379, %fd306, %fd304, %p61;
	bra.uni 	$L__BB38_50;
$L__BB38_28:
	mov.u32 	%r21, %tid.x;
	mul.wide.u32 	%rd11, %r21, 8;
	add.s64 	%rd12, %rd2, %rd11;
	ld.global.f64 	%fd43, [%rd12];
	ld.global.f64 	%fd44, [%rd12+5120];
	ld.global.f64 	%fd45, [%rd12+10240];
	ld.global.f64 	%fd46, [%rd12+15360];
	ld.global.f64 	%fd47, [%rd12+20480];
	ld.global.f64 	%fd48, [%rd12+25600];
	ld.global.f64 	%fd49, [%rd12+30720];
	ld.global.f64 	%fd50, [%rd12+35840];
	add.f64 	%fd51, %fd43, %fd44;
	add.f64 	%fd52, %fd51, %fd45;
	add.f64 	%fd53, %fd52, %fd46;
	add.f64 	%fd54, %fd53, %fd47;
	add.f64 	%fd55, %fd54, %fd48;
	add.f64 	%fd56, %fd55, %fd49;
	add.f64 	%fd378, %fd56, %fd50;
	add.s32 	%r22, %r51, -5120;
	setp.lt.u32 	%p3, %r22, 5120;
	mov.b32 	%r279, 5120;
	@%p3 bra 	$L__BB38_32;
	mov.b32 	%r279, 5120;
$L__BB38_30:
	add.s32 	%r54, %r21, %r279;
	mul.wide.u32 	%rd13, %r54, 8;
	add.s64 	%rd14, %rd2, %rd13;
	ld.global.f64 	%fd57, [%rd14];
	ld.global.f64 	%fd58, [%rd14+5120];
	ld.global.f64 	%fd59, [%rd14+10240];
	ld.global.f64 	%fd60, [%rd14+15360];
	ld.global.f64 	%fd61, [%rd14+20480];
	ld.global.f64 	%fd62, [%rd14+25600];
	ld.global.f64 	%fd63, [%rd14+30720];
	ld.global.f64 	%fd64, [%rd14+35840];
	add.f64 	%fd65, %fd378, %fd57;
	add.f64 	%fd66, %fd65, %fd58;
	add.f64 	%fd67, %fd66, %fd59;
	add.f64 	%fd68, %fd67, %fd60;
	add.f64 	%fd69, %fd68, %fd61;
	add.f64 	%fd70, %fd69, %fd62;
	add.f64 	%fd71, %fd70, %fd63;
	add.f64 	%fd378, %fd71, %fd64;
	sub.s32 	%r55, %r51, %r279;
	setp.lt.u32 	%p4, %r55, 5120;
	@%p4 bra 	$L__BB38_46;
	add.s32 	%r279, %r279, 5120;
	setp.le.u32 	%p5, %r279, %r22;
	@%p5 bra 	$L__BB38_30;
$L__BB38_32:
	setp.le.u32 	%p6, %r51, %r279;
	sub.s32 	%r56, %r51, %r279;
	setp.ge.s32 	%p7, %r21, %r56;
	or.pred  	%p8, %p6, %p7;
	@%p8 bra 	$L__BB38_46;
	not.b32 	%r58, %r21;
	add.s32 	%r59, %r51, %r58;
	sub.s32 	%r60, %r59, %r279;
	mul.hi.u32 	%r61, %r60, -858993459;
	shr.u32 	%r62, %r61, 9;
	add.s32 	%r26, %r62, 1;
	and.b32  	%r27, %r26, 15;
	setp.lt.u32 	%p9, %r60, 9600;
	mov.u32 	%r284, %r21;
	@%p9 bra 	$L__BB38_37;
	or.b32  	%r282, %r21, 5120;
	add.s32 	%r281, %r21, %r279;
	and.b32  	%r63, %r26, 16777200;
	neg.s32 	%r280, %r63;
$L__BB38_35:
	.pragma "nounroll";
	mul.wide.u32 	%rd15, %r281, 8;
	add.s64 	%rd16, %rd2, %rd15;
	ld.global.f64 	%fd73, [%rd16];
	add.f64 	%fd74, %fd378, %fd73;
	add.s32 	%r64, %r281, 640;
	mul.wide.u32 	%rd17, %r64, 8;
	add.s64 	%rd18, %rd2, %rd17;
	ld.global.f64 	%fd75, [%rd18];
	add.f64 	%fd76, %fd74, %fd75;
	add.s32 	%r65, %r281, 1280;
	mul.wide.u32 	%rd19, %r65, 8;
	add.s64 	%rd20, %rd2, %rd19;
	ld.global.f64 	%fd77, [%rd20];
	add.f64 	%fd78, %fd76, %fd77;
	add.s32 	%r66, %r281, 1920;
	mul.wide.u32 	%rd21, %r66, 8;
	add.s64 	%rd22, %rd2, %rd21;
	ld.global.f64 	%fd79, [%rd22];
	add.f64 	%fd80, %fd78, %fd79;
	add.s32 	%r67, %r281, 2560;
	mul.wide.u32 	%rd23, %r67, 8;
	add.s64 	%rd24, %rd2, %rd23;
	ld.global.f64 	%fd81, [%rd24];
	add.f64 	%fd82, %fd80, %fd81;
	add.s32 	%r68, %r281, 3200;
	mul.wide.u32 	%rd25, %r68, 8;
	add.s64 	%rd26, %rd2, %rd25;
	ld.global.f64 	%fd83, [%rd26];
	add.f64 	%fd84, %fd82, %fd83;
	add.s32 	%r69, %r281, 3840;
	mul.wide.u32 	%rd27, %r69, 8;
	add.s64 	%rd28, %rd2, %rd27;
	ld.global.f64 	%fd85, [%rd28];
	add.f64 	%fd86, %fd84, %fd85;
	add.s32 	%r70, %r281, 4480;
	mul.wide.u32 	%rd29, %r70, 8;
	add.s64 	%rd30, %rd2, %rd29;
	ld.global.f64 	%fd87, [%rd30];
	add.f64 	%fd88, %fd86, %fd87;
	add.s32 	%r71, %r281, 5120;
	mul.wide.u32 	%rd31, %r71, 8;
	add.s64 	%rd32, %rd2, %rd31;
	ld.global.f64 	%fd89, [%rd32];
	add.f64 	%fd90, %fd88, %fd89;
	add.s32 	%r72, %r281, 5760;
	mul.wide.u32 	%rd33, %r72, 8;
	add.s64 	%rd34, %rd2, %rd33;
	ld.global.f64 	%fd91, [%rd34];
	add.f64 	%fd92, %fd90, %fd91;
	add.s32 	%r73, %r281, 6400;
	mul.wide.u32 	%rd35, %r73, 8;
	add.s64 	%rd36, %rd2, %rd35;
	ld.global.f64 	%fd93, [%rd36];
	add.f64 	%fd94, %fd92, %fd93;
	add.s32 	%r74, %r281, 7040;
	mul.wide.u32 	%rd37, %r74, 8;
	add.s64 	%rd38, %rd2, %rd37;
	ld.global.f64 	%fd95, [%rd38];
	add.f64 	%fd96, %fd94, %fd95;
	add.s32 	%r75, %r281, 7680;
	mul.wide.u32 	%rd39, %r75, 8;
	add.s64 	%rd40, %rd2, %rd39;
	ld.global.f64 	%fd97, [%rd40];
	add.f64 	%fd98, %fd96, %fd97;
	add.s32 	%r76, %r281, 8320;
	mul.wide.u32 	%rd41, %r76, 8;
	add.s64 	%rd42, %rd2, %rd41;
	ld.global.f64 	%fd99, [%rd42];
	add.f64 	%fd100, %fd98, %fd99;
	add.s32 	%r77, %r281, 8960;
	mul.wide.u32 	%rd43, %r77, 8;
	add.s64 	%rd44, %rd2, %rd43;
	ld.global.f64 	%fd101, [%rd44];
	add.f64 	%fd102, %fd100, %fd101;
	add.s32 	%r78, %r281, 9600;
	mul.wide.u32 	%rd45, %r78, 8;
	add.s64 	%rd46, %rd2, %rd45;
	ld.global.f64 	%fd103, [%rd46];
	add.f64 	%fd378, %fd102, %fd103;
	add.s32 	%r282, %r282, 10240;
	add.s32 	%r281, %r281, 10240;
	add.s32 	%r280, %r280, 16;
	setp.ne.s32 	%p10, %r280, 0;
	@%p10 bra 	$L__BB38_35;
	add.s32 	%r284, %r282, -5120;
$L__BB38_37:
	setp.eq.s32 	%p11, %r27, 0;
	@%p11 bra 	$L__BB38_46;
	and.b32  	%r39, %r26, 7;
	setp.lt.u32 	%p12, %r27, 8;
	@%p12 bra 	$L__BB38_40;
	add.s32 	%r79, %r284, %r279;
	mul.wide.u32 	%rd47, %r79, 8;
	add.s64 	%rd48, %rd2, %rd47;
	ld.global.f64 	%fd105, [%rd48];
	add.f64 	%fd106, %fd378, %fd105;
	add.s32 	%r80, %r79, 640;
	mul.wide.u32 	%rd49, %r80, 8;
	add.s64 	%rd50, %rd2, %rd49;
	ld.global.f64 	%fd107, [%rd50];
	add.f64 	%fd108, %fd106, %fd107;
	add.s32 	%r81, %r79, 1280;
	mul.wide.u32 	%rd51, %r81, 8;
	add.s64 	%rd52, %rd2, %rd51;
	ld.global.f64 	%fd109, [%rd52];
	add.f64 	%fd110, %fd108, %fd109;
	add.s32 	%r82, %r79, 1920;
	mul.wide.u32 	%rd53, %r82, 8;
	add.s64 	%rd54, %rd2, %rd53;
	ld.global.f64 	%fd111, [%rd54];
	add.f64 	%fd112, %fd110, %fd111;
	add.s32 	%r83, %r79, 2560;
	mul.wide.u32 	%rd55, %r83, 8;
	add.s64 	%rd56, %rd2, %rd55;
	ld.global.f64 	%fd113, [%rd56];
	add.f64 	%fd114, %fd112, %fd113;
	add.s32 	%r84, %r79, 3200;
	mul.wide.u32 	%rd57, %r84, 8;
	add.s64 	%rd58, %rd2, %rd57;
	ld.global.f64 	%fd115, [%rd58];
	add.f64 	%fd116, %fd114, %fd115;
	add.s32 	%r85, %r79, 3840;
	mul.wide.u32 	%rd59, %r85, 8;
	add.s64 	%rd60, %rd2, %rd59;
	ld.global.f64 	%fd117, [%rd60];
	add.f64 	%fd118, %fd116, %fd117;
	add.s32 	%r86, %r79, 4480;
	mul.wide.u32 	%rd61, %r86, 8;
	add.s64 	%rd62, %rd2, %rd61;
	ld.global.f64 	%fd119, [%rd62];
	add.f64 	%fd378, %fd118, %fd119;
	add.s32 	%r284, %r284, 5120;
$L__BB38_40:
	setp.eq.s32 	%p13, %r39, 0;
	@%p13 bra 	$L__BB38_46;
	and.b32  	%r42, %r26, 3;
	setp.lt.u32 	%p14, %r39, 4;
	@%p14 bra 	$L__BB38_43;
	add.s32 	%r87, %r284, %r279;
	mul.wide.u32 	%rd63, %r87, 8;
	add.s64 	%rd64, %rd2, %rd63;
	ld.global.f64 	%fd121, [%rd64];
	add.f64 	%fd122, %fd378, %fd121;
	add.s32 	%r88, %r87, 640;
	mul.wide.u32 	%rd65, %r88, 8;
	add.s64 	%rd66, %rd2, %rd65;
	ld.global.f64 	%fd123, [%rd66];
	add.f64 	%fd124, %fd122, %fd123;
	add.s32 	%r89, %r87, 1280;
	mul.wide.u32 	%rd67, %r89, 8;
	add.s64 	%rd68, %rd2, %rd67;
	ld.global.f64 	%fd125, [%rd68];
	add.f64 	%fd126, %fd124, %fd125;
	add.s32 	%r90, %r87, 1920;
	mul.wide.u32 	%rd69, %r90, 8;
	add.s64 	%rd70, %rd2, %rd69;
	ld.global.f64 	%fd127, [%rd70];
	add.f64 	%fd378, %fd126, %fd127;
	add.s32 	%r284, %r284, 2560;
$L__BB38_43:
	setp.eq.s32 	%p15, %r42, 0;
	@%p15 bra 	$L__BB38_46;
	add.s32 	%r287, %r284, %r279;
	neg.s32 	%r286, %r42;
$L__BB38_45:
	.pragma "nounroll";
	mul.wide.u32 	%rd71, %r287, 8;
	add.s64 	%rd72, %rd2, %rd71;
	ld.global.f64 	%fd128, [%rd72];
	add.f64 	%fd378, %fd378, %fd128;
	add.s32 	%r287, %r287, 640;
	add.s32 	%r286, %r286, 1;
	setp.ne.s32 	%p16, %r286, 0;
	@%p16 bra 	$L__BB38_45;
$L__BB38_46:
	// begin inline asm
	mov.u32 %r91, %laneid;
	// end inline asm
	mov.b64 	%rd73, %fd378;
	mov.b64 	{%r93, %r98}, %rd73;
	mov.b32 	%r99, 1;
	mov.b32 	%r140, 31;
	mov.b32 	%r141, -1;
	// begin inline asm
	shfl.sync.down.b32 %r92, %r93, %r99, %r140, %r141;
	// end inline asm
	// begin inline asm
	shfl.sync.down.b32 %r97, %r98, %r99, %r140, %r141;
	// end inline asm
	mov.b64 	%rd74, {%r92, %r97};
	mov.b64 	%fd129, %rd74;
	setp.gt.s32 	%p17, %r91, 30;
	add.f64 	%fd130, %fd378, %fd129;
	selp.f64 	%fd131, %fd378, %fd130, %p17;
	mov.b64 	%rd75, %fd131;
	mov.b64 	{%r103, %r108}, %rd75;
	mov.b32 	%r109, 2;
	// begin inline asm
	shfl.sync.down.b32 %r102, %r103, %r109, %r140, %r141;
	// end inline asm
	// begin inline asm
	shfl.sync.down.b32 %r107, %r108, %r109, %r140, %r141;
	// end inline asm
	mov.b64 	%rd76, {%r102, %r107};
	mov.b64 	%fd132, %rd76;
	setp.gt.s32 	%p18, %r91, 29;
	add.f64 	%fd133, %fd131, %fd132;
	selp.f64 	%fd134, %fd131, %fd133, %p18;
	mov.b64 	%rd77, %fd134;
	mov.b64 	{%r113, %r118}, %rd77;
	mov.b32 	%r119, 4;
	// begin inline asm
	shfl.sync.down.b32 %r112, %r113, %r119, %r140, %r141;
	// end inline asm
	// begin inline asm
	shfl.sync.down.b32 %r117, %r118, %r119, %r140, %r141;
	// end inline asm
	mov.b64 	%rd78, {%r112, %r117};
	mov.b64 	%fd135, %rd78;
	setp.gt.s32 	%p19, %r91, 27;
	add.f64 	%fd136, %fd134, %fd135;
	selp.f64 	%fd137, %fd134, %fd136, %p19;
	mov.b64 	%rd79, %fd137;
	mov.b64 	{%r123, %r128}, %rd79;
	mov.b32 	%r129, 8;
	// begin inline asm
	shfl.sync.down.b32 %r122, %r123, %r129, %r140, %r141;
	// end inline asm
	// begin inline asm
	shfl.sync.down.b32 %r127, %r128, %r129, %r140, %r141;
	// end inline asm
	mov.b64 	%rd80, {%r122, %r127};
	mov.b64 	%fd138, %rd80;
	setp.gt.s32 	%p20, %r91, 23;
	add.f64 	%fd139, %fd137, %fd138;
	selp.f64 	%fd140, %fd137, %fd139, %p20;
	mov.b64 	%rd81, %fd140;
	mov.b64 	{%r133, %r138}, %rd81;
	mov.b32 	%r139, 16;
	// begin inline asm
	shfl.sync.down.b32 %r132, %r133, %r139, %r140, %r141;
	// end inline asm
	// begin inline asm
	shfl.sync.down.b32 %r137, %r138, %r139, %r140, %r141;
	// end inline asm
	mov.b64 	%rd82, {%r132, %r137};
	mov.b64 	%fd141, %rd82;
	setp.gt.s32 	%p21, %r91, 15;
	add.f64 	%fd38, %fd140, %fd141;
	selp.f64 	%fd379, %fd140, %fd38, %p21;
	setp.ne.s32 	%p22, %r91, 0;
	@%p22 bra 	$L__BB38_48;
	shr.u32 	%r142, %r21, 2;
	and.b32  	%r143, %r142, 248;
	mov.u32 	%r144, _ZZN3cub18CUB_300001_SM_10006detail6reduce28DeviceReduceSingleTileKernelINS2_10policy_hubIdjN4cuda3std3__44plusIdEEE10Policy1000EN6thrust24THRUST_300001_SM_1000_NS10device_ptrIdEEPdjS9_ddNS7_10__identityEEEvT0_T1_T2_T3_T4_T6_E12temp_storage;
	add.s32 	%r145, %r144, %r143;
	st.shared.f64 	[%r145+24], %fd38;
$L__BB38_48:
	bar.sync 	0;
	setp.ne.s32 	%p23, %r21, 0;
	@%p23 bra 	$L__BB38_50;
	ld.shared.f64 	%fd142, [_ZZN3cub18CUB_300001_SM_10006detail6reduce28DeviceReduceSingleTileKernelINS2_10policy_hubIdjN4cuda3std3__44plusIdEEE10Policy1000EN6thrust24THRUST_300001_SM_1000_NS10device_ptrIdEEPdjS9_ddNS7_10__identityEEEvT0_T1_T2_T3_T4_T6_E12temp_storage+32];
	add.f64 	%fd143, %fd379, %fd142;
	ld.shared.f64 	%fd144, [_ZZN3cub18CUB_300001_SM_10006detail6reduce28DeviceReduceSingleTileKernelINS2_10policy_hubIdjN4cuda3std3__44plusIdEEE10Policy1000EN6thrust24THRUST_300001_SM_1000_NS10device_ptrIdEEPdjS9_ddNS7_10__identityEEEvT0_T1_T2_T3_T4_T6_E12temp_storage+40];
	add.f64 	%fd145, %fd143, %fd144;
	ld.shared.f64 	%fd146, [_ZZN3cub18CUB_300001_SM_10006detail6reduce28DeviceReduceSingleTileKernelINS2_10policy_hubIdjN4cuda3std3__44plusIdEEE10Policy1000EN6thrust24THRUST_300001_SM_1000_NS10device_ptrIdEEPdjS9_ddNS7_10__identityEEEvT0_T1_T2_T3_T4_T6_E12temp_storage+48];
	add.f64 	%fd147, %fd145, %fd146;
	ld.shared.f64 	%fd148, [_ZZN3cub18CUB_300001_SM_10006detail6reduce28DeviceReduceSingleTileKernelINS2_10policy_hubIdjN4cuda3std3__44plusIdEEE10Policy1000EN6thrust24THRUST_300001_SM_1000_NS10device_ptrIdEEPdjS9_ddNS7_10__identityEEEvT0_T1_T2_T3_T4_T6_E12temp_storage+56];
	add.f64 	%fd149, %fd147, %fd148;
	ld.shared.f64 	%fd150, [_ZZN3cub18CUB_300001_SM_10006detail6reduce28DeviceReduceSingleTileKernelINS2_10policy_hubIdjN4cuda3std3__44plusIdEEE10Policy1000EN6thrust24THRUST_300001_SM_1000_NS10device_ptrIdEEPdjS9_ddNS7_10__identityEEEvT0_T1_T2_T3_T4_T6_E12temp_storage+64];
	add.f64 	%fd151, %fd149, %fd150;
	ld.shared.f64 	%fd152, [_ZZN3cub18CUB_300001_SM_10006detail6reduce28DeviceReduceSingleTileKernelINS2_10policy_hubIdjN4cuda3std3__44plusIdEEE10Policy1000EN6thrust24THRUST_300001_SM_1000_NS10device_ptrIdEEPdjS9_ddNS7_10__identityEEEvT0_T1_T2_T3_T4_T6_E12temp_storage+72];
	add.f64 	%fd153, %fd151, %fd152;
	ld.shared.f64 	%fd154, [_ZZN3cub18CUB_300001_SM_10006detail6reduce28DeviceReduceSingleTileKernelINS2_10policy_hubIdjN4cuda3std3__44plusIdEEE10Policy1000EN6thrust24THRUST_300001_SM_1000_NS10device_ptrIdEEPdjS9_ddNS7_10__identityEEEvT0_T1_T2_T3_T4_T6_E12temp_storage+80];
	add.f64 	%fd155, %fd153, %fd154;
	ld.shared.f64 	%fd156, [_ZZN3cub18CUB_300001_SM_10006detail6reduce28DeviceReduceSingleTileKernelINS2_10policy_hubIdjN4cuda3std3__44plusIdEEE10Policy1000EN6thrust24THRUST_300001_SM_1000_NS10device_ptrIdEEPdjS9_ddNS7_10__identityEEEvT0_T1_T2_T3_T4_T6_E12temp_storage+88];
	add.f64 	%fd157, %fd155, %fd156;
	ld.shared.f64 	%fd158, [_ZZN3cub18CUB_300001_SM_10006detail6reduce28DeviceReduceSingleTileKernelINS2_10policy_hubIdjN4cuda3std3__44plusIdEEE10Policy1000EN6thrust24THRUST_300001_SM_1000_NS10device_ptrIdEEPdjS9_ddNS7_10__identityEEEvT0_T1_T2_T3_T4_T6_E12temp_storage+96];
	add.f64 	%fd159, %fd157, %fd158;
	ld.shared.f64 	%fd160, [_ZZN3cub18CUB_300001_SM_10006detail6reduce28DeviceReduceSingleTileKernelINS2_10policy_hubIdjN4cuda3std3__44plusIdEEE10Policy1000EN6thrust24THRUST_300001_SM_1000_NS10device_ptrIdEEPdjS9_ddNS7_10__identityEEEvT0_T1_T2_T3_T4_T6_E12temp_storage+104];
	add.f64 	%fd161, %fd159, %fd160;
	ld.shared.f64 	%fd162, [_ZZN3cub18CUB_300001_SM_10006detail6reduce28DeviceReduceSingleTileKernelINS2_10policy_hubIdjN4cuda3std3__44plusIdEEE10Policy1000EN6thrust24THRUST_300001_SM_1000_NS10device_ptrIdEEPdjS9_ddNS7_10__identityEEEvT0_T1_T2_T3_T4_T6_E12temp_storage+112];
	add.f64 	%fd163, %fd161, %fd162;
	ld.shared.f64 	%fd164, [_ZZN3cub18CUB_300001_SM_10006detail6reduce28DeviceReduceSingleTileKernelINS2_10policy_hubIdjN4cuda3std3__44plusIdEEE10Policy1000EN6thrust24THRUST_300001_SM_1000_NS10device_ptrIdEEPdjS9_ddNS7_10__identityEEEvT0_T1_T2_T3_T4_T6_E12temp_storage+120];
	add.f64 	%fd165, %fd163, %fd164;
	ld.shared.f64 	%fd166, [_ZZN3cub18CUB_300001_SM_10006detail6reduce28DeviceReduceSingleTileKernelINS2_10policy_hubIdjN4cuda3std3__44plusIdEEE10Policy1000EN6thrust24THRUST_300001_SM_1000_NS10device_ptrIdEEPdjS9_ddNS7_10__identityEEEvT0_T1_T2_T3_T4_T6_E12temp_storage+128];
	add.f64 	%fd167, %fd165, %fd166;
	ld.shared.f64 	%fd168, [_ZZN3cub18CUB_300001_SM_10006detail6reduce28DeviceReduceSingleTileKernelINS2_10policy_hubIdjN4cuda3std3__44plusIdEEE10Policy1000EN6thrust24THRUST_300001_SM_1000_NS10device_ptrIdEEPdjS9_ddNS7_10__identityEEEvT0_T1_T2_T3_T4_T6_E12temp_storage+136];
	add.f64 	%fd169, %fd167, %fd168;
	ld.shared.f64 	%fd170, [_ZZN3cub18CUB_300001_SM_10006detail6reduce28DeviceReduceSingleTileKernelINS2_10policy_hubIdjN4cuda3std3__44plusIdEEE10Policy1000EN6thrust24THRUST_300001_SM_1000_NS10device_ptrIdEEPdjS9_ddNS7_10__identityEEEvT0_T1_T2_T3_T4_T6_E12temp_storage+144];
	add.f64 	%fd171, %fd169, %fd170;
	ld.shared.f64 	%fd172, [_ZZN3cub18CUB_300001_SM_10006detail6reduce28DeviceReduceSingleTileKernelINS2_10policy_hubIdjN4cuda3std3__44plusIdEEE10Policy1000EN6thrust24THRUST_300001_SM_1000_NS10device_ptrIdEEPdjS9_ddNS7_10__identityEEEvT0_T1_T2_T3_T4_T6_E12temp_storage+152];
	add.f64 	%fd173, %fd171, %fd172;
	ld.shared.f64 	%fd174, [_ZZN3cub18CUB_300001_SM_10006detail6reduce28DeviceReduceSingleTileKernelINS2_10policy_hubIdjN4cuda3std3__44plusIdEEE10Policy1000EN6thrust24THRUST_300001_SM_1000_NS10device_ptrIdEEPdjS9_ddNS7_10__identityEEEvT0_T1_T2_T3_T4_T6_E12temp_storage+160];
	add.f64 	%fd175, %fd173, %fd174;
	ld.shared.f64 	%fd176, [_ZZN3cub18CUB_300001_SM_10006detail6reduce28DeviceReduceSingleTileKernelINS2_10policy_hubIdjN4cuda3std3__44plusIdEEE10Policy1000EN6thrust24THRUST_300001_SM_1000_NS10device_ptrIdEEPdjS9_ddNS7_10__identityEEEvT0_T1_T2_T3_T4_T6_E12temp_storage+168];
	add.f64 	%fd177, %fd175, %fd176;
	ld.shared.f64 	%fd178, [_ZZN3cub18CUB_300001_SM_10006detail6reduce28DeviceReduceSingleTileKernelINS2_10policy_hubIdjN4cuda3std3__44plusIdEEE10Policy1000EN6thrust24THRUST_300001_SM_1000_NS10device_ptrIdEEPdjS9_ddNS7_10__identityEEEvT0_T1_T2_T3_T4_T6_E12temp_storage+176];
	add.f64 	%fd379, %fd177, %fd178;
$L__BB38_50:
	mov.u32 	%r269, %tid.x;
	setp.ne.s32 	%p69, %r269, 0;
	@%p69 bra 	$L__BB38_52;
	add.f64 	%fd357, %fd42, %fd379;
	st.global.f64 	[%rd1], %fd357;
$L__BB38_52:
	ret;

}
	// .globl	_ZN3cub18CUB_300001_SM_10006detail6reduce18DeviceReduceKernelINS2_10policy_hubIdjN4cuda3std3__44plusIdEEE10Policy1000EN6thrust24THRUST_300001_SM_1000_NS10device_ptrIdEEjS9_dNS7_10__identityEEEvT0_PT3_T1_NS0_13GridEvenShareISK_EET2_T4_
.visible .entry _ZN3cub18CUB_300001_SM_10006detail6reduce18DeviceReduceKernelINS2_10policy_hubIdjN4cuda3std3__44plusIdEEE10Policy1000EN6thrust24THRUST_300001_SM_1000_NS10device_ptrIdEEjS9_dNS7_10__identityEEEvT0_PT3_T1_NS0_13GridEvenShareISK_EET2_T4_(
	.param .align 8 .b8 _ZN3cub18CUB_300001_SM_10006detail6reduce18DeviceReduceKernelINS2_10policy_hubIdjN4cuda3std3__44plusIdEEE10Policy1000EN6thrust24THRUST_300001_SM_1000_NS10device_ptrIdEEjS9_dNS7_10__identityEEEvT0_PT3_T1_NS0_13GridEvenShareISK_EET2_T4__param_0[8],
	.param .u64 .ptr .align 1 _ZN3cub18CUB_300001_SM_10006detail6reduce18DeviceReduceKernelINS2_10policy_hubIdjN4cuda3std3__44plusIdEEE10Policy1000EN6thrust24THRUST_300001_SM_1000_NS10device_ptrIdEEjS9_dNS7_10__identityEEEvT0_PT3_T1_NS0_13GridEvenShareISK_EET2_T4__param_1,
	.param .u32 _ZN3cub18CUB_300001_SM_10006detail6reduce18DeviceReduceKernelINS2_10policy_hubIdjN4cuda3std3__44plusIdEEE10Policy1000EN6thrust24THRUST_300001_SM_1000_NS10device_ptrIdEEjS9_dNS7_10__identityEEEvT0_PT3_T1_NS0_13GridEvenShareISK_EET2_T4__param_2,
	.param .align 4 .b8 _ZN3cub18CUB_300001_SM_10006detail6reduce18DeviceReduceKernelINS2_10policy_hubIdjN4cuda3std3__44plusIdEEE10Policy1000EN6thrust24THRUST_300001_SM_1000_NS10device_ptrIdEEjS9_dNS7_10__identityEEEvT0_PT3_T1_NS0_13GridEvenShareISK_EET2_T4__param_3[40],
	.param .align 1 .b8 _ZN3cub18CUB_300001_SM_10006detail6reduce18DeviceReduceKernelINS2_10policy_hubIdjN4cuda3std3__44plusIdEEE10Policy1000EN6thrust24THRUST_300001_SM_1000_NS10device_ptrIdEEjS9_dNS7_10__identityEEEvT0_PT3_T1_NS0_13GridEvenShareISK_EET2_T4__param_4[1],
	.param .align 1 .b8 _ZN3cub18CUB_300001_SM_10006detail6reduce18DeviceReduceKernelINS2_10policy_hubIdjN4cuda3std3__44plusIdEEE10Policy1000EN6thrust24THRUST_300001_SM_1000_NS10device_ptrIdEEjS9_dNS7_10__identityEEEvT0_PT3_T1_NS0_13GridEvenShareISK_EET2_T4__param_5[1]
)
.maxntid 640
{
	.reg .pred 	%p<69>;
	.reg .b16 	%rs<4>;
	.reg .b32 	%r<356>;
	.reg .b64 	%rd<160>;
	.reg .b64 	%fd<376>;
	// demoted variable
	.shared .align 8 .b8 _ZZN3cub18CUB_300001_SM_10006detail6reduce18DeviceReduceKernelINS2_10policy_hubIdjN4cuda3std3__44plusIdEEE10Policy1000EN6thrust24THRUST_300001_SM_1000_NS10device_ptrIdEEjS9_dNS7_10__identityEEEvT0_PT3_T1_NS0_13GridEvenShareISK_EET2_T4_E12temp_storage[192];
	ld.param.u32 	%r1, [_ZN3cub18CUB_300001_SM_10006detail6reduce18DeviceReduceKernelINS2_10policy_hubIdjN4cuda3std3__44plusIdEEE10Policy1000EN6thrust24THRUST_300001_SM_1000_NS10device_ptrIdEEjS9_dNS7_10__identityEEEvT0_PT3_T1_NS0_13GridEvenShareISK_EET2_T4__param_3+20];
	ld.param.u32 	%r2, [_ZN3cub18CUB_300001_SM_10006detail6reduce18DeviceReduceKernelINS2_10policy_hubIdjN4cuda3std3__44plusIdEEE10Policy1000EN6thrust24THRUST_300001_SM_1000_NS10device_ptrIdEEjS9_dNS7_10__identityEEEvT0_PT3_T1_NS0_13GridEvenShareISK_EET2_T4__param_3+24];
	ld.param.u64 	%rd3, [_ZN3cub18CUB_300001_SM_10006detail6reduce18DeviceReduceKernelINS2_10policy_hubIdjN4cuda3std3__44plusIdEEE10Policy1000EN6thrust24THRUST_300001_SM_1000_NS10device_ptrIdEEjS9_dNS7_10__identityEEEvT0_PT3_T1_NS0_13GridEvenShareISK_EET2_T4__param_0];
	cvta.to.global.u64 	%rd1, %rd3;
	mov.u32 	%r3, %ctaid.x;
	mul.lo.s32 	%r4, %r2, 5120;
	mul.lo.s32 	%r347, %r3, 5120;
	sub.s32 	%r6, %r1, %r347;
	setp.gt.u32 	%p1, %r6, 5119;
	@%p1 bra 	$L__BB39_26;
	mov.u32 	%r7, %tid.x;
	setp.ge.u32 	%p23, %r7, %r6;
	mov.f64 	%fd364, 0d0000000000000000;
	mov.u32 	%r338, %r7;
	@%p23 bra 	$L__BB39_3;
	add.s32 	%r181, %r347, %r7;
	mul.wide.u32 	%rd76, %r181, 8;
	add.s64 	%rd77, %rd1, %rd76;
	ld.global.f64 	%fd364, [%rd77];
	add.s32 	%r338, %r7, 640;
$L__BB39_3:
	setp.ge.u32 	%p24, %r338, %r6;
	@%p24 bra 	$L__BB39_17;
	not.b32 	%r182, %r338;
	add.s32 	%r183, %r1, %r182;
	sub.s32 	%r184, %r183, %r347;
	mul.hi.u32 	%r185, %r184, -858993459;
	shr.u32 	%r186, %r185, 9;
	add.s32 	%r10, %r186, 1;
	and.b32  	%r11, %r10, 15;
	setp.lt.u32 	%p25, %r184, 9600;
	@%p25 bra 	$L__BB39_8;
	add.s32 	%r337, %r338, 5120;
	add.s32 	%r336, %r338, %r347;
	and.b32  	%r187, %r10, 16777200;
	neg.s32 	%r335, %r187;
$L__BB39_6:
	.pragma "nounroll";
	mul.wide.u32 	%rd78, %r336, 8;
	add.s64 	%rd79, %rd1, %rd78;
	ld.global.f64 	%fd179, [%rd79];
	add.f64 	%fd180, %fd364, %fd179;
	add.s32 	%r188, %r336, 640;
	mul.wide.u32 	%rd80, %r188, 8;
	add.s64 	%rd81, %rd1, %rd80;
	ld.global.f64 	%fd181, [%rd81];
	add.f64 	%fd182, %fd180, %fd181;
	add.s32 	%r189, %r336, 1280;
	mul.wide.u32 	%rd82, %r189, 8;
	add.s64 	%rd83, %rd1, %rd82;
	ld.global.f64 	%fd183, [%rd83];
	add.f64 	%fd184, %fd182, %fd183;
	add.s32 	%r190, %r336, 1920;
	mul.wide.u32 	%rd84, %r190, 8;
	add.s64 	%rd85, %rd1, %rd84;
	ld.global.f64 	%fd185, [%rd85];
	add.f64 	%fd186, %fd184, %fd185;
	add.s32 	%r191, %r336, 2560;
	mul.wide.u32 	%rd86, %r191, 8;
	add.s64 	%rd87, %rd1, %rd86;
	ld.global.f64 	%fd187, [%rd87];
	add.f64 	%fd188, %fd186, %fd187;
	add.s32 	%r192, %r336, 3200;
	mul.wide.u32 	%rd88, %r192, 8;
	add.s64 	%rd89, %rd1, %rd88;
	ld.global.f64 	%fd189, [%rd89];
	add.f64 	%fd190, %fd188, %fd189;
	add.s32 	%r193, %r336, 3840;
	mul.wide.u32 	%rd90, %r193, 8;
	add.s64 	%rd91, %rd1, %rd90;
	ld.global.f64 	%fd191, [%rd91];
	add.f64 	%fd192, %fd190, %fd191;
	add.s32 	%r194, %r336, 4480;
	mul.wide.u32 	%rd92, %r194, 8;
	add.s64 	%rd93, %rd1, %rd92;
	ld.global.f64 	%fd193, [%rd93];
	add.f64 	%fd194, %fd192, %fd193;
	add.s32 	%r195, %r336, 5120;
	mul.wide.u32 	%rd94, %r195, 8;
	add.s64 	%rd95, %rd1, %rd94;
	ld.global.f64 	%fd195, [%rd95];
	add.f64 	%fd196, %fd194, %fd195;
	add.s32 	%r196, %r336, 5760;
	mul.wide.u32 	%rd96, %r196, 8;
	add.s64 	%rd97, %rd1, %rd96;
	ld.global.f64 	%fd197, [%rd97];
	add.f64 	%fd198, %fd196, %fd197;
	add.s32 	%r197, %r336, 6400;
	mul.wide.u32 	%rd98, %r197, 8;
	add.s64 	%rd99, %rd1, %rd98;
	ld.global.f64 	%fd199, [%rd99];
	add.f64 	%fd200, %fd198, %fd199;
	add.s32 	%r198, %r336, 7040;
	mul.wide.u32 	%rd100, %r198, 8;
	add.s64 	%rd101, %rd1, %rd100;
	ld.global.f64 	%fd201, [%rd101];
	add.f64 	%fd202, %fd200, %fd201;
	add.s32 	%r199, %r336, 7680;
	mul.wide.u32 	%rd102, %r199, 8;
	add.s64 	%rd103, %rd1, %rd102;
	ld.global.f64 	%fd203, [%rd103];
	add.f64 	%fd204, %fd202, %fd203;
	add.s32 	%r200, %r336, 8320;
	mul.wide.u32 	%rd104, %r200, 8;
	add.s64 	%rd105, %rd1, %rd104;
	ld.global.f64 	%fd205, [%rd105];
	add.f64 	%fd206, %fd204, %fd205;
	add.s32 	%r201, %r336, 8960;
	mul.wide.u32 	%rd106, %r201, 8;
	add.s64 	%rd107, %rd1, %rd106;
	ld.global.f64 	%fd207, [%rd107];
	add.f64 	%fd208, %fd206, %fd207;
	add.s32 	%r202, %r336, 9600;
	mul.wide.u32 	%rd108, %r202, 8;
	add.s64 	%rd109, %rd1, %rd108;
	ld.global.f64 	%fd209, [%rd109];
	add.f64 	%fd364, %fd208, %fd209;
	add.s32 	%r337, %r337, 10240;
	add.s32 	%r336, %r336, 10240;
	add.s32 	%r335, %r335, 16;
	setp.ne.s32 	%p26, %r335, 0;
	@%p26 bra 	$L__BB39_6;
	add.s32 	%r338, %r337, -5120;
$L__BB39_8:
	setp.eq.s32 	%p27, %r11, 0;
	@%p27 bra 	$L__BB39_17;
	and.b32  	%r23, %r10, 7;
	setp.lt.u32 	%p28, %r11, 8;
	@%p28 bra 	$L__BB39_11;
	add.s32 	%r203, %r338, %r347;
	mul.wide.u32 	%rd110, %r203, 8;
	add.s64 	%rd111, %rd1, %rd110;
	ld.global.f64 	%fd211, [%rd111];
	add.f64 	%fd212, %fd364, %fd211;
	add.s32 	%r204, %r203, 640;
	mul.wide.u32 	%rd112, %r204, 8;
	add.s64 	%rd113, %rd1, %rd112;
	ld.global.f64 	%fd213, [%rd113];
	add.f64 	%fd214, %fd212, %fd213;
	add.s32 	%r205, %r203, 1280;
	mul.wide.u32 	%rd114, %r205, 8;
	add.s64 	%rd115, %rd1, %rd114;
	ld.global.f64 	%fd215, [%rd115];
	add.f64 	%fd216, %fd214, %fd215;
	add.s32 	%r206, %r203, 1920;
	mul.wide.u32 	%rd116, %r206, 8;
	add.s64 	%rd117, %rd1, %rd116;
	ld.global.f64 	%fd217, [%rd117];
	add.f64 	%fd218, %fd216, %fd217;
	add.s32 	%r207, %r203, 2560;
	mul.wide.u32 	%rd118, %r207, 8;
	add.s64 	%rd119, %rd1, %rd118;
	ld.global.f64 	%fd219, [%rd119];
	add.f64 	%fd220, %fd218, %fd219;
	add.s32 	%r208, %r203, 3200;
	mul.wide.u32 	%rd120, %r208, 8;
	add.s64 	%rd121, %rd1, %rd120;
	ld.global.f64 	%fd221, [%rd121];
	add.f64 	%fd222, %fd220, %fd221;
	add.s32 	%r209, %r203, 3840;
	mul.wide.u32 	%rd122, %r209, 8;
	add.s64 	%rd123, %rd1, %rd122;
	ld.global.f64 	%fd223, [%rd123];
	add.f64 	%fd224, %fd222, %fd223;
	add.s32 	%r210, %r203, 4480;
	mul.wide.u32 	%rd124, %r210, 8;
	add.s64 	%rd125, %rd1, %rd124;
	ld.global.f64 	%fd225, [%rd125];
	add.f64 	%fd364, %fd224, %fd225;
	add.s32 	%r338, %r338, 5120;
$L__BB39_11:
	setp.eq.s32 	%p29, %r23, 0;
	@%p29 bra 	$L__BB39_17;
	and.b32  	%r26, %r10, 3;
	setp.lt.u32 	%p30, %r23, 4;
	@%p30 bra 	$L__BB39_14;
	add.s32 	%r211, %r338, %r347;
	mul.wide.u32 	%rd126, %r211, 8;
	add.s64 	%rd127, %rd1, %rd126;
	ld.global.f64 	%fd227, [%rd127];
	add.f64 	%fd228, %fd364, %fd227;
	add.s32 	%r212, %r211, 640;
	mul.wide.u32 	%rd128, %r212, 8;
	add.s64 	%rd129, %rd1, %rd128;
	ld.global.f64 	%fd229, [%rd129];
	add.f64 	%fd230, %fd228, %fd229;
	add.s32 	%r213, %r211, 1280;
	mul.wide.u32 	%rd130, %r213, 8;
	add.s64 	%rd131, %rd1, %rd130;
	ld.global.f64 	%fd231, [%rd131];
	add.f64 	%fd232, %fd230, %fd231;
	add.s32 	%r214, %r211, 1920;
	mul.wide.u32 	%rd132, %r214, 8;
	add.s64 	%rd133, %rd1, %rd132;
	ld.global.f64 	%fd233, [%rd133];
	add.f64 	%fd364, %fd232, %fd233;
	add.s32 	%r338, %r338, 2560;
$L__BB39_14:
	setp.eq.s32 	%p31, %r26, 0;
	@%p31 bra 	$L__BB39_17;
	add.s32 	%r342, %r338, %r347;
	neg.s32 	%r341, %r26;
$L__BB39_16:
	.pragma "nounroll";
	mul.wide.u32 	%rd134, %r342, 8;
	add.s64 	%rd135, %rd1, %rd134;
	ld.global.f64 	%fd234, [%rd135];
	add.f64 	%fd364, %fd364, %fd234;
	add.s32 	%r342, %r342, 640;
	add.s32 	%r341, %r341, 1;
	setp.ne.s32 	%p32, %r341, 0;
	@%p32 bra 	$L__BB39_16;
$L__BB39_17:
	setp.lt.u32 	%p33, %r6, 640;
	@%p33 bra 	$L__BB39_22;
	// begin inline asm
	mov.u32 %r278, %laneid;
	// end inline asm
	mov.b64 	%rd146, %fd364;
	mov.b64 	{%r280, %r285}, %rd146;
	mov.b32 	%r286, 1;
	mov.b32 	%r327, 31;
	mov.b32 	%r328, -1;
	// begin inline asm
	shfl.sync.down.b32 %r279, %r280, %r286, %r327, %r328;
	// end inline asm
	// begin inline asm
	shfl.sync.down.b32 %r284, %r285, %r286, %r327, %r328;
	// end inline asm
	mov.b64 	%rd147, {%r279, %r284};
	mov.b64 	%fd305, %rd147;
	setp.gt.s32 	%p61, %r278, 30;
	add.f64 	%fd306, %fd364, %fd305;
	selp.f64 	%fd307, %fd364, %fd306, %p61;
	mov.b64 	%rd148, %fd307;
	mov.b64 	{%r290, %r295}, %rd148;
	mov.b32 	%r296, 2;
	// begin inline asm
	shfl.sync.down.b32 %r289, %r290, %r296, %r327, %r328;
	// end inline asm
	// begin inline asm
	shfl.sync.down.b32 %r294, %r295, %r296, %r327, %r328;
	// end inline asm
	mov.b64 	%rd149, {%r289, %r294};
	mov.b64 	%fd308, %rd149;
	setp.gt.s32 	%p62, %r278, 29;
	add.f64 	%fd309, %fd307, %fd308;
	selp.f64 	%fd310, %fd307, %fd309, %p62;
	mov.b64 	%rd150, %fd310;
	mov.b64 	{%r300, %r305}, %rd150;
	mov.b32 	%r306, 4;
	// begin inline asm
	shfl.sync.down.b32 %r299, %r300, %r306, %r327, %r328;
	// end inline asm
	// begin inline asm
	shfl.sync.down.b32 %r304, %r305, %r306, %r327, %r328;
	// end inline asm
	mov.b64 	%rd151, {%r299, %r304};
	mov.b64 	%fd311, %rd151;
	setp.gt.s32 	%p63, %r278, 27;
	add.f64 	%fd312, %fd310, %fd311;
	selp.f64 	%fd313, %fd310, %fd312, %p63;
	mov.b64 	%rd152, %fd313;
	mov.b64 	{%r310, %r315}, %rd152;
	mov.b32 	%r316, 8;
	// begin inline asm
	shfl.sync.down.b32 %r309, %r310, %r316, %r327, %r328;
	// end inline asm
	// begin inline asm
	shfl.sync.down.b32 %r314, %r315, %r316, %r327, %r328;
	// end inline asm
	mov.b64 	%rd153, {%r309, %r314};
	mov.b64 	%fd314, %rd153;
	setp.gt.s32 	%p64, %r278, 23;
	add.f64 	%fd315, %fd313, %fd314;
	selp.f64 	%fd316, %fd313, %fd315, %p64;
	mov.b64 	%rd154, %fd316;
	mov.b64 	{%r320, %r325}, %rd154;
	mov.b32 	%r326, 16;
	// begin inline asm
	shfl.sync.down.b32 %r319, %r320, %r326, %r327, %r328;
	// end inline asm
	// begin inline asm
	shfl.sync.down.b32 %r324, %r325, %r326, %r327, %r328;
	// end inline asm
	mov.b64 	%rd155, {%r319, %r324};
	mov.b64 	%fd317, %rd155;
	setp.gt.s32 	%p65, %r278, 15;
	add.f64 	%fd16, %fd316, %fd317;
	selp.f64 	%fd375, %fd316, %fd16, %p65;
	setp.ne.s32 	%p66, %r278, 0;
	@%p66 bra 	$L__BB39_20;
	shr.u32 	%r329, %r7, 2;
	and.b32  	%r330, %r329, 248;
	mov.u32 	%r331, _ZZN3cub18CUB_300001_SM_10006detail6reduce18DeviceReduceKernelINS2_10policy_hubIdjN4cuda3std3__44plusIdEEE10Policy1000EN6thrust24THRUST_300001_SM_1000_NS10device_ptrIdEEjS9_dNS7_10__identityEEEvT0_PT3_T1_NS0_13GridEvenShareISK_EET2_T4_E12temp_storage;
	add.s32 	%r332, %r331, %r330;
	st.shared.f64 	[%r332+24], %fd16;
$L__BB39_20:
	bar.sync 	0;
	setp.ne.s32 	%p67, %r7, 0;
	@%p67 bra 	$L__BB39_48;
	ld.shared.f64 	%fd318, [_ZZN3cub18CUB_300001_SM_10006detail6reduce18DeviceReduceKernelINS2_10policy_hubIdjN4cuda3std3__44plusIdEEE10Policy1000EN6thrust24THRUST_300001_SM_1000_NS10device_ptrIdEEjS9_dNS7_10__identityEEEvT0_PT3_T1_NS0_13GridEvenShareISK_EET2_T4_E12temp_storage+32];
	add.f64 	%fd319, %fd375, %fd318;
	ld.shared.f64 	%fd320, [_ZZN3cub18CUB_300001_SM_10006detail6reduce18DeviceReduceKernelINS2_10policy_hubIdjN4cuda3std3__44plusIdEEE10Policy1000EN6thrust24THRUST_300001_SM_1000_NS10device_ptrIdEEjS9_dNS7_10__identityEEEvT0_PT3_T1_NS0_13GridEvenShareISK_EET2_T4_E12temp_storage+40];
	add.f64 	%fd321, %fd319, %fd320;
	ld.shared.f64 	%fd322, [_ZZN3cub18CUB_300001_SM_10006detail6reduce18DeviceReduceKernelINS2_10policy_hubIdjN4cuda3std3__44plusIdEEE10Policy1000EN6thrust24THRUST_300001_SM_1000_NS10device_ptrIdEEjS9_dNS7_10__identityEEEvT0_PT3_T1_NS0_13GridEvenShareISK_EET2_T4_E12temp_storage+48];
	add.f64 	%fd323, %fd321, %fd322;
	ld.shared.f64 	%fd324, [_ZZN3cub18CUB_300001_SM_10006detail6reduce18DeviceReduceKernelINS2_10policy_hubIdjN4cuda3std3__44plusIdEEE10Policy1000EN6thrust24THRUST_300001_SM_1000_NS10device_ptrIdEEjS9_dNS7_10__identityEEEvT0_PT3_T1_NS0_13GridEvenShareISK_EET2_T4_E12temp_storage+56];
	add.f64 	%fd325, %fd323, %fd324;
	ld.shared.f64 	%fd326, [_ZZN3cub18CUB_300001_SM_10006detail6reduce18DeviceReduceKernelINS2_10policy_hubIdjN4cuda3std3__44plusIdEEE10Policy1000EN6thrust24THRUST_300001_SM_1000_NS10device_ptrIdEEjS9_dNS7_10__identityEEEvT0_PT3_T1_NS0_13GridEvenShareISK_EET2_T4_E12temp_storage+64];
	add.f64 	%fd327, %fd325, %fd326;
	ld.shared.f64 	%fd328, [_ZZN3cub18CUB_300001_SM_10006detail6reduce18DeviceReduceKernelINS2_10policy_hubIdjN4cuda3std3__44plusIdEEE10Policy1000EN6thrust24THRUST_300001_SM_1000_NS10device_ptrIdEEjS9_dNS7_10__identityEEEvT0_PT3_T1_NS0_13GridEvenShareISK_EET2_T4_E12temp_storage+72];
	add.f64 	%fd329, %fd327, %fd328;
	ld.shared.f64 	%fd330, [_ZZN3cub18CUB_300001_SM_10006detail6reduce18DeviceReduceKernelINS2_10policy_hubIdjN4cuda3std3__44plusIdEEE10Policy1000EN6thrust24THRUST_300001_SM_1000_NS10device_ptrIdEEjS9_dNS7_10__identityEEEvT0_PT3_T1_NS0_13GridEvenShareISK_EET2_T4_E12temp_storage+80];
	add.f64 	%fd331, %fd329, %fd330;
	ld.shared.f64 	%fd332, [_ZZN3cub18CUB_300001_SM_10006detail6reduce18DeviceReduceKernelINS2_10policy_hubIdjN4cuda3std3__44plusIdEEE10Policy1000EN6thrust24THRUST_300001_SM_1000_NS10device_ptrIdEEjS9_dNS7_10__identityEEEvT0_PT3_T1_NS0_13GridEvenShareISK_EET2_T4_E12temp_storage+88];
	add.f64 	%fd333, %fd331, %fd332;
	ld.shared.f64 	%fd334, [_ZZN3cub18CUB_300001_SM_10006detail6reduce18DeviceReduceKernelINS2_10policy_hubIdjN4cuda3std3__44plusIdEEE10Policy1000EN6thrust24THRUST_300001_SM_1000_NS10device_ptrIdEEjS9_dNS7_10__identityEEEvT0_PT3_T1_NS0_13GridEvenShareISK_EET2_T4_E12temp_storage+96];
	add.f64 	%fd335, %fd333, %fd334;
	ld.shared.f64 	%fd336, [_ZZN3cub18CUB_300001_SM_10006detail6reduce18DeviceReduceKernelINS2_10policy_hubIdjN4cuda3std3__44plusIdEEE10Policy1000EN6thrust24THRUST_300001_SM_1000_NS10device_ptrIdEEjS9_dNS7_10__identityEEEvT0_PT3_T1_NS0_13GridEvenShareISK_EET2_T4_E12temp_storage+104];
	add.f64 	%fd337, %fd335, %fd336;
	ld.shared.f64 	%fd338, [_ZZN3cub18CUB_300001_SM_10006detail6reduce18DeviceReduceKernelINS2_10policy_hubIdjN4cuda3std3__44plusIdEEE10Policy1000EN6thrust24THRUST_300001_SM_1000_NS10device_ptrIdEEjS9_dNS7_10__identityEEEvT0_PT3_T1_NS0_13GridEvenShareISK_EET2_T4_E12temp_storage+112];
	add.f64 	%fd339, %fd337, %fd338;
	ld.shared.f64 	%fd340, [_ZZN3cub18CUB_300001_SM_10006detail6reduce18DeviceReduceKernelINS2_10policy_hubIdjN4cuda3std3__44plusIdEEE10Policy1000EN6thrust24THRUST_300001_SM_1000_NS10device_ptrIdEEjS9_dNS7_10__identityEEEvT0_PT3_T1_NS0_13GridEvenShareISK_EET2_T4_E12temp_storage+120];
	add.f64 	%fd341, %fd339, %fd340;
	ld.shared.f64 	%fd342, [_ZZN3cub18CUB_300001_SM_10006detail6reduce18DeviceReduceKernelINS2_10policy_hubIdjN4cuda3std3__44plusIdEEE10Policy1000EN6thrust24THRUST_300001_SM_1000_NS10device_ptrIdEEjS9_dNS7_10__identityEEEvT0_PT3_T1_NS0_13GridEvenShareISK_EET2_T4_E12temp_storage+128];
	add.f64 	%fd343, %fd341, %fd342;
	ld.shared.f64 	%fd344, [_ZZN3cub18CUB_300001_SM_10006detail6reduce18DeviceReduceKernelINS2_10policy_hubIdjN4cuda3std3__44plusIdEEE10Policy1000EN6thrust24THRUST_300001_SM_1000_NS10device_ptrIdEEjS9_dNS7_10__identityEEEvT0_PT3_T1_NS0_13GridEvenShareISK_EET2_T4_E12temp_storage+136];
	add.f64 	%fd345, %fd343, %fd344;
	ld.shared.f64 	%fd346, [_ZZN3cub18CUB_300001_SM_10006detail6reduce18DeviceReduceKernelINS2_10policy_hubIdjN4cuda3std3__44plusIdEEE10Policy1000EN6thrust24THRUST_300001_SM_1000_NS10device_ptrIdEEjS9_dNS7_10__identityEEEvT0_PT3_T1_NS0_13GridEvenShareISK_EET2_T4_E12temp_storage+144];
	add.f64 	%fd347, %fd345, %fd346;
	ld.shared.f64 	%fd348, [_ZZN3cub18CUB_300001_SM_10006detail6reduce18DeviceReduceKernelINS2_10policy_hubIdjN4cuda3std3__44plusIdEEE10Policy1000EN6thrust24THRUST_300001_SM_1000_NS10device_ptrIdEEjS9_dNS7_10__identityEEEvT0_PT3_T1_NS0_13GridEvenShareISK_EET2_T4_E12temp_storage+152];
	add.f64 	%fd349, %fd347, %fd348;
	ld.shared.f64 	%fd350, [_ZZN3cub18CUB_300001_SM_10006detail6reduce18DeviceReduceKernelINS2_10policy_hubIdjN4cuda3std3__44plusIdEEE10Policy1000EN6thrust24THRUST_300001_SM_1000_NS10device_ptrIdEEjS9_dNS7_10__identityEEEvT0_PT3_T1_NS0_13GridEvenShareISK_EET2_T4_E12temp_storage+160];
	add.f64 	%fd351, %fd349, %fd350;
	ld.shared.f64 	%fd352, [_ZZN3cub18CUB_300001_SM_10006detail6reduce18DeviceReduceKernelINS2_10policy_hubIdjN4cuda3std3__44plusIdEEE10Policy1000EN6thrust24THRUST_300001_SM_1000_NS10device_ptrIdEEjS9_dNS7_10__identityEEEvT0_PT3_T1_NS0_13GridEvenShareISK_EET2_T4_E12temp_storage+168];
	add.f64 	%fd353, %fd351, %fd352;
	ld.shared.f64 	%fd354, [_ZZN3cub18CUB_300001_SM_10006detail6reduce18DeviceReduceKernelINS2_10policy_hubIdjN4cuda3std3__44plusIdEEE10Policy1000EN6thrust24THRUST_300001_SM_1000_NS10device_ptrIdEEjS9_dNS7_10__identityEEEvT0_PT3_T1_NS0_13GridEvenShareISK_EET2_T4_E12temp_storage+176];
	add.f64 	%fd375, %fd353, %fd354;
	bra.uni 	$L__BB39_48;
$L__BB39_22:
	// begin inline asm
	mov.u32 %r215, %laneid;
	// end inline asm
	and.b32  	%r266, %r7, 992;
	add.s32 	%r267, %r266, 32;
	setp.gt.u32 	%p34, %r267, %r6;
	not.b32 	%r268, %r266;
	add.s32 	%r269, %r6, %r268;
	selp.b32 	%r264, %r269, 31, %p34;
	mov.b64 	%rd136, %fd364;
	mov.b64 	{%r217, %r222}, %rd136;
	mov.b32 	%r223, 1;
	mov.b32 	%r265, -1;
	// begin inline asm
	shfl.sync.down.b32 %r216, %r217, %r223, %r264, %r265;
	// end inline asm
	// begin inline asm
	shfl.sync.down.b32 %r221, %r222, %r223, %r264, %r265;
	// end inline asm
	mov.b64 	%rd137, {%r216, %r221};
	mov.b64 	%fd235, %rd137;
	setp.lt.s32 	%p35, %r215, %r264;
	add.f64 	%fd236, %fd364, %fd235;
	selp.f64 	%fd237, %fd236, %fd364, %p35;
	mov.b64 	%rd138, %fd237;
	mov.b64 	{%r227, %r232}, %rd138;
	mov.b32 	%r233, 2;
	// begin inline asm
	shfl.sync.down.b32 %r226, %r227, %r233, %r264, %r265;
	// end inline asm
	// begin inline asm
	shfl.sync.down.b32 %r231, %r232, %r233, %r264, %r265;
	// end inline asm
	mov.b64 	%rd139, {%r226, %r231};
	mov.b64 	%fd238, %rd139;
	add.s32 	%r270, %r215, 2;
	setp.gt.s32 	%p36, %r270, %r264;
	add.f64 	%fd239, %fd237, %fd238;
	selp.f64 	%fd240, %fd237, %fd239, %p36;
	mov.b64 	%rd140, %fd240;
	mov.b64 	{%r237, %r242}, %rd140;
	mov.b32 	%r243, 4;
	// begin inline asm
	shfl.sync.down.b32 %r236, %r237, %r243, %r264, %r265;
	// end inline asm
	// begin inline asm
	shfl.sync.down.b32 %r241, %r242, %r243, %r264, %r265;
	// end inline asm
	mov.b64 	%rd141, {%r236, %r241};
	mov.b64 	%fd241, %rd141;
	add.s32 	%r271, %r215, 4;
	setp.gt.s32 	%p37, %r271, %r264;
	add.f64 	%fd242, %fd240, %fd241;
	selp.f64 	%fd243, %fd240, %fd242, %p37;
	mov.b64 	%rd142, %fd243;
	mov.b64 	{%r247, %r252}, %rd142;
	mov.b32 	%r253, 8;
	// begin inline asm
	shfl.sync.down.b32 %r246, %r247, %r253, %r264, %r265;
	// end inline asm
	// begin inline asm
	shfl.sync.down.b32 %r251, %r252, %r253, %r264, %r265;
	// end inline asm
	mov.b64 	%rd143, {%r246, %r251};
	mov.b64 	%fd244, %rd143;
	add.s32 	%r272, %r215, 8;
	setp.gt.s32 	%p38, %r272, %r264;
	add.f64 	%fd245, %fd243, %fd244;
	selp.f64 	%fd246, %fd243, %fd245, %p38;
	mov.b64 	%rd144, %fd246;
	mov.b64 	{%r257, %r262}, %rd144;
	mov.b32 	%r263, 16;
	// begin inline asm
	shfl.sync.down.b32 %r256, %r257, %r263, %r264, %r265;
	// end inline asm
	// begin inline asm
	shfl.sync.down.b32 %r261, %r262, %r263, %r264, %r265;
	// end inline asm
	mov.b64 	%rd145, {%r256, %r261};
	mov.b64 	%fd247, %rd145;
	add.s32 	%r273, %r215, 16;
	setp.gt.s32 	%p39, %r273, %r264;
	add.f64 	%fd248, %fd246, %fd247;
	selp.f64 	%fd375, %fd246, %fd248, %p39;
	setp.ne.s32 	%p40, %r215, 0;
	@%p40 bra 	$L__BB39_24;
	shr.u32 	%r274, %r7, 2;
	and.b32  	%r275, %r274, 248;
	mov.u32 	%r276, _ZZN3cub18CUB_300001_SM_10006detail6reduce18DeviceReduceKernelINS2_10policy_hubIdjN4cuda3std3__44plusIdEEE10Policy1000EN6thrust24THRUST_300001_SM_1000_NS10device_ptrIdEEjS9_dNS7_10__identityEEEvT0_PT3_T1_NS0_13GridEvenShareISK_EET2_T4_E12temp_storage;
	add.s32 	%r277, %r276, %r275;
	st.shared.f64 	[%r277+24], %fd375;
$L__BB39_24:
	bar.sync 	0;
	setp.ne.s32 	%p41, %r7, 0;
	@%p41 bra 	$L__BB39_48;
	setp.gt.u32 	%p42, %r6, 32;
	ld.shared.f64 	%fd249, [_ZZN3cub18CUB_300001_SM_10006detail6reduce18DeviceReduceKernelINS2_10policy_hubIdjN4cuda3std3__44plusIdEEE10Policy1000EN6thrust24THRUST_300001_SM_1000_NS10device_ptrIdEEjS9_dNS7_10__identityEEEvT0_PT3_T1_NS0_13GridEvenShareISK_EET2_T4_E12temp_storage+32];
	add.f64 	%fd250, %fd375, %fd249;
	selp.f64 	%fd251, %fd250, %fd375, %p42;
	setp.gt.u32 	%p43, %r6, 64;
	ld.shared.f64 	%fd252, [_ZZN3cub18CUB_300001_SM_10006detail6reduce18DeviceReduceKernelINS2_10policy_hubIdjN4cuda3std3__44plusIdEEE10Policy1000EN6thrust24THRUST_300001_SM_1000_NS10device_ptrIdEEjS9_dNS7_10__identityEEEvT0_PT3_T1_NS0_13GridEvenShareISK_EET2_T4_E12temp_storage+40];
	add.f64 	%fd253, %fd252, %fd251;
	selp.f64 	%fd254, %fd253, %fd251, %p43;
	setp.gt.u32 	%p44, %r6, 96;
	ld.shared.f64 	%fd255, [_ZZN3cub18CUB_300001_SM_10006detail6reduce18DeviceReduceKernelINS2_10policy_hubIdjN4cuda3std3__44plusIdEEE10Policy1000EN6thrust24THRUST_300001_SM_1000_NS10device_ptrIdEEjS9_dNS7_10__identityEEEvT0_PT3_T1_NS0_13GridEvenShareISK_EET2_T4_E12temp_storage+48];
	add.f64 	%fd256, %fd255, %fd254;
	selp.f64 	%fd257, %fd256, %fd254, %p44;
	setp.gt.u32 	%p45, %r6, 128;
	ld.shared.f64 	%fd258, [_ZZN3cub18CUB_300001_SM_10006detail6reduce18DeviceReduceKernelINS2_10policy_hubIdjN4cuda3std3__44plusIdEEE10Policy1000EN6thrust24THRUST_300001_SM_1000_NS10device_ptrIdEEjS9_dNS7_10__identityEEEvT0_PT3_T1_NS0_13GridEvenShareISK_EET2_T4_E12temp_storage+56];
	add.f64 	%fd259, %fd258, %fd257;
	selp.f64 	%fd260, %fd259, %fd257, %p45;
	setp.gt.u32 	%p46, %r6, 160;
	ld.shared.f64 	%fd261, [_ZZN3cub18CUB_300001_SM_10006detail6reduce18DeviceReduceKernelINS2_10policy_hubIdjN4cuda3std3__44plusIdEEE10Policy1000EN6thrust24THRUST_300001_SM_1000_NS10device_ptrIdEEjS9_dNS7_10__identityEEEvT0_PT3_T1_NS0_13GridEvenShareISK_EET2_T4_E12temp_storage+64];
	add.f64 	%fd262, %fd261, %fd260;
	selp.f64 	%fd263, %fd262, %fd260, %p46;
	setp.gt.u32 	%p47, %r6, 192;
	ld.shared.f64 	%fd264, [_ZZN3cub18CUB_300001_SM_10006detail6reduce18DeviceReduceKernelINS2_10policy_hubIdjN4cuda3std3__44plusIdEEE10Policy1000EN6thrust24THRUST_300001_SM_1000_NS10device_ptrIdEEjS9_dNS7_10__identityEEEvT0_PT3_T1_NS0_13GridEvenShareISK_EET2_T4_E12temp_storage+72];
	add.f64 	%fd265, %fd264, %fd263;
	selp.f64 	%fd266, %fd265, %fd263, %p47;
	setp.gt.u32 	%p48, %r6, 224;
	ld.shared.f64 	%fd267, [_ZZN3cub18CUB_300001_SM_10006detail6reduce18DeviceReduceKernelINS2_10policy_hubIdjN4cuda3std3__44plusIdEEE10Policy1000EN6thrust24THRUST_300001_SM_1000_NS10device_ptrIdEEjS9_dNS7_10__identityEEEvT0_PT3_T1_NS0_13GridEvenShareISK_EET2_T4_E12temp_storage+80];
	add.f64 	%fd268, %fd267, %fd266;
	selp.f64 	%fd269, %fd268, %fd266, %p48;
	setp.gt.u32 	%p49, %r6, 256;
	ld.shared.f64 	%fd270, [_ZZN3cub18CUB_300001_SM_10006detail6reduce18DeviceReduceKernelINS2_10policy_hubIdjN4cuda3std3__44plusIdEEE10Policy1000EN6thrust24THRUST_300001_SM_1000_NS10device_ptrIdEEjS9_dNS7_10__identityEEEvT0_PT3_T1_NS0_13GridEvenShareISK_EET2_T4_E12temp_storage+88];
	add.f64 	%fd271, %fd270, %fd269;
	selp.f64 	%fd272, %fd271, %fd269, %p49;
	setp.gt.u32 	%p50, %r6, 288;
	ld.shared.f64 	%fd273, [_ZZN3cub18CUB_300001_SM_10006detail6reduce18DeviceReduceKernelINS2_10policy_hubIdjN4cuda3std3__44plusIdEEE10Policy1000EN6thrust24THRUST_300001_SM_1000_NS10device_ptrIdEEjS9_dNS7_10__identityEEEvT0_PT3_T1_NS0_13GridEvenShareISK_EET2_T4_E12temp_storage+96];
	add.f64 	%fd274, %fd273, %fd272;
	selp.f64 	%fd275, %fd274, %fd272, %p50;
	setp.gt.u32 	%p51, %r6, 320;
	ld.shared.f64 	%fd276, [_ZZN3cub18CUB_300001_SM_10006detail6reduce18DeviceReduceKernelINS2_10policy_hubIdjN4cuda3std3__44plusIdEEE10Policy1000EN6thrust24THRUST_300001_SM_1000_NS10device_ptrIdEEjS9_dNS7_10__identityEEEvT0_PT3_T1_NS0_13GridEvenShareISK_EET2_T4_E12temp_storage+104];
	add.f64 	%fd277, %fd276, %fd275;
	selp.f64 	%fd278, %fd277, %fd275, %p51;
	setp.gt.u32 	%p52, %r6, 352;
	ld.shared.f64 	%fd279, [_ZZN3cub18CUB_300001_SM_10006detail6reduce18DeviceReduceKernelINS2_10policy_hubIdjN4cuda3std3__44plusIdEEE10Policy1000EN6thrust24THRUST_300001_SM_1000_NS10device_ptrIdEEjS9_dNS7_10__identityEEEvT0_PT3_T1_NS0_13GridEvenShareISK_EET2_T4_E12temp_storage+112];
	add.f64 	%fd280, %fd279, %fd278;
	selp.f64 	%fd281, %fd280, %fd278, %p52;
	setp.gt.u32 	%p53, %r6, 384;
	ld.shared.f64 	%fd282, [_ZZN3cub18CUB_300001_SM_10006detail6reduce18DeviceReduceKernelINS2_10policy_hubIdjN4cuda3std3__44plusIdEEE10Policy1000EN6thrust24THRUST_300001_SM_1000_NS10device_ptrIdEEjS9_dNS7_10__identityEEEvT0_PT3_T1_NS0_13GridEvenShareISK_EET2_T4_E12temp_storage+120];
	add.f64 	%fd283, %fd282, %fd281;
	selp.f64 	%fd284, %fd283, %fd281, %p53;
	setp.gt.u32 	%p54, %r6, 416;
	ld.shared.f64 	%fd285, [_ZZN3cub18CUB_300001_SM_10006detail6reduce18DeviceReduceKernelINS2_10policy_hubIdjN4cuda3std3__44plusIdEEE10Policy1000EN6thrust24THRUST_300001_SM_1000_NS10device_ptrIdEEjS9_dNS7_10__identityEEEvT0_PT3_T1_NS0_13GridEvenShareISK_EET2_T4_E12temp_storage+128];
	add.f64 	%fd286, %fd285, %fd284;
	selp.f64 	%fd287, %fd286, %fd284, %p54;
	setp.gt.u32 	%p55, %r6, 448;
	ld.shared.f64 	%fd288, [_ZZN3cub18CUB_300001_SM_10006detail6reduce18DeviceReduceKernelINS2_10policy_hubIdjN4cuda3std3__44plusIdEEE10Policy1000EN6thrust24THRUST_300001_SM_1000_NS10device_ptrIdEEjS9_dNS7_10__identityEEEvT0_PT3_T1_NS0_13GridEvenShareISK_EET2_T4_E12temp_storage+136];
	add.f64 	%fd289, %fd288, %fd287;
	selp.f64 	%fd290, %fd289, %fd287, %p55;
	setp.gt.u32 	%p56, %r6, 480;
	ld.shared.f64 	%fd291, [_ZZN3cub18CUB_300001_SM_10006detail6reduce18DeviceReduceKernelINS2_10policy_hubIdjN4cuda3std3__44plusIdEEE10Policy1000EN6thrust24THRUST_300001_SM_1000_NS10device_ptrIdEEjS9_dNS7_10__identityEEEvT0_PT3_T1_NS0_13GridEvenShareISK_EET2_T4_E12temp_storage+144];
	add.f64 	%fd292, %fd291, %fd290;
	selp.f64 	%fd293, %fd292, %fd290, %p56;
	setp.gt.u32 	%p57, %r6, 512;
	ld.shared.f64 	%fd294, [_ZZN3cub18CUB_300001_SM_10006detail6reduce18DeviceReduceKernelINS2_10policy_hubIdjN4cuda3std3__44plusIdEEE10Policy1000EN6thrust24THRUST_300001_SM_1000_NS10device_ptrIdEEjS9_dNS7_10__identityEEEvT0_PT3_T1_NS0_13GridEvenShareISK_EET2_T4_E12temp_storage+152];
	add.f64 	%fd295, %fd294, %fd293;
	selp.f64 	%fd296, %fd295, %fd293, %p57;
	setp.gt.u32 	%p58, %r6, 544;
	ld.shared.f64 	%fd297, [_ZZN3cub18CUB_300001_SM_10006detail6reduce18DeviceReduceKernelINS2_10policy_hubIdjN4cuda3std3__44plusIdEEE10Policy1000EN6thrust24THRUST_300001_SM_1000_NS10device_ptrIdEEjS9_dNS7_10__identityEEEvT0_PT3_T1_NS0_13GridEvenShareISK_EET2_T4_E12temp_storage+160];
	add.f64 	%fd298, %fd297, %fd296;
	selp.f64 	%fd299, %fd298, %fd296, %p58;
	setp.gt.u32 	%p59, %r6, 576;
	ld.shared.f64 	%fd300, [_ZZN3cub18CUB_300001_SM_10006detail6reduce18DeviceReduceKernelINS2_10policy_hubIdjN4cuda3std3__44plusIdEEE10Policy1000EN6thrust24THRUST_300001_SM_1000_NS10device_ptrIdEEjS9_dNS7_10__identityEEEvT0_PT3_T1_NS0_13GridEvenShareISK_EET2_T4_E12temp_storage+168];
	add.f64 	%fd301, %fd300, %fd299;
	selp.f64 	%fd302, %fd301, %fd299, %p59;
	setp.gt.u32 	%p60, %r6, 608;
	ld.shared.f64 	%fd303, [_ZZN3cub18CUB_300001_SM_10006detail6reduce18DeviceReduceKernelINS2_10policy_hubIdjN4cuda3std3__44plusIdEEE10Policy1000EN6thrust24THRUST_300001_SM_1000_NS10device_ptrIdEEjS9_dNS7_10__identityEEEvT0_PT3_T1_NS0_13GridEvenShareISK_EET2_T4_E12temp_storage+176];
	add.f64 	%fd304, %fd303, %fd302;
	selp.f64 	%fd375, %fd304, %fd302, %p60;
	bra.uni 	$L__BB39_48;
$L__BB39_26:
	mov.u32 	%r35, %tid.x;
	add.s32 	%r72, %r347, %r35;
	mul.wide.u32 	%rd4, %r72, 8;
	add.s64 	%rd5, %rd1, %rd4;
	ld.global.f64 	%fd41, [%rd5];
	ld.global.f64 	%fd42, [%rd5+5120];
	ld.global.f64 	%fd43, [%rd5+10240];
	ld.global.f64 	%fd44, [%rd5+15360];
	ld.global.f64 	%fd45, [%rd5+20480];
	ld.global.f64 	%fd46, [%rd5+25600];
	ld.global.f64 	%fd47, [%rd5+30720];
	ld.global.f64 	%fd48, [%rd5+35840];
	add.f64 	%fd49, %fd41, %fd42;
	add.f64 	%fd50, %fd49, %fd43;
	add.f64 	%fd51, %fd50, %fd44;
	add.f64 	%fd52, %fd51, %fd45;
	add.f64 	%fd53, %fd52, %fd46;
	add.f64 	%fd54, %fd53, %fd47;
	add.f64 	%fd374, %fd54, %fd48;
	setp.lt.u32 	%p2, %r6, %r4;
	@%p2 bra 	$L__BB39_44;
	add.s32 	%r36, %r4, %r347;
	not.b32 	%r74, %r35;
	add.s32 	%r75, %r74, %r1;
	sub.s32 	%r76, %r75, %r4;
	sub.s32 	%r344, %r76, %r347;
	add.s32 	%r77, %r36, %r35;
	add.s32 	%r343, %r77, 5120;
	mov.b32 	%r346, 0;
	mov.u32 	%r345, %r36;
$L__BB39_28:
	mad.lo.s32 	%r347, %r2, 5120, %r347;
	add.s32 	%r78, %r1, -5120;
	setp.gt.u32 	%p3, %r347, %r78;
	@%p3 bra 	$L__BB39_30;
	add.s32 	%r79, %r35, %r347;
	mul.wide.u32 	%rd6, %r79, 8;
	add.s64 	%rd7, %rd1, %rd6;
	ld.global.f64 	%fd55, [%rd7];
	ld.global.f64 	%fd56, [%rd7+5120];
	ld.global.f64 	%fd57, [%rd7+10240];
	ld.global.f64 	%fd58, [%rd7+15360];
	ld.global.f64 	%fd59, [%rd7+20480];
	ld.global.f64 	%fd60, [%rd7+25600];
	ld.global.f64 	%fd61, [%rd7+30720];
	ld.global.f64 	%fd62, [%rd7+35840];
	add.f64 	%fd63, %fd374, %fd55;
	add.f64 	%fd64, %fd63, %fd56;
	add.f64 	%fd65, %fd64, %fd57;
	add.f64 	%fd66, %fd65, %fd58;
	add.f64 	%fd67, %fd66, %fd59;
	add.f64 	%fd68, %fd67, %fd60;
	add.f64 	%fd69, %fd68, %fd61;
	add.f64 	%fd374, %fd69, %fd62;
	sub.s32 	%r80, %r1, %r347;
	mul.lo.s32 	%r81, %r2, 5120;
	setp.lt.u32 	%p4, %r80, %r81;
	add.s32 	%r346, %r346, 1;
	add.s32 	%r345, %r345, %r81;
	sub.s32 	%r344, %r344, %r81;
	add.s32 	%r343, %r343, %r81;
	@%p4 bra 	$L__BB39_44;
	bra.uni 	$L__BB39_28;
$L__BB39_30:
	setp.le.u32 	%p5, %r1, %r347;
	sub.s32 	%r82, %r1, %r347;
	setp.ge.s32 	%p6, %r35, %r82;
	or.pred  	%p7, %p5, %p6;
	@%p7 bra 	$L__BB39_44;
	not.b32 	%r84, %r35;
	add.s32 	%r85, %r1, %r84;
	sub.s32 	%r86, %r85, %r36;
	mul.lo.s32 	%r87, %r2, %r346;
	mad.lo.s32 	%r88, %r87, -5120, %r86;
	mul.hi.u32 	%r89, %r88, -858993459;
	shr.u32 	%r90, %r89, 9;
	add.s32 	%r49, %r90, 1;
	and.b32  	%r50, %r49, 15;
	setp.lt.u32 	%p8, %r88, 9600;
	mov.u32 	%r352, %r35;
	@%p8 bra 	$L__BB39_35;
	or.b32  	%r350, %r35, 5120;
	mul.hi.u32 	%r91, %r344, -858993459;
	shr.u32 	%r92, %r91, 9;
	add.s32 	%r93, %r92, 1;
	and.b32  	%r94, %r93, 16777200;
	neg.s32 	%r348, %r94;
$L__BB39_33:
	.pragma "nounroll";
	add.s32 	%r95, %r343, -5120;
	mul.wide.u32 	%rd8, %r95, 8;
	add.s64 	%rd9, %rd1, %rd8;
	ld.global.f64 	%fd71, [%rd9];
	add.f64 	%fd72, %fd374, %fd71;
	add.s32 	%r96, %r343, -4480;
	mul.wide.u32 	%rd10, %r96, 8;
	add.s64 	%rd11, %rd1, %rd10;
	ld.global.f64 	%fd73, [%rd11];
	add.f64 	%fd74, %fd72, %fd73;
	add.s32 	%r97, %r343, -3840;
	mul.wide.u32 	%rd12, %r97, 8;
	add.s64 	%rd13, %rd1, %rd12;
	ld.global.f64 	%fd75, [%rd13];
	add.f64 	%fd76, %fd74, %fd75;
	add.s32 	%r98, %r343, -3200;
	mul.wide.u32 	%rd14, %r98, 8;
	add.s64 	%rd15, %rd1, %rd14;
	ld.global.f64 	%fd77, [%rd15];
	add.f64 	%fd78, %fd76, %fd77;
	add.s32 	%r99, %r343, -2560;
	mul.wide.u32 	%rd16, %r99, 8;
	add.s64 	%rd17, %rd1, %rd16;
	ld.global.f64 	%fd79, [%rd17];
	add.f64 	%fd80, %fd78, %fd79;
	add.s32 	%r100, %r343, -1920;
	mul.wide.u32 	%rd18, %r100, 8;
	add.s64 	%rd19, %rd1, %rd18;
	ld.global.f64 	%fd81, [%rd19];
	add.f64 	%fd82, %fd80, %fd81;
	add.s32 	%r101, %r343, -1280;
	mul.wide.u32 	%rd20, %r101, 8;
	add.s64 	%rd21, %rd1, %rd20;
	ld.global.f64 	%fd83, [%rd21];
	add.f64 	%fd84, %fd82, %fd83;
	add.s32 	%r102, %r343, 4480;
	add.s32 	%r103, %r343, -640;
	mul.wide.u32 	%rd22, %r103, 8;
	add.s64 	%rd23, %rd1, %rd22;
	ld.global.f64 	%fd85, [%rd23];
	add.f64 	%fd86, %fd84, %fd85;
	mul.wide.u32 	%rd24, %r343, 8;
	add.s64 	%rd25, %rd1, %rd24;
	ld.global.f64 	%fd87, [%rd25];
	add.f64 	%fd88, %fd86, %fd87;
	add.s32 	%r104, %r343, 640;
	mul.wide.u32 	%rd26, %r104, 8;
	add.s64 	%rd27, %rd1, %rd26;
	ld.global.f64 	%fd89, [%rd27];
	add.f64 	%fd90, %fd88, %fd89;
	add.s32 	%r105, %r343, 1280;
	mul.wide.u32 	%rd28, %r105, 8;
	add.s64 	%rd29, %rd1, %rd28;
	ld.global.f64 	%fd91, [%rd29];
	add.f64 	%fd92, %fd90, %fd91;
	add.s32 	%r106, %r343, 1920;
	mul.wide.u32 	%rd30, %r106, 8;
	add.s64 	%rd31, %rd1, %rd30;
	ld.global.f64 	%fd93, [%rd31];
	add.f64 	%fd94, %fd92, %fd93;
	add.s32 	%r107, %r343, 2560;
	mul.wide.u32 	%rd32, %r107, 8;
	add.s64 	%rd33, %rd1, %rd32;
	ld.global.f64 	%fd95, [%rd33];
	add.f64 	%fd96, %fd94, %fd95;
	add.s32 	%r108, %r343, 3200;
	mul.wide.u32 	%rd34, %r108, 8;
	add.s64 	%rd35, %rd1, %rd34;
	ld.global.f64 	%fd97, [%rd35];
	add.f64 	%fd98, %fd96, %fd97;
	add.s32 	%r109, %r343, 3840;
	mul.wide.u32 	%rd36, %r109, 8;
	add.s64 	%rd37, %rd1, %rd36;
	ld.global.f64 	%fd99, [%rd37];
	add.f64 	%fd100, %fd98, %fd99;
	mul.wide.u32 	%rd38, %r102, 8;
	add.s64 	%rd39, %rd1, %rd38;
	ld.global.f64 	%fd101, [%rd39];
	add.f64 	%fd374, %fd100, %fd101;
	add.s32 	%r350, %r350, 10240;
	add.s32 	%r343, %r343, 10240;
	add.s32 	%r348, %r348, 16;
	setp.ne.s32 	%p9, %r348, 0;
	@%p9 bra 	$L__BB39_33;
	add.s32 	%r352, %r350, -5120;
$L__BB39_35:
	setp.eq.s32 	%p10, %r50, 0;
	@%p10 bra 	$L__BB39_44;
	and.b32  	%r61, %r49, 7;
	setp.lt.u32 	%p11, %r50, 8;
	@%p11 bra 	$L__BB39_38;
	add.s32 	%r110, %r352, %r347;
	mul.wide.u32 	%rd40, %r110, 8;
	add.s64 	%rd41, %rd1, %rd40;
	ld.global.f64 	%fd103, [%rd41];
	add.f64 	%fd104, %fd374, %fd103;
	add.s32 	%r111, %r110, 640;
	mul.wide.u32 	%rd42, %r111, 8;
	add.s64 	%rd43, %rd1, %rd42;
	ld.global.f64 	%fd105, [%rd43];
	add.f64 	%fd106, %fd104, %fd105;
	add.s32 	%r112, %r110, 1280;
	mul.wide.u32 	%rd44, %r112, 8;
	add.s64 	%rd45, %rd1, %rd44;
	ld.global.f64 	%fd107, [%rd45];
	add.f64 	%fd108, %fd106, %fd107;
	add.s32 	%r113, %r110, 1920;
	mul.wide.u32 	%rd46, %r113, 8;
	add.s64 	%rd47, %rd1, %rd46;
	ld.global.f64 	%fd109, [%rd47];
	add.f64 	%fd110, %fd108, %fd109;
	add.s32 	%r114, %r110, 2560;
	mul.wide.u32 	%rd48, %r114, 8;
	add.s64 	%rd49, %rd1, %rd48;
	ld.global.f64 	%fd111, [%rd49];
	add.f64 	%fd112, %fd110, %fd111;
	add.s32 	%r115, %r110, 3200;
	mul.wide.u32 	%rd50, %r115, 8;
	add.s64 	%rd51, %rd1, %rd50;
	ld.global.f64 	%fd113, [%rd51];
	add.f64 	%fd114, %fd112, %fd113;
	add.s32 	%r116, %r110, 3840;
	mul.wide.u32 	%rd52, %r116, 8;
	add.s64 	%rd53, %rd1, %rd52;
	ld.global.f64 	%fd115, [%rd53];
	add.f64 	%fd116, %fd114, %fd115;
	add.s32 	%r117, %r110, 4480;
	mul.wide.u32 	%rd54, %r117, 8;
	add.s64 	%rd55, %rd1, %rd54;
	ld.global.f64 	%fd117, [%rd55];
	add.f64 	%fd374, %fd116, %fd117;
	add.s32 	%r352, %r352, 5120;
$L__BB39_38:
	setp.eq.s32 	%p12, %r61, 0;
	@%p12 bra 	$L__BB39_44;
	setp.lt.u32 	%p13, %r61, 4;
	@%p13 bra 	$L__BB39_41;
	add.s32 	%r118, %r352, %r347;
	mul.wide.u32 	%rd56, %r118, 8;
	add.s64 	%rd57, %rd1, %rd56;
	ld.global.f64 	%fd119, [%rd57];
	add.f64 	%fd120, %fd374, %fd119;
	add.s32 	%r119, %r118, 640;
	mul.wide.u32 	%rd58, %r119, 8;
	add.s64 	%rd59, %rd1, %rd58;
	ld.global.f64 	%fd121, [%rd59];
	add.f64 	%fd122, %fd120, %fd121;
	add.s32 	%r120, %r118, 1280;
	mul.wide.u32 	%rd60, %r120, 8;
	add.s64 	%rd61, %rd1, %rd60;
	ld.global.f64 	%fd123, [%rd61];
	add.f64 	%fd124, %fd122, %fd123;
	add.s32 	%r121, %r118, 1920;
	mul.wide.u32 	%rd62, %r121, 8;
	add.s64 	%rd63, %rd1, %rd62;
	ld.global.f64 	%fd125, [%rd63];
	add.f64 	%fd374, %fd124, %fd125;
	add.s32 	%r352, %r352, 2560;
$L__BB39_41:
	and.b32  	%r122, %r49, 3;
	setp.eq.s32 	%p14, %r122, 0;
	@%p14 bra 	$L__BB39_44;
	add.s32 	%r355, %r352, %r345;
	mul.hi.u32 	%r123, %r344, -858993459;
	cvt.u16.u32 	%rs1, %r123;
	shr.u16 	%rs2, %rs1, 9;
	add.s16 	%rs3, %rs2, 1;
	cvt.u32.u16 	%r124, %rs3;
	and.b32  	%r125, %r124, 3;
	neg.s32 	%r354, %r125;
$L__BB39_43:
	.pragma "nounroll";
	mul.wide.u32 	%rd64, %r355, 8;
	add.s64 	%rd65, %rd1, %rd64;
	ld.global.f64 	%fd126, [%rd65];
	add.f64 	%fd374, %fd374, %fd126;
	add.s32 	%r355, %r355, 640;
	add.s32 	%r354, %r354, 1;
	setp.ne.s32 	%p15, %r354, 0;
	@%p15 bra 	$L__BB39_43;
$L__BB39_44:
	// begin inline asm
	mov.u32 %r126, %laneid;
	// end inline asm
	mov.b64 	%rd66, %fd374;
	mov.b64 	{%r128, %r133}, %rd66;
	mov.b32 	%r134, 1;
	mov.b32 	%r175, 31;
	mov.b32 	%r176, -1;
	// begin inline asm
	shfl.sync.down.b32 %r127, %r128, %r134, %r175, %r176;
	// end inline asm
	// begin inline asm
	shfl.sync.down.b32 %r132, %r133, %r134, %r175, %r176;
	// end inline asm
	mov.b64 	%rd67, {%r127, %r132};
	mov.b64 	%fd127, %rd67;
	setp.gt.s32 	%p16, %r126, 30;
	add.f64 	%fd128, %fd374, %fd127;
	selp.f64 	%fd129, %fd374, %fd128, %p16;
	mov.b64 	%rd68, %fd129;
	mov.b64 	{%r138, %r143}, %rd68;
	mov.b32 	%r144, 2;
	// begin inline asm
	shfl.sync.down.b32 %r137, %r138, %r144, %r175, %r176;
	// end inline asm
	// begin inline asm
	shfl.sync.down.b32 %r142, %r143, %r144, %r175, %r176;
	// end inline asm
	mov.b64 	%rd69, {%r137, %r142};
	mov.b64 	%fd130, %rd69;
	setp.gt.s32 	%p17, %r126, 29;
	add.f64 	%fd131, %fd129, %fd130;
	selp.f64 	%fd132, %fd129, %fd131, %p17;
	mov.b64 	%rd70, %fd132;
	mov.b64 	{%r148, %r153}, %rd70;
	mov.b32 	%r154, 4;
	// begin inline asm
	shfl.sync.down.b32 %r147, %r148, %r154, %r175, %r176;
	// end inline asm
	// begin inline asm
	shfl.sync.down.b32 %r152, %r153, %r154, %r175, %r176;
	// end inline asm
	mov.b64 	%rd71, {%r147, %r152};
	mov.b64 	%fd133, %rd71;
	setp.gt.s32 	%p18, %r126, 27;
	add.f64 	%fd134, %fd132, %fd133;
	selp.f64 	%fd135, %fd132, %fd134, %p18;
	mov.b64 	%rd72, %fd135;
	mov.b64 	{%r158, %r163}, %rd72;
	mov.b32 	%r164, 8;
	// begin inline asm
	shfl.sync.down.b32 %r157, %r158, %r164, %r175, %r176;
	// end inline asm
	// begin inline asm
	shfl.sync.down.b32 %r162, %r163, %r164, %r175, %r176;
	// end inline asm
	mov.b64 	%rd73, {%r157, %r162};
	mov.b64 	%fd136, %rd73;
	setp.gt.s32 	%p19, %r126, 23;
	add.f64 	%fd137, %fd135, %fd136;
	selp.f64 	%fd138, %fd135, %fd137, %p19;
	mov.b64 	%rd74, %fd138;
	mov.b64 	{%r168, %r173}, %rd74;
	mov.b32 	%r174, 16;
	// begin inline asm
	shfl.sync.down.b32 %r167, %r168, %r174, %r175, %r176;
	// end inline asm
	// begin inline asm
	shfl.sync.down.b32 %r172, %r173, %r174, %r175, %r176;
	// end inline asm
	mov.b64 	%rd75, {%r167, %r172};
	mov.b64 	%fd139, %rd75;
	setp.gt.s32 	%p20, %r126, 15;
	add.f64 	%fd37, %fd138, %fd139;
	selp.f64 	%fd375, %fd138, %fd37, %p20;
	setp.ne.s32 	%p21, %r126, 0;
	@%p21 bra 	$L__BB39_46;
	shr.u32 	%r177, %r35, 2;
	and.b32  	%r178, %r177, 248;
	mov.u32 	%r179, _ZZN3cub18CUB_300001_SM_10006detail6reduce18DeviceReduceKernelINS2_10policy_hubIdjN4cuda3std3__44plusIdEEE10Policy1000EN6thrust24THRUST_300001_SM_1000_NS10device_ptrIdEEjS9_dNS7_10__identityEEEvT0_PT3_T1_NS0_13GridEvenShareISK_EET2_T4_E12temp_storage;
	add.s32 	%r180, %r179, %r178;
	st.shared.f64 	[%r180+24], %fd37;
$L__BB39_46:
	bar.sync 	0;
	setp.ne.s32 	%p22, %r35, 0;
	@%p22 bra 	$L__BB39_48;
	ld.shared.f64 	%fd140, [_ZZN3cub18CUB_300001_SM_10006detail6reduce18DeviceReduceKernelINS2_10policy_hubIdjN4cuda3std3__44plusIdEEE10Policy1000EN6thrust24THRUST_300001_SM_1000_NS10device_ptrIdEEjS9_dNS7_10__identityEEEvT0_PT3_T1_NS0_13GridEvenShareISK_EET2_T4_E12temp_storage+32];
	add.f64 	%fd141, %fd375, %fd140;
	ld.shared.f64 	%fd142, [_ZZN3cub18CUB_300001_SM_10006detail6reduce18DeviceReduceKernelINS2_10policy_hubIdjN4cuda3std3__44plusIdEEE10Policy1000EN6thrust24THRUST_300001_SM_1000_NS10device_ptrIdEEjS9_dNS7_10__identityEEEvT0_PT3_T1_NS0_13GridEvenShareISK_EET2_T4_E12temp_storage+40];
	add.f64 	%fd143, %fd141, %fd142;
	ld.shared.f64 	%fd144, [_ZZN3cub18CUB_300001_SM_10006detail6reduce18DeviceReduceKernelINS2_10policy_hubIdjN4cuda3std3__44plusIdEEE10Policy1000EN6thrust24THRUST_300001_SM_1000_NS10device_ptrIdEEjS9_dNS7_10__identityEEEvT0_PT3_T1_NS0_13GridEvenShareISK_EET2_T4_E12temp_storage+48];
	add.f64 	%fd145, %fd143, %fd144;
	ld.shared.f64 	%fd146, [_ZZN3cub18CUB_300001_SM_10006detail6reduce18DeviceReduceKernelINS2_10policy_hubIdjN4cuda3std3__44plusIdEEE10Policy1000EN6thrust24THRUST_300001_SM_1000_NS10device_ptrIdEEjS9_dNS7_10__identityEEEvT0_PT3_T1_NS0_13GridEvenShareISK_EET2_T4_E12temp_storage+56];
	add.f64 	%fd147, %fd145, %fd146;
	ld.shared.f64 	%fd148, [_ZZN3cub18CUB_300001_SM_10006detail6reduce18DeviceReduceKernelINS2_10policy_hubIdjN4cuda3std3__44plusIdEEE10Policy1000EN6thrust24THRUST_300001_SM_1000_NS10device_ptrIdEEjS9_dNS7_10__identityEEEvT0_PT3_T1_NS0_13GridEvenShareISK_EET2_T4_E12temp_storage+64];
	add.f64 	%fd149, %fd147, %fd148;
	ld.shared.f64 	%fd150, [_ZZN3cub18CUB_300001_SM_10006detail6reduce18DeviceReduceKernelINS2_10policy_hubIdjN4cuda3std3__44plusIdEEE10Policy1000EN6thrust24THRUST_300001_SM_1000_NS10device_ptrIdEEjS9_dNS7_10__identityEEEvT0_PT3_T1_NS0_13GridEvenShareISK_EET2_T4_E12temp_storage+72];
	add.f64 	%fd151, %fd149, %fd150;
	ld.shared.f64 	%fd152, [_ZZN3cub18CUB_300001_SM_10006detail6reduce18DeviceReduceKernelINS2_10policy_hubIdjN4cuda3std3__44plusIdEEE10Policy1000EN6thrust24THRUST_300001_SM_1000_NS10device_ptrIdEEjS9_dNS7_10__identityEEEvT0_PT3_T1_NS0_13GridEvenShareISK_EET2_T4_E12temp_storage+80];
	add.f64 	%fd153, %fd151, %fd152;
	ld.shared.f64 	%fd154, [_ZZN3cub18CUB_300001_SM_10006detail6reduce18DeviceReduceKernelINS2_10policy_hubIdjN4cuda3std3__44plusIdEEE10Policy1000EN6thrust24THRUST_300001_SM_1000_NS10device_ptrIdEEjS9_dNS7_10__identityEEEvT0_PT3_T1_NS0_13GridEvenShareISK_EET2_T4_E12temp_storage+88];
	add.f64 	%fd155, %fd153, %fd154;
	ld.shared.f64 	%fd156, [_ZZN3cub18CUB_300001_SM_10006detail6reduce18DeviceReduceKernelINS2_10policy_hubIdjN4cuda3std3__44plusIdEEE10Policy1000EN6thrust24THRUST_300001_SM_1000_NS10device_ptrIdEEjS9_dNS7_10__identityEEEvT0_PT3_T1_NS0_13GridEvenShareISK_EET2_T4_E12temp_storage+96];
	add.f64 	%fd157, %fd155, %fd156;
	ld.shared.f64 	%fd158, [_ZZN3cub18CUB_300001_SM_10006detail6reduce18DeviceReduceKernelINS2_10policy_hubIdjN4cuda3std3__44plusIdEEE10Policy1000EN6thrust24THRUST_300001_SM_1000_NS10device_ptrIdEEjS9_dNS7_10__identityEEEvT0_PT3_T1_NS0_13GridEvenShareISK_EET2_T4_E12temp_storage+104];
	add.f64 	%fd159, %fd157, %fd158;
	ld.shared.f64 	%fd160, [_ZZN3cub18CUB_300001_SM_10006detail6reduce18DeviceReduceKernelINS2_10policy_hubIdjN4cuda3std3__44plusIdEEE10Policy1000EN6thrust24THRUST_300001_SM_1000_NS10device_ptrIdEEjS9_dNS7_10__identityEEEvT0_PT3_T1_NS0_13GridEvenShareISK_EET2_T4_E12temp_storage+112];
	add.f64 	%fd161, %fd159, %fd160;
	ld.shared.f64 	%fd162, [_ZZN3cub18CUB_300001_SM_10006detail6reduce18DeviceReduceKernelINS2_10policy_hubIdjN4cuda3std3__44plusIdEEE10Policy1000EN6thrust24THRUST_300001_SM_1000_NS10device_ptrIdEEjS9_dNS7_10__identityEEEvT0_PT3_T1_NS0_13GridEvenShareISK_EET2_T4_E12temp_storage+120];
	add.f64 	%fd163, %fd161, %fd162;
	ld.shared.f64 	%fd164, [_ZZN3cub18CUB_300001_SM_10006detail6reduce18DeviceReduceKernelINS2_10policy_hubIdjN4cuda3std3__44plusIdEEE10Policy1000EN6thrust24THRUST_300001_SM_1000_NS10device_ptrIdEEjS9_dNS7_10__identityEEEvT0_PT3_T1_NS0_13GridEvenShareISK_EET2_T4_E12temp_storage+128];
	add.f64 	%fd165, %fd163, %fd164;
	ld.shared.f64 	%fd166, [_ZZN3cub18CUB_300001_SM_10006detail6reduce18DeviceReduceKernelINS2_10policy_hubIdjN4cuda3std3__44plusIdEEE10Policy1000EN6thrust24THRUST_300001_SM_1000_NS10device_ptrIdEEjS9_dNS7_10__identityEEEvT0_PT3_T1_NS0_13GridEvenShareISK_EET2_T4_E12temp_storage+136];
	add.f64 	%fd167, %fd165, %fd166;
	ld.shared.f64 	%fd168, [_ZZN3cub18CUB_300001_SM_10006detail6reduce18DeviceReduceKernelINS2_10policy_hubIdjN4cuda3std3__44plusIdEEE10Policy1000EN6thrust24THRUST_300001_SM_1000_NS10device_ptrIdEEjS9_dNS7_10__identityEEEvT0_PT3_T1_NS0_13GridEvenShareISK_EET2_T4_E12temp_storage+144];
	add.f64 	%fd169, %fd167, %fd168;
	ld.shared.f64 	%fd170, [_ZZN3cub18CUB_300001_SM_10006detail6reduce18DeviceReduceKernelINS2_10policy_hubIdjN4cuda3std3__44plusIdEEE10Policy1000EN6thrust24THRUST_300001_SM_1000_NS10device_ptrIdEEjS9_dNS7_10__identityEEEvT0_PT3_T1_NS0_13GridEvenShareISK_EET2_T4_E12temp_storage+152];
	add.f64 	%fd171, %fd169, %fd170;
	ld.shared.f64 	%fd172, [_ZZN3cub18CUB_300001_SM_10006detail6reduce18DeviceReduceKernelINS2_10policy_hubIdjN4cuda3std3__44plusIdEEE10Policy1000EN6thrust24THRUST_300001_SM_1000_NS10device_ptrIdEEjS9_dNS7_10__identityEEEvT0_PT3_T1_NS0_13GridEvenShareISK_EET2_T4_E12temp_storage+160];
	add.f64 	%fd173, %fd171, %fd172;
	ld.shared.f64 	%fd174, [_ZZN3cub18CUB_300001_SM_10006detail6reduce18DeviceReduceKernelINS2_10policy_hubIdjN4cuda3std3__44plusIdEEE10Policy1000EN6thrust24THRUST_300001_SM_1000_NS10device_ptrIdEEjS9_dNS7_10__identityEEEvT0_PT3_T1_NS0_13GridEvenShareISK_EET2_T4_E12temp_storage+168];
	add.f64 	%fd175, %fd173, %fd174;
	ld.shared.f64 	%fd176, [_ZZN3cub18CUB_300001_SM_10006detail6reduce18DeviceReduceKernelINS2_10policy_hubIdjN4cuda3std3__44plusIdEEE10Policy1000EN6thrust24THRUST_300001_SM_1000_NS10device_ptrIdEEjS9_dNS7_10__identityEEEvT0_PT3_T1_NS0_13GridEvenShareISK_EET2_T4_E12temp_storage+176];
	add.f64 	%fd375, %fd175, %fd176;
$L__BB39_48:
	mov.u32 	%r333, %tid.x;
	setp.ne.s32 	%p68, %r333, 0;
	@%p68 bra 	$L__BB39_50;
	ld.param.u64 	%rd159, [_ZN3cub18CUB_300001_SM_10006detail6reduce18DeviceReduceKernelINS2_10policy_hubIdjN4cuda3std3__44plusIdEEE10Policy1000EN6thrust24THRUST_300001_SM_1000_NS10device_ptrIdEEjS9_dNS7_10__identityEEEvT0_PT3_T1_NS0_13GridEvenShareISK_EET2_T4__param_1];
	cvta.to.global.u64 	%rd156, %rd159;
	mul.wide.u32 	%rd157, %r3, 8;
	add.s64 	%rd158, %rd156, %rd157;
	st.global.f64 	[%rd158], %fd375;
$L__BB39_50:
	ret;

}
	// .globl	_ZN3cub18CUB_300001_SM_10006detail6reduce28DeviceReduceSingleTileKernelINS2_10policy_hubIdjN4cuda3std3__44plusIdEEE10Policy1000EPdSC_iS9_ddNS7_10__identityEEEvT0_T1_T2_T3_T4_T6_
.visible .entry _ZN3cub18CUB_300001_SM_10006detail6reduce28DeviceReduceSingleTileKernelINS2_10policy_hubIdjN4cuda3std3__44plusIdEEE10Policy1000EPdSC_iS9_ddNS7_10__identityEEEvT0_T1_T2_T3_T4_T6_(
	.param .u64 .ptr .align 1 _ZN3cub18CUB_300001_SM_10006detail6reduce28DeviceReduceSingleTileKernelINS2_10policy_hubIdjN4cuda3std3__44plusIdEEE10Policy1000EPdSC_iS9_ddNS7_10__identityEEEvT0_T1_T2_T3_T4_T6__param_0,
	.param .u64 .ptr .align 1 _ZN3cub18CUB_300001_SM_10006detail6reduce28DeviceReduceSingleTileKernelINS2_10policy_hubIdjN4cuda3std3__44plusIdEEE10Policy1000EPdSC_iS9_ddNS7_10__identityEEEvT0_T1_T2_T3_T4_T6__param_1,
	.param .u32 _ZN3cub18CUB_300001_SM_10006detail6reduce28DeviceReduceSingleTileKernelINS2_10policy_hubIdjN4cuda3std3__44plusIdEEE10Policy1000EPdSC_iS9_ddNS7_10__identityEEEvT0_T1_T2_T3_T4_T6__param_2,
	.param .align 1 .b8 _ZN3cub18CUB_300001_SM_10006detail6reduce28DeviceReduceSingleTileKernelINS2_10policy_hubIdjN4cuda3std3__44plusIdEEE10Policy1000EPdSC_iS9_ddNS7_10__identityEEEvT0_T1_T2_T3_T4_T6__param_3[1],
	.param .f64 _ZN3cub18CUB_300001_SM_10006detail6reduce28DeviceReduceSingleTileKernelINS2_10policy_hubIdjN4cuda3std3__44plusIdEEE10Policy1000EPdSC_iS9_ddNS7_10__identityEEEvT0_T1_T2_T3_T4_T6__param_4,
	.param .align 1 .b8 _ZN3cub18CUB_300001_SM_10006detail6reduce28DeviceReduceSingleTileKernelINS2_10policy_hubIdjN4cuda3std3__44plusIdEEE10Policy1000EPdSC_iS9_ddNS7_10__identityEEEvT0_T1_T2_T3_T4_T6__param_5[1]
)
.maxntid 640
.minnctapersm 1
{
	.reg .pred 	%p<62>;
	.reg .b32 	%r<239>;
	.reg .b64 	%rd<109>;
	.reg .b64 	%fd<264>;
	// demoted variable
	.shared .align 8 .b8 _ZZN3cub18CUB_300001_SM_10006detail6reduce28DeviceReduceSingleTileKernelINS2_10policy_hubIdjN4cuda3std3__44plusIdEEE10Policy1000EPdSC_iS9_ddNS7_10__identityEEEvT0_T1_T2_T3_T4_T6_E12temp_storage[192];
	ld.param.u64 	%rd9, [_ZN3cub18CUB_300001_SM_10006detail6reduce28DeviceReduceSingleTileKernelINS2_10policy_hubIdjN4cuda3std3__44plusIdEEE10Policy1000EPdSC_iS9_ddNS7_10__identityEEEvT0_T1_T2_T3_T4_T6__param_0];
	ld.param.u64 	%rd10, [_ZN3cub18CUB_300001_SM_10006detail6reduce28DeviceReduceSingleTileKernelINS2_10policy_hubIdjN4cuda3std3__44plusIdEEE10Policy1000EPdSC_iS9_ddNS7_10__identityEEEvT0_T1_T2_T3_T4_T6__param_1];
	ld.param.u32 	%r36, [_ZN3cub18CUB_300001_SM_10006detail6reduce28DeviceReduceSingleTileKernelINS2_10policy_hubIdjN4cuda3std3__44plusIdEEE10Policy1000EPdSC_iS9_ddNS7_10__identityEEEvT0_T1_T2_T3_T4_T6__param_2];
	ld.param.f64 	%fd30, [_ZN3cub18CUB_300001_SM_10006detail6reduce28DeviceReduceSingleTileKernelINS2_10policy_hubIdjN4cuda3std3__44plusIdEEE10Policy1000EPdSC_iS9_ddNS7_10__identityEEEvT0_T1_T2_T3_T4_T6__param_4];
	cvta.to.global.u64 	%rd1, %rd10;
	setp.ne.s32 	%p1, %r36, 0;
	@%p1 bra 	$L__BB40_3;
	mov.u32 	%r225, %tid.x;
	setp.ne.s32 	%p61, %r225, 0;
	@%p61 bra 	$L__BB40_39;
	st.global.f64 	[%rd1], %fd30;
	bra.uni 	$L__BB40_39;
$L__BB40_3:
	setp.gt.s32 	%p2, %r36, 5119;
	@%p2 bra 	$L__BB40_21;
	mov.u32 	%r1, %tid.x;
	setp.ge.s32 	%p19, %r1, %r36;
	mov.f64 	%fd255, 0d0000000000000000;
	mov.u32 	%r229, %r1;
	@%p19 bra 	$L__BB40_6;
	mul.wide.u32 	%rd74, %r1, 8;
	add.s64 	%rd73, %rd9, %rd74;
	// begin inline asm
	ld.global.nc.u64 %rd72, [%rd73];
	// end inline asm
	mov.b64 	%fd255, %rd72;
	add.s32 	%r229, %r1, 640;
$L__BB40_6:
	setp.ge.s32 	%p20, %r229, %r36;
	@%p20 bra 	$L__BB40_12;
	not.b32 	%r101, %r229;
	add.s32 	%r4, %r36, %r101;
	mul.hi.u32 	%r102, %r4, -858993459;
	shr.u32 	%r103, %r102, 9;
	add.s32 	%r5, %r103, 1;
	and.b32  	%r104, %r103, 3;
	setp.eq.s32 	%p21, %r104, 3;
	@%p21 bra 	$L__BB40_10;
	mul.wide.u32 	%rd75, %r229, 8;
	add.s64 	%rd107, %rd9, %rd75;
	and.b32  	%r105, %r5, 3;
	neg.s32 	%r227, %r105;
$L__BB40_9:
	.pragma "nounroll";
	// begin inline asm
	ld.global.nc.u64 %rd76, [%rd107];
	// end inline asm
	mov.b64 	%fd121, %rd76;
	add.f64 	%fd255, %fd255, %fd121;
	add.s32 	%r229, %r229, 640;
	add.s64 	%rd107, %rd107, 5120;
	add.s32 	%r227, %r227, 1;
	setp.ne.s32 	%p22, %r227, 0;
	@%p22 bra 	$L__BB40_9;
$L__BB40_10:
	setp.lt.u32 	%p23, %r4, 1920;
	@%p23 bra 	$L__BB40_12;
$L__BB40_11:
	mul.wide.s32 	%rd86, %r229, 8;
	add.s64 	%rd79, %rd9, %rd86;
	// begin inline asm
	ld.global.nc.u64 %rd78, [%rd79];
	// end inline asm
	mov.b64 	%fd122, %rd78;
	add.f64 	%fd123, %fd255, %fd122;
	add.s64 	%rd81, %rd79, 5120;
	// begin inline asm
	ld.global.nc.u64 %rd80, [%rd81];
	// end inline asm
	mov.b64 	%fd124, %rd80;
	add.f64 	%fd125, %fd123, %fd124;
	add.s64 	%rd83, %rd79, 10240;
	// begin inline asm
	ld.global.nc.u64 %rd82, [%rd83];
	// end inline asm
	mov.b64 	%fd126, %rd82;
	add.f64 	%fd127, %fd125, %fd126;
	add.s64 	%rd85, %rd79, 15360;
	// begin inline asm
	ld.global.nc.u64 %rd84, [%rd85];
	// end inline asm
	mov.b64 	%fd128, %rd84;
	add.f64 	%fd255, %fd127, %fd128;
	add.s32 	%r229, %r229, 2560;
	setp.lt.s32 	%p24, %r229, %r36;
	@%p24 bra 	$L__BB40_11;
$L__BB40_12:
	setp.lt.s32 	%p25, %r36, 640;
	@%p25 bra 	$L__BB40_17;
	// begin inline asm
	mov.u32 %r169, %laneid;
	// end inline asm
	mov.b64 	%rd97, %fd255;
	mov.b64 	{%r171, %r176}, %rd97;
	mov.b32 	%r177, 1;
	mov.b32 	%r218, 31;
	mov.b32 	%r219, -1;
	// begin inline asm
	shfl.sync.down.b32 %r170, %r171, %r177, %r218, %r219;
	// end inline asm
	// begin inline asm
	shfl.sync.down.b32 %r175, %r176, %r177, %r218, %r219;
	// end inline asm
	mov.b64 	%rd98, {%r170, %r175};
	mov.b64 	%fd199, %rd98;
	setp.gt.s32 	%p53, %r169, 30;
	add.f64 	%fd200, %fd255, %fd199;
	selp.f64 	%fd201, %fd255, %fd200, %p53;
	mov.b64 	%rd99, %fd201;
	mov.b64 	{%r181, %r186}, %rd99;
	mov.b32 	%r187, 2;
	// begin inline asm
	shfl.sync.down.b32 %r180, %r181, %r187, %r218, %r219;
	// end inline asm
	// begin inline asm
	shfl.sync.down.b32 %r185, %r186, %r187, %r218, %r219;
	// end inline asm
	mov.b64 	%rd100, {%r180, %r185};
	mov.b64 	%fd202, %rd100;
	setp.gt.s32 	%p54, %r169, 29;
	add.f64 	%fd203, %fd201, %fd202;
	selp.f64 	%fd204, %fd201, %fd203, %p54;
	mov.b64 	%rd101, %fd204;
	mov.b64 	{%r191, %r196}, %rd101;
	mov.b32 	%r197, 4;
	// begin inline asm
	shfl.sync.down.b32 %r190, %r191, %r197, %r218, %r219;
	// end inline asm
	// begin inline asm
	shfl.sync.down.b32 %r195, %r196, %r197, %r218, %r219;
	// end inline asm
	mov.b64 	%rd102, {%r190, %r195};
	mov.b64 	%fd205, %rd102;
	setp.gt.s32 	%p55, %r169, 27;
	add.f64 	%fd206, %fd204, %fd205;
	selp.f64 	%fd207, %fd204, %fd206, %p55;
	mov.b64 	%rd103, %fd207;
	mov.b64 	{%r201, %r206}, %rd103;
	mov.b32 	%r207, 8;
	// begin inline asm
	shfl.sync.down.b32 %r200, %r201, %r207, %r218, %r219;
	// end inline asm
	// begin inline asm
	shfl.sync.down.b32 %r205, %r206, %r207, %r218, %r219;
	// end inline asm
	mov.b64 	%rd104, {%r200, %r205};
	mov.b64 	%fd208, %rd104;
	setp.gt.s32 	%p56, %r169, 23;
	add.f64 	%fd209, %fd207, %fd208;
	selp.f64 	%fd210, %fd207, %fd209, %p56;
	mov.b64 	%rd105, %fd210;
	mov.b64 	{%r211, %r216}, %rd105;
	mov.b32 	%r217, 16;
	// begin inline asm
	shfl.sync.down.b32 %r210, %r211, %r217, %r218, %r219;
	// end inline asm
	// begin inline asm
	shfl.sync.down.b32 %r215, %r216, %r217, %r218, %r219;
	// end inline asm
	mov.b64 	%rd106, {%r210, %r215};
	mov.b64 	%fd211, %rd106;
	setp.gt.s32 	%p57, %r169, 15;
	add.f64 	%fd10, %fd210, %fd211;
	selp.f64 	%fd263, %fd210, %fd10, %p57;
	setp.ne.s32 	%p58, %r169, 0;
	@%p58 bra 	$L__BB40_15;
	shr.u32 	%r220, %r1, 2;
	and.b32  	%r221, %r220, 248;
	mov.u32 	%r222, _ZZN3cub18CUB_300001_SM_10006detail6reduce28DeviceReduceSingleTileKernelINS2_10policy_hubIdjN4cuda3std3__44plusIdEEE10Policy1000EPdSC_iS9_ddNS7_10__identityEEEvT0_T1_T2_T3_T4_T6_E12temp_storage;
	add.s32 	%r223, %r222, %r221;
	st.shared.f64 	[%r223+24], %fd10;
$L__BB40_15:
	bar.sync 	0;
	setp.ne.s32 	%p59, %r1, 0;
	@%p59 bra 	$L__BB40_37;
	ld.shared.f64 	%fd212, [_ZZN3cub18CUB_300001_SM_10006detail6reduce28DeviceReduceSingleTileKernelINS2_10policy_hubIdjN4cuda3std3__44plusIdEEE10Policy1000EPdSC_iS9_ddNS7_10__identityEEEvT0_T1_T2_T3_T4_T6_E12temp_storage+32];
	add.f64 	%fd213, %fd263, %fd212;
	ld.shared.f64 	%fd214, [_ZZN3cub18CUB_300001_SM_10006detail6reduce28DeviceReduceSingleTileKernelINS2_10policy_hubIdjN4cuda3std3__44plusIdEEE10Policy1000EPdSC_iS9_ddNS7_10__identityEEEvT0_T1_T2_T3_T4_T6_E12temp_storage+40];
	add.f64 	%fd215, %fd213, %fd214;
	ld.shared.f64 	%fd216, [_ZZN3cub18CUB_300001_SM_10006detail6reduce28DeviceReduceSingleTileKernelINS2_10policy_hubIdjN4cuda3std3__44plusIdEEE10Policy1000EPdSC_iS9_ddNS7_10__identityEEEvT0_T1_T2_T3_T4_T6_E12temp_storage+48];
	add.f64 	%fd217, %fd215, %fd216;
	ld.shared.f64 	%fd218, [_ZZN3cub18CUB_300001_SM_10006detail6reduce28DeviceReduceSingleTileKernelINS2_10policy_hubIdjN4cuda3std3__44plusIdEEE10Policy1000EPdSC_iS9_ddNS7_10__identityEEEvT0_T1_T2_T3_T4_T6_E12temp_storage+56];
	add.f64 	%fd219, %fd217, %fd218;
	ld.shared.f64 	%fd220, [_ZZN3cub18CUB_300001_SM_10006detail6reduce28DeviceReduceSingleTileKernelINS2_10policy_hubIdjN4cuda3std3__44plusIdEEE10Policy1000EPdSC_iS9_ddNS7_10__identityEEEvT0_T1_T2_T3_T4_T6_E12temp_storage+64];
	add.f64 	%fd221, %fd219, %fd220;
	ld.shared.f64 	%fd222, [_ZZN3cub18CUB_300001_SM_10006detail6reduce28DeviceReduceSingleTileKernelINS2_10policy_hubIdjN4cuda3std3__44plusIdEEE10Policy1000EPdSC_iS9_ddNS7_10__identityEEEvT0_T1_T2_T3_T4_T6_E12temp_storage+72];
	add.f64 	%fd223, %fd221, %fd222;
	ld.shared.f64 	%fd224, [_ZZN3cub18CUB_300001_SM_10006detail6reduce28DeviceReduceSingleTileKernelINS2_10policy_hubIdjN4cuda3std3__44plusIdEEE10Policy1000EPdSC_iS9_ddNS7_10__identityEEEvT0_T1_T2_T3_T4_T6_E12temp_storage+80];
	add.f64 	%fd225, %fd223, %fd224;
	ld.shared.f64 	%fd226, [_ZZN3cub18CUB_300001_SM_10006detail6reduce28DeviceReduceSingleTileKernelINS2_10policy_hubIdjN4cuda3std3__44plusIdEEE10Policy1000EPdSC_iS9_ddNS7_10__identityEEEvT0_T1_T2_T3_T4_T6_E12temp_storage+88];
	add.f64 	%fd227, %fd225, %fd226;
	ld.shared.f64 	%fd228, [_ZZN3cub18CUB_300001_SM_10006detail6reduce28DeviceReduceSingleTileKernelINS2_10policy_hubIdjN4cuda3std3__44plusIdEEE10Policy1000EPdSC_iS9_ddNS7_10__identityEEEvT0_T1_T2_T3_T4_T6_E12temp_storage+96];
	add.f64 	%fd229, %fd227, %fd228;
	ld.shared.f64 	%fd230, [_ZZN3cub18CUB_300001_SM_10006detail6reduce28DeviceReduceSingleTileKernelINS2_10policy_hubIdjN4cuda3std3__44plusIdEEE10Policy1000EPdSC_iS9_ddNS7_10__identityEEEvT0_T1_T2_T3_T4_T6_E12temp_storage+104];
	add.f64 	%fd231, %fd229, %fd230;
	ld.shared.f64 	%fd232, [_ZZN3cub18CUB_300001_SM_10006detail6reduce28DeviceReduceSingleTileKernelINS2_10policy_hubIdjN4cuda3std3__44plusIdEEE10Policy1000EPdSC_iS9_ddNS7_10__identityEEEvT0_T1_T2_T3_T4_T6_E12temp_storage+112];
	add.f64 	%fd233, %fd231, %fd232;
	ld.shared.f64 	%fd234, [_ZZN3cub18CUB_300001_SM_10006detail6reduce28DeviceReduceSingleTileKernelINS2_10policy_hubIdjN4cuda3std3__44plusIdEEE10Policy1000EPdSC_iS9_ddNS7_10__identityEEEvT0_T1_T2_T3_T4_T6_E12temp_storage+120];
	add.f64 	%fd235, %fd233, %fd234;
	ld.shared.f64 	%fd236, [_ZZN3cub18CUB_300001_SM_10006detail6reduce28DeviceReduceSingleTileKernelINS2_10policy_hubIdjN4cuda3std3__44plusIdEEE10Policy1000EPdSC_iS9_ddNS7_10__identityEEEvT0_T1_T2_T3_T4_T6_E12temp_storage+128];
	add.f64 	%fd237, %fd235, %fd236;
	ld.shared.f64 	%fd238, [_ZZN3cub18CUB_300001_SM_10006detail6reduce28DeviceReduceSingleTileKernelINS2_10policy_hubIdjN4cuda3std3__44plusIdEEE10Policy1000EPdSC_iS9_ddNS7_10__identityEEEvT0_T1_T2_T3_T4_T6_E12temp_storage+136];
	add.f64 	%fd239, %fd237, %fd238;
	ld.shared.f64 	%fd240, [_ZZN3cub18CUB_300001_SM_10006detail6reduce28DeviceReduceSingleTileKernelINS2_10policy_hubIdjN4cuda3std3__44plusIdEEE10Policy1000EPdSC_iS9_ddNS7_10__identityEEEvT0_T1_T2_T3_T4_T6_E12temp_storage+144];
	add.f64 	%fd241, %fd239, %fd240;
	ld.shared.f64 	%fd242, [_ZZN3cub18CUB_300001_SM_10006detail6reduce28DeviceReduceSingleTileKernelINS2_10policy_hubIdjN4cuda3std3__44plusIdEEE10Policy1000EPdSC_iS9_ddNS7_10__identityEEEvT0_T1_T2_T3_T4_T6_E12temp_storage+152];
	add.f64 	%fd243, %fd241, %fd242;
	ld.shared.f64 	%fd244, [_ZZN3cub18CUB_300001_SM_10006detail6reduce28DeviceReduceSingleTileKernelINS2_10policy_hubIdjN4cuda3std3__44plusIdEEE10Policy1000EPdSC_iS9_ddNS7_10__identityEEEvT0_T1_T2_T3_T4_T6_E12temp_storage+160];
	add.f64 	%fd245, %fd243, %fd244;
	ld.shared.f64 	%fd246, [_ZZN3cub18CUB_300001_SM_10006detail6reduce28DeviceReduceSingleTileKernelINS2_10policy_hubIdjN4cuda3std3__44plusIdEEE10Policy1000EPdSC_iS9_ddNS7_10__identityEEEvT0_T1_T2_T3_T4_T6_E12temp_storage+168];
	add.f64 	%fd247, %fd245, %fd246;
	ld.shared.f64 	%fd248, [_ZZN3cub18CUB_300001_SM_10006detail6reduce28DeviceReduceSingleTileKernelINS2_10policy_hubIdjN4cuda3std3__44plusIdEEE10Policy1000EPdSC_iS9_ddNS7_10__identityEEEvT0_T1_T2_T3_T4_T6_E12temp_storage+176];
	add.f64 	%fd263, %fd247, %fd248;
	bra.uni 	$L__BB40_37;
$L__BB40_17:
	// begin inline asm
	mov.u32 %r106, %laneid;
	// end inline asm
	and.b32  	%r157, %r1, 992;
	add.s32 	%r158, %r157, 32;
	setp.gt.s32 	%p26, %r158, %r36;
	not.b32 	%r159, %r157;
	add.s32 	%r160, %r36, %r159;
	selp.b32 	%r155, %r160, 31, %p26;
	mov.b64 	%rd87, %fd255;
	mov.b64 	{%r108, %r113}, %rd87;
	mov.b32 	%r114, 1;
	mov.b32 	%r156, -1;
	// begin inline asm
	shfl.sync.down.b32 %r107, %r108, %r114, %r155, %r156;
	// end inline asm
	// begin inline asm
	shfl.sync.down.b32 %r112, %r113, %r114, %r155, %r156;
	// end inline asm
	mov.b64 	%rd88, {%r107, %r112};
	mov.b64 	%fd129, %rd88;
	setp.lt.s32 	%p27, %r106, %r155;
	add.f64 	%fd130, %fd255, %fd129;
	selp.f64 	%fd131, %fd130, %fd255, %p27;
	mov.b64 	%rd89, %fd131;
	mov.b64 	{%r118, %r123}, %rd89;
	mov.b32 	%r124, 2;
	// begin inline asm
	shfl.sync.down.b32 %r117, %r118, %r124, %r155, %r156;
	// end inline asm
	// begin inline asm
	shfl.sync.down.b32 %r122, %r123, %r124, %r155, %r156;
	// end inline asm
	mov.b64 	%rd90, {%r117, %r122};
	mov.b64 	%fd132, %rd90;
	add.s32 	%r161, %r106, 2;
	setp.gt.s32 	%p28, %r161, %r155;
	add.f64 	%fd133, %fd131, %fd132;
	selp.f64 	%fd134, %fd131, %fd133, %p28;
	mov.b64 	%rd91, %fd134;
	mov.b64 	{%r128, %r133}, %rd91;
	mov.b32 	%r134, 4;
	// begin inline asm
	shfl.sync.down.b32 %r127, %r128, %r134, %r155, %r156;
	// end inline asm
	// begin inline asm
	shfl.sync.down.b32 %r132, %r133, %r134, %r155, %r156;
	// end inline asm
	mov.b64 	%rd92, {%r127, %r132};
	mov.b64 	%fd135, %rd92;
	add.s32 	%r162, %r106, 4;
	setp.gt.s32 	%p29, %r162, %r155;
	add.f64 	%fd136, %fd134, %fd135;
	selp.f64 	%fd137, %fd134, %fd136, %p29;
	mov.b64 	%rd93, %fd137;
	mov.b64 	{%r138, %r143}, %rd93;
	mov.b32 	%r144, 8;
	// begin inline asm
	shfl.sync.down.b32 %r137, %r138, %r144, %r155, %r156;
	// end inline asm
	// begin inline asm
	shfl.sync.down.b32 %r142, %r143, %r144, %r155, %r156;
	// end inline asm
	mov.b64 	%rd94, {%r137, %r142};
	mov.b64 	%fd138, %rd94;
	add.s32 	%r163, %r106, 8;
	setp.gt.s32 	%p30, %r163, %r155;
	add.f64 	%fd139, %fd137, %fd138;
	selp.f64 	%fd140, %fd137, %fd139, %p30;
	mov.b64 	%rd95, %fd140;
	mov.b64 	{%r148, %r153}, %rd95;
	mov.b32 	%r154, 16;
	// begin inline asm
	shfl.sync.down.b32 %r147, %r148, %r154, %r155, %r156;
	// end inline asm
	// begin inline asm
	shfl.sync.down.b32 %r152, %r153, %r154, %r155, %r156;
	// end inline asm
	mov.b64 	%rd96, {%r147, %r152};
	mov.b64 	%fd141, %rd96;
	add.s32 	%r164, %r106, 16;
	setp.gt.s32 	%p31, %r164, %r155;
	add.f64 	%fd142, %fd140, %fd141;
	selp.f64 	%fd263, %fd140, %fd142, %p31;
	setp.ne.s32 	%p32, %r106, 0;
	@%p32 bra 	$L__BB40_19;
	shr.u32 	%r165, %r1, 2;
	and.b32  	%r166, %r165, 248;
	mov.u32 	%r167, _ZZN3cub18CUB_300001_SM_10006detail6reduce28DeviceReduceSingleTileKernelINS2_10policy_hubIdjN4cuda3std3__44plusIdEEE10Policy1000EPdSC_iS9_ddNS7_10__identityEEEvT0_T1_T2_T3_T4_T6_E12temp_storage;
	add.s32 	%r168, %r167, %r166;
	st.shared.f64 	[%r168+24], %fd263;
$L__BB40_19:
	bar.sync 	0;
	setp.ne.s32 	%p33, %r1, 0;
	@%p33 bra 	$L__BB40_37;
	setp.gt.s32 	%p34, %r36, 32;
	ld.shared.f64 	%fd143, [_ZZN3cub18CUB_300001_SM_10006detail6reduce28DeviceReduceSingleTileKernelINS2_10policy_hubIdjN4cuda3std3__44plusIdEEE10Policy1000EPdSC_iS9_ddNS7_10__identityEEEvT0_T1_T2_T3_T4_T6_E12temp_storage+32];
	add.f64 	%fd144, %fd263, %fd143;
	selp.f64 	%fd145, %fd144, %fd263, %p34;
	setp.gt.s32 	%p35, %r36, 64;
	ld.shared.f64 	%fd146, [_ZZN3cub18CUB_300001_SM_10006detail6reduce28DeviceReduceSingleTileKernelINS2_10policy_hubIdjN4cuda3std3__44plusIdEEE10Policy1000EPdSC_iS9_ddNS7_10__identityEEEvT0_T1_T2_T3_T4_T6_E12temp_storage+40];
	add.f64 	%fd147, %fd146, %fd145;
	selp.f64 	%fd148, %fd147, %fd145, %p35;
	setp.gt.s32 	%p36, %r36, 96;
	ld.shared.f64 	%fd149, [_ZZN3cub18CUB_300001_SM_10006detail6reduce28DeviceReduceSingleTileKernelINS2_10policy_hubIdjN4cuda3std3__44plusIdEEE10Policy1000EPdSC_iS9_ddNS7_10__identityEEEvT0_T1_T2_T3_T4_T6_E12temp_storage+48];
	add.f64 	%fd150, %fd149, %fd148;
	selp.f64 	%fd151, %fd150, %fd148, %p36;
	setp.gt.s32 	%p37, %r36, 128;
	ld.shared.f64 	%fd152, [_ZZN3cub18CUB_300001_SM_10006detail6reduce28DeviceReduceSingleTileKernelINS2_10policy_hubIdjN4cuda3std3__44plusIdEEE10Policy1000EPdSC_iS9_ddNS7_10__identityEEEvT0_T1_T2_T3_T4_T6_E12temp_storage+56];
	add.f64 	%fd153, %fd152, %fd151;
	selp.f64 	%fd154, %fd153, %fd151, %p37;
	setp.gt.s32 	%p38, %r36, 160;
	ld.shared.f64 	%fd155, [_ZZN3cub18CUB_300001_SM_10006detail6reduce28DeviceReduceSingleTileKernelINS2_10policy_hubIdjN4cuda3std3__44plusIdEEE10Policy1000EPdSC_iS9_ddNS7_10__identityEEEvT0_T1_T2_T3_T4_T6_E12temp_storage+64];
	add.f64 	%fd156, %fd155, %fd154;
	selp.f64 	%fd157, %fd156, %fd154, %p38;
	setp.gt.s32 	%p39, %r36, 192;
	ld.shared.f64 	%fd158, [_ZZN3cub18CUB_300001_SM_10006detail6reduce28DeviceReduceSingleTileKernelINS2_10policy_hubIdjN4cuda3std3__44plusIdEEE10Policy1000EPdSC_iS9_ddNS7_10__identityEEEvT0_T1_T2_T3_T4_T6_E12temp_storage+72];
	add.f64 	%fd159, %fd158, %fd157;
	selp.f64 	%fd160, %fd159, %fd157, %p39;
	setp.gt.s32 	%p40, %r36, 224;
	ld.shared.f64 	%fd161, [_ZZN3cub18CUB_300001_SM_10006detail6reduce28DeviceReduceSingleTileKernelINS2_10policy_hubIdjN4cuda3std3__44plusIdEEE10Policy1000EPdSC_iS9_ddNS7_10__identityEEEvT0_T1_T2_T3_T4_T6_E12temp_storage+80];
	add.f64 	%fd162, %fd161, %fd160;
	selp.f64 	%fd163, %fd162, %fd160, %p40;
	setp.gt.s32 	%p41, %r36, 256;
	ld.shared.f64 	%fd164, [_ZZN3cub18CUB_300001_SM_10006detail6reduce28DeviceReduceSingleTileKernelINS2_10policy_hubIdjN4cuda3std3__44plusIdEEE10Policy1000EPdSC_iS9_ddNS7_10__identityEEEvT0_T1_T2_T3_T4_T6_E12temp_storage+88];
	add.f64 	%fd165, %fd164, %fd163;
	selp.f64 	%fd166, %fd165, %fd163, %p41;
	setp.gt.s32 	%p42, %r36, 288;
	ld.shared.f64 	%fd167, [_ZZN3cub18CUB_300001_SM_10006detail6reduce28DeviceReduceSingleTileKernelINS2_10policy_hubIdjN4cuda3std3__44plusIdEEE10Policy1000EPdSC_iS9_ddNS7_10__identityEEEvT0_T1_T2_T3_T4_T6_E12temp_storage+96];
	add.f64 	%fd168, %fd167, %fd166;
	selp.f64 	%fd169, %fd168, %fd166, %p42;
	setp.gt.s32 	%p43, %r36, 320;
	ld.shared.f64 	%fd170, [_ZZN3cub18CUB_300001_SM_10006detail6reduce28DeviceReduceSingleTileKernelINS2_10policy_hubIdjN4cuda3std3__44plusIdEEE10Policy1000EPdSC_iS9_ddNS7_10__identityEEEvT0_T1_T2_T3_T4_T6_E12temp_storage+104];
	add.f64 	%fd171, %fd170, %fd169;
	selp.f64 	%fd172, %fd171, %fd169, %p43;
	setp.gt.s32 	%p44, %r36, 352;
	ld.shared.f64 	%fd173, [_ZZN3cub18CUB_300001_SM_10006detail6reduce28DeviceReduceSingleTileKernelINS2_10policy_hubIdjN4cuda3std3__44plusIdEEE10Policy1000EPdSC_iS9_ddNS7_10__identityEEEvT0_T1_T2_T3_T4_T6_E12temp_storage+112];
	add.f64 	%fd174, %fd173, %fd172;
	selp.f64 	%fd175, %fd174, %fd172, %p44;
	setp.gt.s32 	%p45, %r36, 384;
	ld.shared.f64 	%fd176, [_ZZN3cub18CUB_300001_SM_10006detail6reduce28DeviceReduceSingleTileKernelINS2_10policy_hubIdjN4cuda3std3__44plusIdEEE10Policy1000EPdSC_iS9_ddNS7_10__identityEEEvT0_T1_T2_T3_T4_T6_E12temp_storage+120];
	add.f64 	%fd177, %fd176, %fd175;
	selp.f64 	%fd178, %fd177, %fd175, %p45;
	setp.gt.s32 	%p46, %r36, 416;
	ld.shared.f64 	%fd179, [_ZZN3cub18CUB_300001_SM_10006detail6reduce28DeviceReduceSingleTileKernelINS2_10policy_hubIdjN4cuda3std3__44plusIdEEE10Policy1000EPdSC_iS9_ddNS7_10__identityEEEvT0_T1_T2_T3_T4_T6_E12temp_storage+128];
	add.f64 	%fd180, %fd179, %fd178;
	selp.f64 	%fd181, %fd180, %fd178, %p46;
	setp.gt.s32 	%p47, %r36, 448;
	ld.shared.f64 	%fd182, [_ZZN3cub18CUB_300001_SM_10006detail6reduce28DeviceReduceSingleTileKernelINS2_10policy_hubIdjN4cuda3std3__44plusIdEEE10Policy1000EPdSC_iS9_ddNS7_10__identityEEEvT0_T1_T2_T3_T4_T6_E12temp_storage+136];
	add.f64 	%fd183, %fd182, %fd181;
	selp.f64 	%fd184, %fd183, %fd181, %p47;
	setp.gt.s32 	%p48, %r36, 480;
	ld.shared.f64 	%fd185, [_ZZN3cub18CUB_300001_SM_10006detail6reduce28DeviceReduceSingleTileKernelINS2_10policy_hubIdjN4cuda3std3__44plusIdEEE10Policy1000EPdSC_iS9_ddNS7_10__identityEEEvT0_T1_T2_T3_T4_T6_E12temp_storage+144];
	add.f64 	%fd186, %fd185, %fd184;
	selp.f64 	%fd187, %fd186, %fd184, %p48;
	setp.gt.s32 	%p49, %r36, 512;
	ld.shared.f64 	%fd188, [_ZZN3cub18CUB_300001_SM_10006detail6reduce28DeviceReduceSingleTileKernelINS2_10policy_hubIdjN4cuda3std3__44plusIdEEE10Policy1000EPdSC_iS9_ddNS7_10__identityEEEvT0_T1_T2_T3_T4_T6_E12temp_storage+152];
	add.f64 	%fd189, %fd188, %fd187;
	selp.f64 	%fd190, %fd189, %fd187, %p49;
	setp.gt.s32 	%p50, %r36, 544;
	ld.shared.f64 	%fd191, [_ZZN3cub18CUB_300001_SM_10006detail6reduce28DeviceReduceSingleTileKernelINS2_10policy_hubIdjN4cuda3std3__44plusIdEEE10Policy1000EPdSC_iS9_ddNS7_10__identityEEEvT0_T1_T2_T3_T4_T6_E12temp_storage+160];
	add.f64 	%fd192, %fd191, %fd190;
	selp.f64 	%fd193, %fd192, %fd190, %p50;
	setp.gt.s32 	%p51, %r36, 576;
	ld.shared.f64 	%fd194, [_ZZN3cub18CUB_300001_SM_10006detail6reduce28DeviceReduceSingleTileKernelINS2_10policy_hubIdjN4cuda3std3__44plusIdEEE10Policy1000EPdSC_iS9_ddNS7_10__identityEEEvT0_T1_T2_T3_T4_T6_E12temp_storage+168];
	add.f64 	%fd195, %fd194, %fd193;
	selp.f64 	%fd196, %fd195, %fd193, %p51;
	setp.gt.s32 	%p52, %r36, 608;
	ld.shared.f64 	%fd197, [_ZZN3cub18CUB_300001_SM_10006detail6reduce28DeviceReduceSingleTileKernelINS2_10policy_hubIdjN4cuda3std3__44plusIdEEE10Policy1000EPdSC_iS9_ddNS7_10__identityEEEvT0_T1_T2_T3_T4_T6_E12temp_storage+176];
	add.f64 	%fd198, %fd197, %fd196;
	selp.f64 	%fd263, %fd198, %fd196, %p52;
	bra.uni 	$L__BB40_37;
$L__BB40_21:
	mov.u32 	%r14, %tid.x;
	mul.wide.u32 	%rd27, %r14, 8;
	add.s64 	%rd12, %rd9, %rd27;
	// begin inline asm
	ld.global.nc.u64 %rd11, [%rd12];
	// end inline asm
	mov.b64 	%fd31, %rd11;
	add.s64 	%rd14, %rd12, 5120;
	// begin inline asm
	ld.global.nc.u64 %rd13, [%rd14];
	// end inline asm
	mov.b64 	%fd32, %rd13;
	add.s64 	%rd16, %rd12, 10240;
	// begin inline asm
	ld.global.nc.u64 %rd15, [%rd16];
	// end inline asm
	mov.b64 	%fd33, %rd15;
	add.s64 	%rd18, %rd12, 15360;
	// begin inline asm
	ld.global.nc.u64 %rd17, [%rd18];
	// end inline asm
	mov.b64 	%fd34, %rd17;
	add.s64 	%rd20, %rd12, 20480;
	// begin inline asm
	ld.global.nc.u64 %rd19, [%rd20];
	// end inline asm
	mov.b64 	%fd35, %rd19;
	add.s64 	%rd22, %rd12, 25600;
	// begin inline asm
	ld.global.nc.u64 %rd21, [%rd22];
	// end inline asm
	mov.b64 	%fd36, %rd21;
	add.s64 	%rd24, %rd12, 30720;
	// begin inline asm
	ld.global.nc.u64 %rd23, [%rd24];
	// end inline asm
	mov.b64 	%fd37, %rd23;
	add.s64 	%rd26, %rd12, 35840;
	// begin inline asm
	ld.global.nc.u64 %rd25, [%rd26];
	// end inline asm
	mov.b64 	%fd38, %rd25;
	add.f64 	%fd39, %fd31, %fd32;
	add.f64 	%fd40, %fd39, %fd33;
	add.f64 	%fd41, %fd40, %fd34;
	add.f64 	%fd42, %fd41, %fd35;
	add.f64 	%fd43, %fd42, %fd36;
	add.f64 	%fd44, %fd43, %fd37;
	add.f64 	%fd262, %fd44, %fd38;
	setp.lt.u32 	%p3, %r36, 10240;
	mov.b32 	%r232, 5120;
	@%p3 bra 	$L__BB40_25;
	add.s32 	%r15, %r36, -5120;
	mov.b32 	%r232, 5120;
$L__BB40_23:
	mul.wide.s32 	%rd44, %r232, 8;
	add.s64 	%rd29, %rd12, %rd44;
	// begin inline asm
	ld.global.nc.u64 %rd28, [%rd29];
	// end inline asm
	mov.b64 	%fd45, %rd28;
	add.s64 	%rd31, %rd29, 5120;
	// begin inline asm
	ld.global.nc.u64 %rd30, [%rd31];
	// end inline asm
	mov.b64 	%fd46, %rd30;
	add.s64 	%rd33, %rd29, 10240;
	// begin inline asm
	ld.global.nc.u64 %rd32, [%rd33];
	// end inline asm
	mov.b64 	%fd47, %rd32;
	add.s64 	%rd35, %rd29, 15360;
	// begin inline asm
	ld.global.nc.u64 %rd34, [%rd35];
	// end inline asm
	mov.b64 	%fd48, %rd34;
	add.s64 	%rd37, %rd29, 20480;
	// begin inline asm
	ld.global.nc.u64 %rd36, [%rd37];
	// end inline asm
	mov.b64 	%fd49, %rd36;
	add.s64 	%rd39, %rd29, 25600;
	// begin inline asm
	ld.global.nc.u64 %rd38, [%rd39];
	// end inline asm
	mov.b64 	%fd50, %rd38;
	add.s64 	%rd41, %rd29, 30720;
	// begin inline asm
	ld.global.nc.u64 %rd40, [%rd41];
	// end inline asm
	mov.b64 	%fd51, %rd40;
	add.s64 	%rd43, %rd29, 35840;
	// begin inline asm
	ld.global.nc.u64 %rd42, [%rd43];
	// end inline asm
	mov.b64 	%fd52, %rd42;
	add.f64 	%fd53, %fd262, %fd45;
	add.f64 	%fd54, %fd53, %fd46;
	add.f64 	%fd55, %fd54, %fd47;
	add.f64 	%fd56, %fd55, %fd48;
	add.f64 	%fd57, %fd56, %fd49;
	add.f64 	%fd58, %fd57, %fd50;
	add.f64 	%fd59, %fd58, %fd51;
	add.f64 	%fd262, %fd59, %fd52;
	sub.s32 	%r39, %r36, %r232;
	setp.lt.s32 	%p4, %r39, 5120;
	@%p4 bra 	$L__BB40_33;
	add.s32 	%r232, %r232, 5120;
	setp.le.s32 	%p5, %r232, %r15;
	@%p5 bra 	$L__BB40_23;
$L__BB40_25:
	setp.le.s32 	%p6, %r36, %r232;
	@%p6 bra 	$L__BB40_33;
	sub.s32 	%r19, %r36, %r232;
	setp.ge.s32 	%p7, %r14, %r19;
	@%p7 bra 	$L__BB40_33;
	not.b32 	%r40, %r14;
	add.s32 	%r41, %r36, %r40;
	sub.s32 	%r20, %r41, %r232;
	mul.hi.u32 	%r42, %r20, -858993459;
	shr.u32 	%r43, %r42, 9;
	add.s32 	%r21, %r43, 1;
	and.b32  	%r44, %r43, 3;
	setp.eq.s32 	%p8, %r44, 3;
	mov.u32 	%r236, %r14;
	@%p8 bra 	$L__BB40_30;
	add.s32 	%r234, %r14, %r232;
	and.b32  	%r45, %r21, 3;
	neg.s32 	%r233, %r45;
	mov.u32 	%r236, %r14;
$L__BB40_29:
	.pragma "nounroll";
	mul.wide.u32 	%rd47, %r234, 8;
	add.s64 	%rd46, %rd9, %rd47;
	// begin inline asm
	ld.global.nc.u64 %rd45, [%rd46];
	// end inline asm
	mov.b64 	%fd61, %rd45;
	add.f64 	%fd262, %fd262, %fd61;
	add.s32 	%r236, %r236, 640;
	add.s32 	%r234, %r234, 640;
	add.s32 	%r233, %r233, 1;
	setp.ne.s32 	%p9, %r233, 0;
	@%p9 bra 	$L__BB40_29;
$L__BB40_30:
	setp.lt.u32 	%p10, %r20, 1920;
	@%p10 bra 	$L__BB40_33;
	cvt.u64.u32 	%rd48, %r236;
	cvt.u64.u32 	%rd49, %r232;
	add.s64 	%rd50, %rd48, %rd49;
	shl.b64 	%rd51, %rd50, 3;
	add.s64 	%rd52, %rd51, %rd9;
	add.s64 	%rd108, %rd52, 10240;
	add.s32 	%r237, %r236, %r232;
$L__BB40_32:
	mul.wide.u32 	%rd61, %r237, 8;
	add.s64 	%rd54, %rd9, %rd61;
	// begin inline asm
	ld.global.nc.u64 %rd53, [%rd54];
	// end inline asm
	mov.b64 	%fd62, %rd53;
	add.f64 	%fd63, %fd262, %fd62;
	add.s64 	%rd56, %rd108, -5120;
	// begin inline asm
	ld.global.nc.u64 %rd55, [%rd56];
	// end inline asm
	mov.b64 	%fd64, %rd55;
	add.f64 	%fd65, %fd63, %fd64;
	// begin inline asm
	ld.global.nc.u64 %rd57, [%rd108];
	// end inline asm
	mov.b64 	%fd66, %rd57;
	add.f64 	%fd67, %fd65, %fd66;
	add.s64 	%rd60, %rd108, 5120;
	// begin inline asm
	ld.global.nc.u64 %rd59, [%rd60];
	// end inline asm
	mov.b64 	%fd68, %rd59;
	add.f64 	%fd262, %fd67, %fd68;
	add.s32 	%r236, %r236, 2560;
	add.s64 	%rd108, %rd108, 20480;
	add.s32 	%r237, %r237, 2560;
	setp.lt.s32 	%p11, %r236, %r19;
	@%p11 bra 	$L__BB40_32;
$L__BB40_33:
	// begin inline asm
	mov.u32 %r46, %laneid;
	// end inline asm
	mov.b64 	%rd62, %fd262;
	mov.b64 	{%r48, %r53}, %rd62;
	mov.b32 	%r54, 1;
	mov.b32 	%r95, 31;
	mov.b32 	%r96, -1;
	// begin inline asm
	shfl.sync.down.b32 %r47, %r48, %r54, %r95, %r96;
	// end inline asm
	// begin inline asm
	shfl.sync.down.b32 %r52, %r53, %r54, %r95, %r96;
	// end inline asm
	mov.b64 	%rd63, {%r47, %r52};
	mov.b64 	%fd69, %rd63;
	setp.gt.s32 	%p12, %r46, 30;
	add.f64 	%fd70, %fd262, %fd69;
	selp.f64 	%fd71, %fd262, %fd70, %p12;
	mov.b64 	%rd64, %fd71;
	mov.b64 	{%r58, %r63}, %rd64;
	mov.b32 	%r64, 2;
	// begin inline asm
	shfl.sync.down.b32 %r57, %r58, %r64, %r95, %r96;
	// end inline asm
	// begin inline asm
	shfl.sync.down.b32 %r62, %r63, %r64, %r95, %r96;
	// end inline asm
	mov.b64 	%rd65, {%r57, %r62};
	mov.b64 	%fd72, %rd65;
	setp.gt.s32 	%p13, %r46, 29;
	add.f64 	%fd73, %fd71, %fd72;
	selp.f64 	%fd74, %fd71, %fd73, %p13;
	mov.b64 	%rd66, %fd74;
	mov.b64 	{%r68, %r73}, %rd66;
	mov.b32 	%r74, 4;
	// begin inline asm
	shfl.sync.down.b32 %r67, %r68, %r74, %r95, %r96;
	// end inline asm
	// begin inline asm
	shfl.sync.down.b32 %r72, %r73, %r74, %r95, %r96;
	// end inline asm
	mov.b64 	%rd67, {%r67, %r72};
	mov.b64 	%fd75, %rd67;
	setp.gt.s32 	%p14, %r46, 27;
	add.f64 	%fd76, %fd74, %fd75;
	selp.f64 	%fd77, %fd74, %fd76, %p14;
	mov.b64 	%rd68, %fd77;
	mov.b64 	{%r78, %r83}, %rd68;
	mov.b32 	%r84, 8;
	// begin inline asm
	shfl.sync.down.b32 %r77, %r78, %r84, %r95, %r96;
	// end inline asm
	// begin inline asm
	shfl.sync.down.b32 %r82, %r83, %r84, %r95, %r96;
	// end inline asm
	mov.b64 	%rd69, {%r77, %r82};
	mov.b64 	%fd78, %rd69;
	setp.gt.s32 	%p15, %r46, 23;
	add.f64 	%fd79, %fd77, %fd78;
	selp.f64 	%fd80, %fd77, %fd79, %p15;
	mov.b64 	%rd70, %fd80;
	mov.b64 	{%r88, %r93}, %rd70;
	mov.b32 	%r94, 16;
	// begin inline asm
	shfl.sync.down.b32 %r87, %r88, %r94, %r95, %r96;
	// end inline asm
	// begin inline asm
	shfl.sync.down.b32 %r92, %r93, %r94, %r95, %r96;
	// end inline asm
	mov.b64 	%rd71, {%r87, %r92};
	mov.b64 	%fd81, %rd71;
	setp.gt.s32 	%p16, %r46, 15;
	add.f64 	%fd26, %fd80, %fd81;
	selp.f64 	%fd263, %fd80, %fd26, %p16;
	setp.ne.s32 	%p17, %r46, 0;
	@%p17 bra 	$L__BB40_35;
	shr.u32 	%r97, %r14, 2;
	and.b32  	%r98, %r97, 248;
	mov.u32 	%r99, _ZZN3cub18CUB_300001_SM_10006detail6reduce28DeviceReduceSingleTileKernelINS2_10policy_hubIdjN4cuda3std3__44plusIdEEE10Policy1000EPdSC_iS9_ddNS7_10__identityEEEvT0_T1_T2_T3_T4_T6_E12temp_storage;
	add.s32 	%r100, %r99, %r98;
	st.shared.f64 	[%r100+24], %fd26;
$L__BB40_35:
	bar.sync 	0;
	setp.ne.s32 	%p18, %r14, 0;
	@%p18 bra 	$L__BB40_37;
	ld.shared.f64 	%fd82, [_ZZN3cub18CUB_300001_SM_10006detail6reduce28DeviceReduceSingleTileKernelINS2_10policy_hubIdjN4cuda3std3__44plusIdEEE10Policy1000EPdSC_iS9_ddNS7_10__identityEEEvT0_T1_T2_T3_T4_T6_E12temp_storage+32];
	add.f64 	%fd83, %fd263, %fd82;
	ld.shared.f64 	%fd84, [_ZZN3cub18CUB_300001_SM_10006detail6reduce28DeviceReduceSingleTileKernelINS2_10policy_hubIdjN4cuda3std3__44plusIdEEE10Policy1000EPdSC_iS9_ddNS7_10__identityEEEvT0_T1_T2_T3_T4_T6_E12temp_storage+40];
	add.f64 	%fd85, %fd83, %fd84;
	ld.shared.f64 	%fd86, [_ZZN3cub18CUB_300001_SM_10006detail6reduce28DeviceReduceSingleTileKernelINS2_10policy_hubIdjN4cuda3std3__44plusIdEEE10Policy1000EPdSC_iS9_ddNS7_10__identityEEEvT0_T1_T2_T3_T4_T6_E12temp_storage+48];
	add.f64 	%fd87, %fd85, %fd86;
	ld.shared.f64 	%fd88, [_ZZN3cub18CUB_300001_SM_10006detail6reduce28DeviceReduceSingleTileKernelINS2_10policy_hubIdjN4cuda3std3__44plusIdEEE10Policy1000EPdSC_iS9_ddNS7_10__identityEEEvT0_T1_T2_T3_T4_T6_E12temp_storage+56];
	add.f64 	%fd89, %fd87, %fd88;
	ld.shared.f64 	%fd90, [_ZZN3cub18CUB_300001_SM_10006detail6reduce28DeviceReduceSingleTileKernelINS2_10policy_hubIdjN4cuda3std3__44plusIdEEE10Policy1000EPdSC_iS9_ddNS7_10__identityEEEvT0_T1_T2_T3_T4_T6_E12temp_storage+64];
	add.f64 	%fd91, %fd89, %fd90;
	ld.shared.f64 	%fd92, [_ZZN3cub18CUB_300001_SM_10006detail6reduce28DeviceReduceSingleTileKernelINS2_10policy_hubIdjN4cuda3std3__44plusIdEEE10Policy1000EPdSC_iS9_ddNS7_10__identityEEEvT0_T1_T2_T3_T4_T6_E12temp_storage+72];
	add.f64 	%fd93, %fd91, %fd92;
	ld.shared.f64 	%fd94, [_ZZN3cub18CUB_300001_SM_10006detail6reduce28DeviceReduceSingleTileKernelINS2_10policy_hubIdjN4cuda3std3__44plusIdEEE10Policy1000EPdSC_iS9_ddNS7_10__identityEEEvT0_T1_T2_T3_T4_T6_E12temp_storage+80];
	add.f64 	%fd95, %fd93, %fd94;
	ld.shared.f64 	%fd96, [_ZZN3cub18CUB_300001_SM_10006detail6reduce28DeviceReduceSingleTileKernelINS2_10policy_hubIdjN4cuda3std3__44plusIdEEE10Policy1000EPdSC_iS9_ddNS7_10__identityEEEvT0_T1_T2_T3_T4_T6_E12temp_storage+88];
	add.f64 	%fd97, %fd95, %fd96;
	ld.shared.f64 	%fd98, [_ZZN3cub18CUB_300001_SM_10006detail6reduce28DeviceReduceSingleTileKernelINS2_10policy_hubIdjN4cuda3std3__44plusIdEEE10Policy1000EPdSC_iS9_ddNS7_10__identityEEEvT0_T1_T2_T3_T4_T6_E12temp_storage+96];
	add.f64 	%fd99, %fd97, %fd98;
	ld.shared.f64 	%fd100, [_ZZN3cub18CUB_300001_SM_10006detail6reduce28DeviceReduceSingleTileKernelINS2_10policy_hubIdjN4cuda3std3__44plusIdEEE10Policy1000EPdSC_iS9_ddNS7_10__identityEEEvT0_T1_T2_T3_T4_T6_E12temp_storage+104];
	add.f64 	%fd101, %fd99, %fd100;
	ld.shared.f64 	%fd102, [_ZZN3cub18CUB_300001_SM_10006detail6reduce28DeviceReduceSingleTileKernelINS2_10policy_hubIdjN4cuda3std3__44plusIdEEE10Policy1000EPdSC_iS9_ddNS7_10__identityEEEvT0_T1_T2_T3_T4_T6_E12temp_storage+112];
	add.f64 	%fd103, %fd101, %fd102;
	ld.shared.f64 	%fd104, [_ZZN3cub18CUB_300001_SM_10006detail6reduce28DeviceReduceSingleTileKernelINS2_10policy_hubIdjN4cuda3std3__44plusIdEEE10Policy1000EPdSC_iS9_ddNS7_10__identityEEEvT0_T1_T2_T3_T4_T6_E12temp_storage+120];
	add.f64 	%fd105, %fd103, %fd104;
	ld.shared.f64 	%fd106, [_ZZN3cub18CUB_300001_SM_10006detail6reduce28DeviceReduceSingleTileKernelINS2_10policy_hubIdjN4cuda3std3__44plusIdEEE10Policy1000EPdSC_iS9_ddNS7_10__identityEEEvT0_T1_T2_T3_T4_T6_E12temp_storage+128];
	add.f64 	%fd107, %fd105, %fd106;
	ld.shared.f64 	%fd108, [_ZZN3cub18CUB_300001_SM_10006detail6reduce28DeviceReduceSingleTileKernelINS2_10policy_hubIdjN4cuda3std3__44plusIdEEE10Policy1000EPdSC_iS9_ddNS7_10__identityEEEvT0_T1_T2_T3_T4_T6_E12temp_storage+136];
	add.f64 	%fd109, %fd107, %fd108;
	ld.shared.f64 	%fd110, [_ZZN3cub18CUB_300001_SM_10006detail6reduce28DeviceReduceSingleTileKernelINS2_10policy_hubIdjN4cuda3std3__44plusIdEEE10Policy1000EPdSC_iS9_ddNS7_10__identityEEEvT0_T1_T2_T3_T4_T6_E12temp_storage+144];
	add.f64 	%fd111, %fd109, %fd110;
	ld.shared.f64 	%fd112, [_ZZN3cub18CUB_300001_SM_10006detail6reduce28DeviceReduceSingleTileKernelINS2_10policy_hubIdjN4cuda3std3__44plusIdEEE10Policy1000EPdSC_iS9_ddNS7_10__identityEEEvT0_T1_T2_T3_T4_T6_E12temp_storage+152];
	add.f64 	%fd113, %fd111, %fd112;
	ld.shared.f64 	%fd114, [_ZZN3cub18CUB_300001_SM_10006detail6reduce28DeviceReduceSingleTileKernelINS2_10policy_hubIdjN4cuda3std3__44plusIdEEE10Policy1000EPdSC_iS9_ddNS7_10__identityEEEvT0_T1_T2_T3_T4_T6_E12temp_storage+160];
	add.f64 	%fd115, %fd113, %fd114;
	ld.shared.f64 	%fd116, [_ZZN3cub18CUB_300001_SM_10006detail6reduce28DeviceReduceSingleTileKernelINS2_10policy_hubIdjN4cuda3std3__44plusIdEEE10Policy1000EPdSC_iS9_ddNS7_10__identityEEEvT0_T1_T2_T3_T4_T6_E12temp_storage+168];
	add.f64 	%fd117, %fd115, %fd116;
	ld.shared.f64 	%fd118, [_ZZN3cub18CUB_300001_SM_10006detail6reduce28DeviceReduceSingleTileKernelINS2_10policy_hubIdjN4cuda3std3__44plusIdEEE10Policy1000EPdSC_iS9_ddNS7_10__identityEEEvT0_T1_T2_T3_T4_T6_E12temp_storage+176];
	add.f64 	%fd263, %fd117, %fd118;
$L__BB40_37:
	mov.u32 	%r224, %tid.x;
	setp.ne.s32 	%p60, %r224, 0;
	@%p60 bra 	$L__BB40_39;
	add.f64 	%fd249, %fd30, %fd263;
	st.global.f64 	[%rd1], %fd249;
$L__BB40_39:
	ret;

}
	// .globl	_ZN3cub18CUB_300001_SM_10006detail6reduce28DeviceReduceSingleTileKernelINS2_10policy_hubIdyN4cuda3std3__44plusIdEEE10Policy1000EN6thrust24THRUST_300001_SM_1000_NS10device_ptrIdEEPdyS9_ddNS7_10__identityEEEvT0_T1_T2_T3_T4_T6_
.visible .entry _ZN3cub18CUB_300001_SM_10006detail6reduce28DeviceReduceSingleTileKernelINS2_10policy_hubIdyN4cuda3std3__44plusIdEEE10Policy1000EN6thrust24THRUST_300001_SM_1000_NS10device_ptrIdEEPdyS9_ddNS7_10__identityEEEvT0_T1_T2_T3_T4_T6_(
	.param .align 8 .b8 _ZN3cub18CUB_300001_SM_10006detail6reduce28DeviceReduceSingleTileKernelINS2_10policy_hubIdyN4cuda3std3__44plusIdEEE10Policy1000EN6thrust24THRUST_300001_SM_1000_NS10device_ptrIdEEPdyS9_ddNS7_10__identityEEEvT0_T1_T2_T3_T4_T6__param_0[8],
	.param .u64 .ptr .align 1 _ZN3cub18CUB_300001_SM_10006detail6reduce28DeviceReduceSingleTileKernelINS2_10policy_hubIdyN4cuda3std3__44plusIdEEE10Policy1000EN6thrust24THRUST_300001_SM_1000_NS10device_ptrIdEEPdyS9_ddNS7_10__identityEEEvT0_T1_T2_T3_T4_T6__param_1,
	.param .u64 _ZN3cub18CUB_300001_SM_10006detail6reduce28DeviceReduceSingleTileKernelINS2_10policy_hubIdyN4cuda3std3__44plusIdEEE10Policy1000EN6thrust24THRUST_300001_SM_1000_NS10device_ptrIdEEPdyS9_ddNS7_10__identityEEEvT0_T1_T2_T3_T4_T6__param_2,
	.param .align 1 .b8 _ZN3cub18CUB_300001_SM_10006detail6reduce28DeviceReduceSingleTileKernelINS2_10policy_hubIdyN4cuda3std3__44plusIdEEE10Policy1000EN6thrust24THRUST_300001_SM_1000_NS10device_ptrIdEEPdyS9_ddNS7_10__identityEEEvT0_T1_T2_T3_T4_T6__param_3[1],
	.param .f64 _ZN3cub18CUB_300001_SM_10006detail6reduce28DeviceReduceSingleTileKernelINS2_10policy_hubIdyN4cuda3std3__44plusIdEEE10Policy1000EN6thrust24THRUST_300001_SM_1000_NS10device_ptrIdEEPdyS9_ddNS7_10__identityEEEvT0_T1_T2_T3_T4_T6__param_4,
	.param .align 1 .b8 _ZN3cub18CUB_300001_SM_10006detail6reduce28DeviceReduceSingleTileKernelINS2_10policy_hubIdyN4cuda3std3__44plusIdEEE10Policy1000EN6thrust24THRUST_300001_SM_1000_NS10device_ptrIdEEPdyS9_ddNS7_10__identityEEEvT0_T1_T2_T3_T4_T6__param_5[1]
)
.maxntid 512
.minnctapersm 1
{
	.reg .pred 	%p<67>;
	.reg .b32 	%r<246>;
	.reg .b64 	%rd<86>;
	.reg .b64 	%fd<348>;
	// demoted variable
	.shared .align 8 .b8 _ZZN3cub18CUB_300001_SM_10006detail6reduce28DeviceReduceSingleTileKernelINS2_10policy_hubIdyN4cuda3std3__44plusIdEEE10Policy1000EN6thrust24THRUST_300001_SM_1000_NS10device_ptrIdEEPdyS9_ddNS7_10__identityEEEvT0_T1_T2_T3_T4_T6_E12temp_storage[152];
	ld.param.u64 	%rd18, [_ZN3cub18CUB_300001_SM_10006detail6reduce28DeviceReduceSingleTileKernelINS2_10policy_hubIdyN4cuda3std3__44plusIdEEE10Policy1000EN6thrust24THRUST_300001_SM_1000_NS10device_ptrIdEEPdyS9_ddNS7_10__identityEEEvT0_T1_T2_T3_T4_T6__param_0];
	ld.param.u64 	%rd20, [_ZN3cub18CUB_300001_SM_10006detail6reduce28DeviceReduceSingleTileKernelINS2_10policy_hubIdyN4cuda3std3__44plusIdEEE10Policy1000EN6thrust24THRUST_300001_SM_1000_NS10device_ptrIdEEPdyS9_ddNS7_10__identityEEEvT0_T1_T2_T3_T4_T6__param_1];
	ld.param.u64 	%rd19, [_ZN3cub18CUB_300001_SM_10006detail6reduce28DeviceReduceSingleTileKernelINS2_10policy_hubIdyN4cuda3std3__44plusIdEEE10Policy1000EN6thrust24THRUST_300001_SM_1000_NS10device_ptrIdEEPdyS9_ddNS7_10__identityEEEvT0_T1_T2_T3_T4_T6__param_2];
	ld.param.f64 	%fd42, [_ZN3cub18CUB_300001_SM_10006detail6reduce28DeviceReduceSingleTileKernelINS2_10policy_hubIdyN4cuda3std3__44plusIdEEE10Policy1000EN6thrust24THRUST_300001_SM_1000_NS10device_ptrIdEEPdyS9_ddNS7_10__identityEEEvT0_T1_T2_T3_T4_T6__param_4];
	cvta.to.global.u64 	%rd1, %rd20;
	setp.ne.s64 	%p1, %rd19, 0;
	@%p1 bra 	$L__BB41_3;
	mov.u32 	%r231, %tid.x;
	setp.ne.s32 	%p66, %r231, 0;
	@%p66 bra 	$L__BB41_51;
	st.global.f64 	[%rd1], %fd42;
	bra.uni 	$L__BB41_51;
$L__BB41_3:
	cvta.to.global.u64 	%rd2, %rd18;
	setp.gt.u64 	%p2, %rd19, 3583;
	@%p2 bra 	$L__BB41_28;
	cvt.u32.u64 	%r1, %rd19;
	mov.u32 	%r2, %tid.x;
	setp.ge.u32 	%p24, %r2, %r1;
	mov.f64 	%fd335, 0d0000000000000000;
	mov.u32 	%r235, %r2;
	@%p24 bra 	$L__BB41_6;
	mul.wide.u32 	%rd51, %r2, 8;
	add.s64 	%rd52, %rd2, %rd51;
	ld.global.f64 	%fd335, [%rd52];
	add.s32 	%r235, %r2, 512;
$L__BB41_6:
	setp.ge.u32 	%p25, %r235, %r1;
	@%p25 bra 	$L__BB41_19;
	not.b32 	%r108, %r235;
	add.s32 	%r109, %r108, %r1;
	shr.u32 	%r110, %r109, 9;
	add.s32 	%r5, %r110, 1;
	and.b32  	%r6, %r5, 15;
	setp.lt.u32 	%p26, %r109, 7680;
	@%p26 bra 	$L__BB41_10;
	and.b32  	%r111, %r5, 16777200;
	neg.s32 	%r233, %r111;
	mul.wide.u32 	%rd53, %r235, 8;
	add.s64 	%rd54, %rd53, %rd2;
	add.s64 	%rd81, %rd54, 32768;
$L__BB41_9:
	.pragma "nounroll";
	ld.global.f64 	%fd169, [%rd81+-32768];
	add.f64 	%fd170, %fd335, %fd169;
	ld.global.f64 	%fd171, [%rd81+-28672];
	add.f64 	%fd172, %fd170, %fd171;
	ld.global.f64 	%fd173, [%rd81+-24576];
	add.f64 	%fd174, %fd172, %fd173;
	ld.global.f64 	%fd175, [%rd81+-20480];
	add.f64 	%fd176, %fd174, %fd175;
	ld.global.f64 	%fd177, [%rd81+-16384];
	add.f64 	%fd178, %fd176, %fd177;
	ld.global.f64 	%fd179, [%rd81+-12288];
	add.f64 	%fd180, %fd178, %fd179;
	ld.global.f64 	%fd181, [%rd81+-8192];
	add.f64 	%fd182, %fd180, %fd181;
	ld.global.f64 	%fd183, [%rd81+-4096];
	add.f64 	%fd184, %fd182, %fd183;
	ld.global.f64 	%fd185, [%rd81];
	add.f64 	%fd186, %fd184, %fd185;
	ld.global.f64 	%fd187, [%rd81+4096];
	add.f64 	%fd188, %fd186, %fd187;
	ld.global.f64 	%fd189, [%rd81+8192];
	add.f64 	%fd190, %fd188, %fd189;
	ld.global.f64 	%fd191, [%rd81+12288];
	add.f64 	%fd192, %fd190, %fd191;
	ld.global.f64 	%fd193, [%rd81+16384];
	add.f64 	%fd194, %fd192, %fd193;
	ld.global.f64 	%fd195, [%rd81+20480];
	add.f64 	%fd196, %fd194, %fd195;
	ld.global.f64 	%fd197, [%rd81+24576];
	add.f64 	%fd198, %fd196, %fd197;
	ld.global.f64 	%fd199, [%rd81+28672];
	add.f64 	%fd335, %fd198, %fd199;
	add.s32 	%r235, %r235, 8192;
	add.s32 	%r233, %r233, 16;
	add.s64 	%rd81, %rd81, 65536;
	setp.ne.s32 	%p27, %r233, 0;
	@%p27 bra 	$L__BB41_9;
$L__BB41_10:
	setp.eq.s32 	%p28, %r6, 0;
	@%p28 bra 	$L__BB41_19;
	and.b32  	%r13, %r5, 7;
	setp.lt.u32 	%p29, %r6, 8;
	@%p29 bra 	$L__BB41_13;
	mul.wide.s32 	%rd55, %r235, 8;
	add.s64 	%rd56, %rd2, %rd55;
	ld.global.f64 	%fd201, [%rd56];
	add.f64 	%fd202, %fd335, %fd201;
	ld.global.f64 	%fd203, [%rd56+4096];
	add.f64 	%fd204, %fd202, %fd203;
	ld.global.f64 	%fd205, [%rd56+8192];
	add.f64 	%fd206, %fd204, %fd205;
	ld.global.f64 	%fd207, [%rd56+12288];
	add.f64 	%fd208, %fd206, %fd207;
	ld.global.f64 	%fd209, [%rd56+16384];
	add.f64 	%fd210, %fd208, %fd209;
	ld.global.f64 	%fd211, [%rd56+20480];
	add.f64 	%fd212, %fd210, %fd211;
	ld.global.f64 	%fd213, [%rd56+24576];
	add.f64 	%fd214, %fd212, %fd213;
	ld.global.f64 	%fd215, [%rd56+28672];
	add.f64 	%fd335, %fd214, %fd215;
	add.s32 	%r235, %r235, 4096;
$L__BB41_13:
	setp.eq.s32 	%p30, %r13, 0;
	@%p30 bra 	$L__BB41_19;
	and.b32  	%r16, %r5, 3;
	setp.lt.u32 	%p31, %r13, 4;
	@%p31 bra 	$L__BB41_16;
	mul.wide.s32 	%rd57, %r235, 8;
	add.s64 	%rd58, %rd2, %rd57;
	ld.global.f64 	%fd217, [%rd58];
	add.f64 	%fd218, %fd335, %fd217;
	ld.global.f64 	%fd219, [%rd58+4096];
	add.f64 	%fd220, %fd218, %fd219;
	ld.global.f64 	%fd221, [%rd58+8192];
	add.f64 	%fd222, %fd220, %fd221;
	ld.global.f64 	%fd223, [%rd58+12288];
	add.f64 	%fd335, %fd222, %fd223;
	add.s32 	%r235, %r235, 2048;
$L__BB41_16:
	setp.eq.s32 	%p32, %r16, 0;
	@%p32 bra 	$L__BB41_19;
	neg.s32 	%r238, %r16;
$L__BB41_18:
	.pragma "nounroll";
	mul.wide.s32 	%rd59, %r235, 8;
	add.s64 	%rd60, %rd2, %rd59;
	ld.global.f64 	%fd224, [%rd60];
	add.f64 	%fd335, %fd335, %fd224;
	add.s32 	%r235, %r235, 512;
	add.s32 	%r238, %r238, 1;
	setp.ne.s32 	%p33, %r238, 0;
	@%p33 bra 	$L__BB41_18;
$L__BB41_19:
	setp.lt.u64 	%p34, %rd19, 512;
	@%p34 bra 	$L__BB41_24;
	// begin inline asm
	mov.u32 %r175, %laneid;
	// end inline asm
	mov.b64 	%rd71, %fd335;
	mov.b64 	{%r177, %r182}, %rd71;
	mov.b32 	%r183, 1;
	mov.b32 	%r224, 31;
	mov.b32 	%r225, -1;
	// begin inline asm
	shfl.sync.down.b32 %r176, %r177, %r183, %r224, %r225;
	// end inline asm
	// begin inline asm
	shfl.sync.down.b32 %r181, %r182, %r183, %r224, %r225;
	// end inline asm
	mov.b64 	%rd72, {%r176, %r181};
	mov.b64 	%fd283, %rd72;
	setp.gt.s32 	%p58, %r175, 30;
	add.f64 	%fd284, %fd335, %fd283;
	selp.f64 	%fd285, %fd335, %fd284, %p58;
	mov.b64 	%rd73, %fd285;
	mov.b64 	{%r187, %r192}, %rd73;
	mov.b32 	%r193, 2;
	// begin inline asm
	shfl.sync.down.b32 %r186, %r187, %r193, %r224, %r225;
	// end inline asm
	// begin inline asm
	shfl.sync.down.b32 %r191, %r192, %r193, %r224, %r225;
	// end inline asm
	mov.b64 	%rd74, {%r186, %r191};
	mov.b64 	%fd286, %rd74;
	setp.gt.s32 	%p59, %r175, 29;
	add.f64 	%fd287, %fd285, %fd286;
	selp.f64 	%fd288, %fd285, %fd287, %p59;
	mov.b64 	%rd75, %fd288;
	mov.b64 	{%r197, %r202}, %rd75;
	mov.b32 	%r203, 4;
	// begin inline asm
	shfl.sync.down.b32 %r196, %r197, %r203, %r224, %r225;
	// end inline asm
	// begin inline asm
	shfl.sync.down.b32 %r201, %r202, %r203, %r224, %r225;
	// end inline asm
	mov.b64 	%rd76, {%r196, %r201};
	mov.b64 	%fd289, %rd76;
	setp.gt.s32 	%p60, %r175, 27;
	add.f64 	%fd290, %fd288, %fd289;
	selp.f64 	%fd291, %fd288, %fd290, %p60;
	mov.b64 	%rd77, %fd291;
	mov.b64 	{%r207, %r212}, %rd77;
	mov.b32 	%r213, 8;
	// begin inline asm
	shfl.sync.down.b32 %r206, %r207, %r213, %r224, %r225;
	// end inline asm
	// begin inline asm
	shfl.sync.down.b32 %r211, %r212, %r213, %r224, %r225;
	// end inline asm
	mov.b64 	%rd78, {%r206, %r211};
	mov.b64 	%fd292, %rd78;
	setp.gt.s32 	%p61, %r175, 23;
	add.f64 	%fd293, %fd291, %fd292;
	selp.f64 	%fd294, %fd291, %fd293, %p61;
	mov.b64 	%rd79, %fd294;
	mov.b64 	{%r217, %r222}, %rd79;
	mov.b32 	%r223, 16;
	// begin inline asm
	shfl.sync.down.b32 %r216, %r217, %r223, %r224, %r225;
	// end inline asm
	// begin inline asm
	shfl.sync.down.b32 %r221, %r222, %r223, %r224, %r225;
	// end inline asm
	mov.b64 	%rd80, {%r216, %r221};
	mov.b64 	%fd295, %rd80;
	setp.gt.s32 	%p62, %r175, 15;
	add.f64 	%fd16, %fd294, %fd295;
	selp.f64 	%fd347, %fd294, %fd16, %p62;
	setp.ne.s32 	%p63, %r175, 0;
	@%p63 bra 	$L__BB41_22;
	shr.u32 	%r226, %r2, 2;
	and.b32  	%r227, %r226, 248;
	mov.u32 	%r228, _ZZN3cub18CUB_300001_SM_10006detail6reduce28DeviceReduceSingleTileKernelINS2_10policy_hubIdyN4cuda3std3__44plusIdEEE10Policy1000EN6thrust24THRUST_300001_SM_1000_NS10device_ptrIdEEPdyS9_ddNS7_10__identityEEEvT0_T1_T2_T3_T4_T6_E12temp_storage;
	add.s32 	%r229, %r228, %r227;
	st.shared.f64 	[%r229+16], %fd16;
$L__BB41_22:
	bar.sync 	0;
	setp.ne.s32 	%p64, %r2, 0;
	@%p64 bra 	$L__BB41_49;
	ld.shared.f64 	%fd296, [_ZZN3cub18CUB_300001_SM_10006detail6reduce28DeviceReduceSingleTileKernelINS2_10policy_hubIdyN4cuda3std3__44plusIdEEE10Policy1000EN6thrust24THRUST_300001_SM_1000_NS10device_ptrIdEEPdyS9_ddNS7_10__identityEEEvT0_T1_T2_T3_T4_T6_E12temp_storage+24];
	add.f64 	%fd297, %fd347, %fd296;
	ld.shared.f64 	%fd298, [_ZZN3cub18CUB_300001_SM_10006detail6reduce28DeviceReduceSingleTileKernelINS2_10policy_hubIdyN4cuda3std3__44plusIdEEE10Policy1000EN6thrust24THRUST_300001_SM_1000_NS10device_ptrIdEEPdyS9_ddNS7_10__identityEEEvT0_T1_T2_T3_T4_T6_E12temp_storage+32];
	add.f64 	%fd299, %fd297, %fd298;
	ld.shared.f64 	%fd300, [_ZZN3cub18CUB_300001_SM_10006detail6reduce28DeviceReduceSingleTileKernelINS2_10policy_hubIdyN4cuda3std3__44plusIdEEE10Policy1000EN6thrust24THRUST_300001_SM_1000_NS10device_ptrIdEEPdyS9_ddNS7_10__identityEEEvT0_T1_T2_T3_T4_T6_E12temp_storage+40];
	add.f64 	%fd301, %fd299, %fd300;
	ld.shared.f64 	%fd302, [_ZZN3cub18CUB_300001_SM_10006detail6reduce28DeviceReduceSingleTileKernelINS2_10policy_hubIdyN4cuda3std3__44plusIdEEE10Policy1000EN6thrust24THRUST_300001_SM_1000_NS10device_ptrIdEEPdyS9_ddNS7_10__identityEEEvT0_T1_T2_T3_T4_T6_E12temp_storage+48];
	add.f64 	%fd303, %fd301, %fd302;
	ld.shared.f64 	%fd304, [_ZZN3cub18CUB_300001_SM_10006detail6reduce28DeviceReduceSingleTileKernelINS2_10policy_hubIdyN4cuda3std3__44plusIdEEE10Policy1000EN6thrust24THRUST_300001_SM_1000_NS10device_ptrIdEEPdyS9_ddNS7_10__identityEEEvT0_T1_T2_T3_T4_T6_E12temp_storage+56];
	add.f64 	%fd305, %fd303, %fd304;
	ld.shared.f64 	%fd306, [_ZZN3cub18CUB_300001_SM_10006detail6reduce28DeviceReduceSingleTileKernelINS2_10policy_hubIdyN4cuda3std3__44plusIdEEE10Policy1000EN6thrust24THRUST_300001_SM_1000_NS10device_ptrIdEEPdyS9_ddNS7_10__identityEEEvT0_T1_T2_T3_T4_T6_E12temp_storage+64];
	add.f64 	%fd307, %fd305, %fd306;
	ld.shared.f64 	%fd308, [_ZZN3cub18CUB_300001_SM_10006detail6reduce28DeviceReduceSingleTileKernelINS2_10policy_hubIdyN4cuda3std3__44plusIdEEE10Policy1000EN6thrust24THRUST_300001_SM_1000_NS10device_ptrIdEEPdyS9_ddNS7_10__identityEEEvT0_T1_T2_T3_T4_T6_E12temp_storage+72];
	add.f64 	%fd309, %fd307, %fd308;
	ld.shared.f64 	%fd310, [_ZZN3cub18CUB_300001_SM_10006detail6reduce28DeviceReduceSingleTileKernelINS2_10policy_hubIdyN4cuda3std3__44plusIdEEE10Policy1000EN6thrust24THRUST_300001_SM_1000_NS10device_ptrIdEEPdyS9_ddNS7_10__identityEEEvT0_T1_T2_T3_T4_T6_E12temp_storage+80];
	add.f64 	%fd311, %fd309, %fd310;
	ld.shared.f64 	%fd312, [_ZZN3cub18CUB_300001_SM_10006detail6reduce28DeviceReduceSingleTileKernelINS2_10policy_hubIdyN4cuda3std3__44plusIdEEE10Policy1000EN6thrust24THRUST_300001_SM_1000_NS10device_ptrIdEEPdyS9_ddNS7_10__identityEEEvT0_T1_T2_T3_T4_T6_E12temp_storage+88];
	add.f64 	%fd313, %fd311, %fd312;
	ld.shared.f64 	%fd314, [_ZZN3cub18CUB_300001_SM_10006detail6reduce28DeviceReduceSingleTileKernelINS2_10policy_hubIdyN4cuda3std3__44plusIdEEE10Policy1000EN6thrust24THRUST_300001_SM_1000_NS10device_ptrIdEEPdyS9_ddNS7_10__identityEEEvT0_T1_T2_T3_T4_T6_E12temp_storage+96];
	add.f64 	%fd315, %fd313, %fd314;
	ld.shared.f64 	%fd316, [_ZZN3cub18CUB_300001_SM_10006detail6reduce28DeviceReduceSingleTileKernelINS2_10policy_hubIdyN4cuda3std3__44plusIdEEE10Policy1000EN6thrust24THRUST_300001_SM_1000_NS10device_ptrIdEEPdyS9_ddNS7_10__identityEEEvT0_T1_T2_T3_T4_T6_E12temp_storage+104];
	add.f64 	%fd317, %fd315, %fd316;
	ld.shared.f64 	%fd318, [_ZZN3cub18CUB_300001_SM_10006detail6reduce28DeviceReduceSingleTileKernelINS2_10policy_hubIdyN4cuda3std3__44plusIdEEE10Policy1000EN6thrust24THRUST_300001_SM_1000_NS10device_ptrIdEEPdyS9_ddNS7_10__identityEEEvT0_T1_T2_T3_T4_T6_E12temp_storage+112];
	add.f64 	%fd319, %fd317, %fd318;
	ld.shared.f64 	%fd320, [_ZZN3cub18CUB_300001_SM_10006detail6reduce28DeviceReduceSingleTileKernelINS2_10policy_hubIdyN4cuda3std3__44plusIdEEE10Policy1000EN6thrust24THRUST_300001_SM_1000_NS10device_ptrIdEEPdyS9_ddNS7_10__identityEEEvT0_T1_T2_T3_T4_T6_E12temp_storage+120];
	add.f64 	%fd321, %fd319, %fd320;
	ld.shared.f64 	%fd322, [_ZZN3cub18CUB_300001_SM_10006detail6reduce28DeviceReduceSingleTileKernelINS2_10policy_hubIdyN4cuda3std3__44plusIdEEE10Policy1000EN6thrust24THRUST_300001_SM_1000_NS10device_ptrIdEEPdyS9_ddNS7_10__identityEEEvT0_T1_T2_T3_T4_T6_E12temp_storage+128];
	add.f64 	%fd323, %fd321, %fd322;
	ld.shared.f64 	%fd324, [_ZZN3cub18CUB_300001_SM_10006detail6reduce28DeviceReduceSingleTileKernelINS2_10policy_hubIdyN4cuda3std3__44plusIdEEE10Policy1000EN6thrust24THRUST_300001_SM_1000_NS10device_ptrIdEEPdyS9_ddNS7_10__identityEEEvT0_T1_T2_T3_T4_T6_E12temp_storage+136];
	add.f64 	%fd347, %fd323, %fd324;
	bra.uni 	$L__BB41_49;
$L__BB41_24:
	// begin inline asm
	mov.u32 %r112, %laneid;
	// end inline asm
	and.b32  	%r163, %r2, 992;
	add.s32 	%r164, %r163, 32;
	setp.gt.u32 	%p35, %r164, %r1;
	not.b32 	%r165, %r163;
	add.s32 	%r166, %r1, %r165;
	selp.b32 	%r161, %r166, 31, %p35;
	mov.b64 	%rd61, %fd335;
	mov.b64 	{%r114, %r119}, %rd61;
	mov.b32 	%r120, 1;
	mov.b32 	%r162, -1;
	// begin inline asm
	shfl.sync.down.b32 %r113, %r114, %r120, %r161, %r162;
	// end inline asm
	// begin inline asm
	shfl.sync.down.b32 %r118, %r119, %r120, %r161, %r162;
	// end inline asm
	mov.b64 	%rd62, {%r113, %r118};
	mov.b64 	%fd225, %rd62;
	setp.lt.s32 	%p36, %r112, %r161;
	add.f64 	%fd226, %fd335, %fd225;
	selp.f64 	%fd227, %fd226, %fd335, %p36;
	mov.b64 	%rd63, %fd227;
	mov.b64 	{%r124, %r129}, %rd63;
	mov.b32 	%r130, 2;
	// begin inline asm
	shfl.sync.down.b32 %r123, %r124, %r130, %r161, %r162;
	// end inline asm
	// begin inline asm
	shfl.sync.down.b32 %r128, %r129, %r130, %r161, %r162;
	// end inline asm
	mov.b64 	%rd64, {%r123, %r128};
	mov.b64 	%fd228, %rd64;
	add.s32 	%r167, %r112, 2;
	setp.gt.s32 	%p37, %r167, %r161;
	add.f64 	%fd229, %fd227, %fd228;
	selp.f64 	%fd230, %fd227, %fd229, %p37;
	mov.b64 	%rd65, %fd230;
	mov.b64 	{%r134, %r139}, %rd65;
	mov.b32 	%r140, 4;
	// begin inline asm
	shfl.sync.down.b32 %r133, %r134, %r140, %r161, %r162;
	// end inline asm
	// begin inline asm
	shfl.sync.down.b32 %r138, %r139, %r140, %r161, %r162;
	// end inline asm
	mov.b64 	%rd66, {%r133, %r138};
	mov.b64 	%fd231, %rd66;
	add.s32 	%r168, %r112, 4;
	setp.gt.s32 	%p38, %r168, %r161;
	add.f64 	%fd232, %fd230, %fd231;
	selp.f64 	%fd233, %fd230, %fd232, %p38;
	mov.b64 	%rd67, %fd233;
	mov.b64 	{%r144, %r149}, %rd67;
	mov.b32 	%r150, 8;
	// begin inline asm
	shfl.sync.down.b32 %r143, %r144, %r150, %r161, %r162;
	// end inline asm
	// begin inline asm
	shfl.sync.down.b32 %r148, %r149, %r150, %r161, %r162;
	// end inline asm
	mov.b64 	%rd68, {%r143, %r148};
	mov.b64 	%fd234, %rd68;
	add.s32 	%r169, %r112, 8;
	setp.gt.s32 	%p39, %r169, %r161;
	add.f64 	%fd235, %fd233, %fd234;
	selp.f64 	%fd236, %fd233, %fd235, %p39;
	mov.b64 	%rd69, %fd236;
	mov.b64 	{%r154, %r159}, %rd69;
	mov.b32 	%r160, 16;
	// begin inline asm
	shfl.sync.down.b32 %r153, %r154, %r160, %r161, %r162;
	// end inline asm
	// begin inline asm
	shfl.sync.down.b32 %r158, %r159, %r160, %r161, %r162;
	// end inline asm
	mov.b64 	%rd70, {%r153, %r158};
	mov.b64 	%fd237, %rd70;
	add.s32 	%r170, %r112, 16;
	setp.gt.s32 	%p40, %r170, %r161;
	add.f64 	%fd238, %fd236, %fd237;
	selp.f64 	%fd347, %fd236, %fd238, %p40;
	setp.ne.s32 	%p41, %r112, 0;
	@%p41 bra 	$L__BB41_26;
	shr.u32 	%r171, %r2, 2;
	and.b32  	%r172, %r171, 248;
	mov.u32 	%r173, _ZZN3cub18CUB_300001_SM_10006detail6reduce28DeviceReduceSingleTileKernelINS2_10policy_hubIdyN4cuda3std3__44plusIdEEE10Policy1000EN6thrust24THRUST_300001_SM_1000_NS10device_ptrIdEEPdyS9_ddNS7_10__identityEEEvT0_T1_T2_T3_T4_T6_E12temp_storage;
	add.s32 	%r174, %r173, %r172;
	st.shared.f64 	[%r174+16], %fd347;
$L__BB41_26:
	bar.sync 	0;
	setp.ne.s32 	%p42, %r2, 0;
	@%p42 bra 	$L__BB41_49;
	setp.gt.u64 	%p43, %rd19, 32;
	ld.shared.f64 	%fd239, [_ZZN3cub18CUB_300001_SM_10006detail6reduce28DeviceReduceSingleTileKernelINS2_10policy_hubIdyN4cuda3std3__44plusIdEEE10Policy1000EN6thrust24THRUST_300001_SM_1000_NS10device_ptrIdEEPdyS9_ddNS7_10__identityEEEvT0_T1_T2_T3_T4_T6_E12temp_storage+24];
	add.f64 	%fd240, %fd347, %fd239;
	selp.f64 	%fd241, %fd240, %fd347, %p43;
	setp.gt.u64 	%p44, %rd19, 64;
	ld.shared.f64 	%fd242, [_ZZN3cub18CUB_300001_SM_10006detail6reduce28DeviceReduceSingleTileKernelINS2_10policy_hubIdyN4cuda3std3__44plusIdEEE10Policy1000EN6thrust24THRUST_300001_SM_1000_NS10device_ptrIdEEPdyS9_ddNS7_10__identityEEEvT0_T1_T2_T3_T4_T6_E12temp_storage+32];
	add.f64 	%fd243, %fd242, %fd241;
	selp.f64 	%fd244, %fd243, %fd241, %p44;
	setp.gt.u64 	%p45, %rd19, 96;
	ld.shared.f64 	%fd245, [_ZZN3cub18CUB_300001_SM_10006detail6reduce28DeviceReduceSingleTileKernelINS2_10policy_hubIdyN4cuda3std3__44plusIdEEE10Policy1000EN6thrust24THRUST_300001_SM_1000_NS10device_ptrIdEEPdyS9_ddNS7_10__identityEEEvT0_T1_T2_T3_T4_T6_E12temp_storage+40];
	add.f64 	%fd246, %fd245, %fd244;
	selp.f64 	%fd247, %fd246, %fd244, %p45;
	setp.gt.u64 	%p46, %rd19, 128;
	ld.shared.f64 	%fd248, [_ZZN3cub18CUB_300001_SM_10006detail6reduce28DeviceReduceSingleTileKernelINS2_10policy_hubIdyN4cuda3std3__44plusIdEEE10Policy1000EN6thrust24THRUST_300001_SM_1000_NS10device_ptrIdEEPdyS9_ddNS7_10__identityEEEvT0_T1_T2_T3_T4_T6_E12temp_storage+48];
	add.f64 	%fd249, %fd248, %fd247;
	selp.f64 	%fd250, %fd249, %fd247, %p46;
	setp.gt.u64 	%p47, %rd19, 160;
	ld.shared.f64 	%fd251, [_ZZN3cub18CUB_300001_SM_10006detail6reduce28DeviceReduceSingleTileKernelINS2_10policy_hubIdyN4cuda3std3__44plusIdEEE10Policy1000EN6thrust24THRUST_300001_SM_1000_NS10device_ptrIdEEPdyS9_ddNS7_10__identityEEEvT0_T1_T2_T3_T4_T6_E12temp_storage+56];
	add.f64 	%fd252, %fd251, %fd250;
	selp.f64 	%fd253, %fd252, %fd250, %p47;
	setp.gt.u64 	%p48, %rd19, 192;
	ld.shared.f64 	%fd254, [_ZZN3cub18CUB_300001_SM_10006detail6reduce28DeviceReduceSingleTileKernelINS2_10policy_hubIdyN4cuda3std3__44plusIdEEE10Policy1000EN6thrust24THRUST_300001_SM_1000_NS10device_ptrIdEEPdyS9_ddNS7_10__identityEEEvT0_T1_T2_T3_T4_T6_E12temp_storage+64];
	add.f64 	%fd255, %fd254, %fd253;
	selp.f64 	%fd256, %fd255, %fd253, %p48;
	setp.gt.u64 	%p49, %rd19, 224;
	ld.shared.f64 	%fd257, [_ZZN3cub18CUB_300001_SM_10006detail6reduce28DeviceReduceSingleTileKernelINS2_10policy_hubIdyN4cuda3std3__44plusIdEEE10Policy1000EN6thrust24THRUST_300001_SM_1000_NS10device_ptrIdEEPdyS9_ddNS7_10__identityEEEvT0_T1_T2_T3_T4_T6_E12temp_storage+72];
	add.f64 	%fd258, %fd257, %fd256;
	selp.f64 	%fd259, %fd258, %fd256, %p49;
	setp.gt.u64 	%p50, %rd19, 256;
	ld.shared.f64 	%fd260, [_ZZN3cub18CUB_300001_SM_10006detail6reduce28DeviceReduceSingleTileKernelINS2_10policy_hubIdyN4cuda3std3__44plusIdEEE10Policy1000EN6thrust24THRUST_300001_SM_1000_NS10device_ptrIdEEPdyS9_ddNS7_10__identityEEEvT0_T1_T2_T3_T4_T6_E12temp_storage+80];
	add.f64 	%fd261, %fd260, %fd259;
	selp.f64 	%fd262, %fd261, %fd259, %p50;
	setp.gt.u64 	%p51, %rd19, 288;
	ld.shared.f64 	%fd263, [_ZZN3cub18CUB_300001_SM_10006detail6reduce28DeviceReduceSingleTileKernelINS2_10policy_hubIdyN4cuda3std3__44plusIdEEE10Policy1000EN6thrust24THRUST_300001_SM_1000_NS10device_ptrIdEEPdyS9_ddNS7_10__identityEEEvT0_T1_T2_T3_T4_T6_E12temp_storage+88];
	add.f64 	%fd264, %fd263, %fd262;
	selp.f64 	%fd265, %fd264, %fd262, %p51;
	setp.gt.u64 	%p52, %rd19, 320;
	ld.shared.f64 	%fd266, [_ZZN3cub18CUB_300001_SM_10006detail6reduce28DeviceReduceSingleTileKernelINS2_10policy_hubIdyN4cuda3std3__44plusIdEEE10Policy1000EN6thrust24THRUST_300001_SM_1000_NS10device_ptrIdEEPdyS9_ddNS7_10__identityEEEvT0_T1_T2_T3_T4_T6_E12temp_storage+96];
	add.f64 	%fd267, %fd266, %fd265;
	selp.f64 	%fd268, %fd267, %fd265, %p52;
	setp.gt.u64 	%p53, %rd19, 352;
	ld.shared.f64 	%fd269, [_ZZN3cub18CUB_300001_SM_10006detail6reduce28DeviceReduceSingleTileKernelINS2_10policy_hubIdyN4cuda3std3__44plusIdEEE10Policy1000EN6thrust24THRUST_300001_SM_1000_NS10device_ptrIdEEPdyS9_ddNS7_10__identityEEEvT0_T1_T2_T3_T4_T6_E12temp_storage+104];
	add.f64 	%fd270, %fd269, %fd268;
	selp.f64 	%fd271, %fd270, %fd268, %p53;
	setp.gt.u64 	%p54, %rd19, 384;
	ld.shared.f64 	%fd272, [_ZZN3cub18CUB_300001_SM_10006detail6reduce28DeviceReduceSingleTileKernelINS2_10policy_hubIdyN4cuda3std3__44plusIdEEE10Policy1000EN6thrust24THRUST_300001_SM_1000_NS10device_ptrIdEEPdyS9_ddNS7_10__identityEEEvT0_T1_T2_T3_T4_T6_E12temp_storage+112];
	add.f64 	%fd273, %fd272, %fd271;
	selp.f64 	%fd274, %fd273, %fd271, %p54;
	setp.gt.u64 	%p55, %rd19, 416;
	ld.shared.f64 	%fd275, [_ZZN3cub18CUB_300001_SM_10006detail6reduce28DeviceReduceSingleTileKernelINS2_10policy_hubIdyN4cuda3std3__44plusIdEEE10Policy1000EN6thrust24THRUST_300001_SM_1000_NS10device_ptrIdEEPdyS9_ddNS7_10__identityEEEvT0_T1_T2_T3_T4_T6_E12temp_storage+120];
	add.f64 	%fd276, %fd275, %fd274;
	selp.f64 	%fd277, %fd276, %fd274, %p55;
	setp.gt.u64 	%p56, %rd19, 448;
	ld.shared.f64 	%fd278, [_ZZN3cub18CUB_300001_SM_10006detail6reduce28DeviceReduceSingleTileKernelINS2_10policy_hubIdyN4cuda3std3__44plusIdEEE10Policy1000EN6thrust24THRUST_300001_SM_1000_NS10device_ptrIdEEPdyS9_ddNS7_10__identityEEEvT0_T1_T2_T3_T4_T6_E12temp_storage+128];
	add.f64 	%fd279, %fd278, %fd277;
	selp.f64 	%fd280, %fd279, %fd277, %p56;
	setp.gt.u64 	%p57, %rd19, 480;
	ld.shared.f64 	%fd281, [_ZZN3cub18CUB_300001_SM_10006detail6reduce28DeviceReduceSingleTileKernelINS2_10policy_hubIdyN4cuda3std3__44plusIdEEE10Policy1000EN6thrust24THRUST_300001_SM_1000_NS10device_ptrIdEEPdyS9_ddNS7_10__identityEEEvT0_T1_T2_T3_T4_T6_E12temp_storage+136];
	add.f64 	%fd282, %fd281, %fd280;
	selp.f64 	%fd347, %fd282, %fd280, %p57;
	bra.uni 	$L__BB41_49;
$L__BB41_28:
	mov.u32 	%r24, %tid.x;
	cvt.u64.u32 	%rd6, %r24;
	mul.wide.u32 	%rd22, %r24, 8;
	add.s64 	%rd7, %rd2, %rd22;
	ld.global.f64 	%fd43, [%rd7];
	ld.global.f64 	%fd44, [%rd7+4096];
	ld.global.f64 	%fd45, [%rd7+8192];
	ld.global.f64 	%fd46, [%rd7+12288];
	ld.global.f64 	%fd47, [%rd7+16384];
	ld.global.f64 	%fd48, [%rd7+20480];
	ld.global.f64 	%fd49, [%rd7+24576];
	add.f64 	%fd50, %fd43, %fd44;
	add.f64 	%fd51, %fd50, %fd45;
	add.f64 	%fd52, %fd51, %fd46;
	add.f64 	%fd53, %fd52, %fd47;
	add.f64 	%fd54, %fd53, %fd48;
	add.f64 	%fd346, %fd54, %fd49;
	add.s64 	%rd8, %rd19, -3584;
	setp.lt.u64 	%p3, %rd8, 3584;
	mov.b64 	%rd83, 3584;
	@%p3 bra 	$L__BB41_32;
	mov.b64 	%rd83, 3584;
$L__BB41_30:
	shl.b64 	%rd24, %rd83, 3;
	add.s64 	%rd25, %rd7, %rd24;
	ld.global.f64 	%fd55, [%rd25];
	ld.global.f64 	%fd56, [%rd25+4096];
	ld.global.f64 	%fd57, [%rd25+8192];
	ld.global.f64 	%fd58, [%rd25+12288];
	ld.global.f64 	%fd59, [%rd25+16384];
	ld.global.f64 	%fd60, [%rd25+20480];
	ld.global.f64 	%fd61, [%rd25+24576];
	add.f64 	%fd62, %fd346, %fd55;
	add.f64 	%fd63, %fd62, %fd56;
	add.f64 	%fd64, %fd63, %fd57;
	add.f64 	%fd65, %fd64, %fd58;
	add.f64 	%fd66, %fd65, %fd59;
	add.f64 	%fd67, %fd66, %fd60;
	add.f64 	%fd346, %fd67, %fd61;
	sub.s64 	%rd26, %rd19, %rd83;
	setp.lt.u64 	%p4, %rd26, 3584;
	@%p4 bra 	$L__BB41_45;
	add.s64 	%rd83, %rd83, 3584;
	setp.le.u64 	%p5, %rd83, %rd8;
	@%p5 bra 	$L__BB41_30;
$L__BB41_32:
	setp.le.u64 	%p6, %rd19, %rd83;
	cvt.u32.u64 	%r42, %rd83;
	cvt.u32.u64 	%r43, %rd19;
	sub.s32 	%r44, %r43, %r42;
	setp.ge.s32 	%p7, %r24, %r44;
	or.pred  	%p8, %p6, %p7;
	@%p8 bra 	$L__BB41_45;
	not.b32 	%r47, %r24;
	add.s32 	%r48, %r47, %r43;
	sub.s32 	%r50, %r48, %r42;
	shr.u32 	%r51, %r50, 9;
	add.s32 	%r25, %r51, 1;
	and.b32  	%r26, %r25, 15;
	setp.lt.u32 	%p9, %r50, 7680;
	mov.u32 	%r242, %r24;
	@%p9 bra 	$L__BB41_36;
	and.b32  	%r52, %r25, 16777200;
	neg.s32 	%r240, %r52;
	add.s64 	%rd27, %rd83, %rd6;
	shl.b64 	%rd28, %rd27, 3;
	add.s64 	%rd29, %rd28, %rd2;
	add.s64 	%rd84, %rd29, 32768;
	mov.u32 	%r242, %r24;
$L__BB41_35:
	.pragma "nounroll";
	ld.global.f64 	%fd69, [%rd84+-32768];
	add.f64 	%fd70, %fd346, %fd69;
	ld.global.f64 	%fd71, [%rd84+-28672];
	add.f64 	%fd72, %fd70, %fd71;
	ld.global.f64 	%fd73, [%rd84+-24576];
	add.f64 	%fd74, %fd72, %fd73;
	ld.global.f64 	%fd75, [%rd84+-20480];
	add.f64 	%fd76, %fd74, %fd75;
	ld.global.f64 	%fd77, [%rd84+-16384];
	add.f64 	%fd78, %fd76, %fd77;
	ld.global.f64 	%fd79, [%rd84+-12288];
	add.f64 	%fd80, %fd78, %fd79;
	ld.global.f64 	%fd81, [%rd84+-8192];
	add.f64 	%fd82, %fd80, %fd81;
	ld.global.f64 	%fd83, [%rd84+-4096];
	add.f64 	%fd84, %fd82, %fd83;
	ld.global.f64 	%fd85, [%rd84];
	add.f64 	%fd86, %fd84, %fd85;
	ld.global.f64 	%fd87, [%rd84+4096];
	add.f64 	%fd88, %fd86, %fd87;
	ld.global.f64 	%fd89, [%rd84+8192];
	add.f64 	%fd90, %fd88, %fd89;
	ld.global.f64 	%fd91, [%rd84+12288];
	add.f64 	%fd92, %fd90, %fd91;
	ld.global.f64 	%fd93, [%rd84+16384];
	add.f64 	%fd94, %fd92, %fd93;
	ld.global.f64 	%fd95, [%rd84+20480];
	add.f64 	%fd96, %fd94, %fd95;
	ld.global.f64 	%fd97, [%rd84+24576];
	add.f64 	%fd98, %fd96, %fd97;
	ld.global.f64 	%fd99, [%rd84+28672];
	add.f64 	%fd346, %fd98, %fd99;
	add.s32 	%r242, %r242, 8192;
	add.s32 	%r240, %r240, 16;
	add.s64 	%rd84, %rd84, 65536;
	setp.ne.s32 	%p10, %r240, 0;
	@%p10 bra 	$L__BB41_35;
$L__BB41_36:
	setp.eq.s32 	%p11, %r26, 0;
	@%p11 bra 	$L__BB41_45;
	and.b32  	%r33, %r25, 7;
	setp.lt.u32 	%p12, %r26, 8;
	@%p12 bra 	$L__BB41_39;
	cvt.u64.u32 	%rd30, %r242;
	add.s64 	%rd31, %rd83, %rd30;
	shl.b64 	%rd32, %rd31, 3;
	add.s64 	%rd33, %rd2, %rd32;
	ld.global.f64 	%fd101, [%rd33];
	add.f64 	%fd102, %fd346, %fd101;
	ld.global.f64 	%fd103, [%rd33+4096];
	add.f64 	%fd104, %fd102, %fd103;
	ld.global.f64 	%fd105, [%rd33+8192];
	add.f64 	%fd106, %fd104, %fd105;
	ld.global.f64 	%fd107, [%rd33+12288];
	add.f64 	%fd108, %fd106, %fd107;
	ld.global.f64 	%fd109, [%rd33+16384];
	add.f64 	%fd110, %fd108, %fd109;
	ld.global.f64 	%fd111, [%rd33+20480];
	add.f64 	%fd112, %fd110, %fd111;
	ld.global.f64 	%fd113, [%rd33+24576];
	add.f64 	%fd114, %fd112, %fd113;
	ld.global.f64 	%fd115, [%rd33+28672];
	add.f64 	%fd346, %fd114, %fd115;
	add.s32 	%r242, %r242, 4096;
$L__BB41_39:
	setp.eq.s32 	%p13, %r33, 0;
	@%p13 bra 	$L__BB41_45;
	and.b32  	%r36, %r25, 3;
	setp.lt.u32 	%p14, %r33, 4;
	@%p14 bra 	$L__BB41_42;
	cvt.u64.u32 	%rd34, %r242;
	add.s64 	%rd35, %rd83, %rd34;
	shl.b64 	%rd36, %rd35, 3;
	add.s64 	%rd37, %rd2, %rd36;
	ld.global.f64 	%fd117, [%rd37];
	add.f64 	%fd118, %fd346, %fd117;
	ld.global.f64 	%fd119, [%rd37+4096];
	add.f64 	%fd120, %fd118, %fd119;
	ld.global.f64 	%fd121, [%rd37+8192];
	add.f64 	%fd122, %fd120, %fd121;
	ld.global.f64 	%fd123, [%rd37+12288];
	add.f64 	%fd346, %fd122, %fd123;
	add.s32 	%r242, %r242, 2048;
$L__BB41_42:
	setp.eq.s32 	%p15, %r36, 0;
	@%p15 bra 	$L__BB41_45;
	cvt.u64.u32 	%rd38, %r242;
	add.s64 	%rd39, %rd83, %rd38;
	shl.b64 	%rd40, %rd39, 3;
	add.s64 	%rd85, %rd2, %rd40;
	neg.s32 	%r245, %r36;
$L__BB41_44:
	.pragma "nounroll";
	ld.global.f64 	%fd124, [%rd85];
	add.f64 	%fd346, %fd346, %fd124;
	add.s64 	%rd85, %rd85, 4096;
	add.s32 	%r245, %r245, 1;
	setp.ne.s32 	%p16, %r245, 0;
	@%p16 bra 	$L__BB41_44;
$L__BB41_45:
	// begin inline asm
	mov.u32 %r53, %laneid;
	// end inline asm
	mov.b64 	%rd41, %fd346;
	mov.b64 	{%r55, %r60}, %rd41;
	mov.b32 	%r61, 1;
	mov.b32 	%r102, 31;
	mov.b32 	%r103, -1;
	// begin inline asm
	shfl.sync.down.b32 %r54, %r55, %r61, %r102, %r103;
	// end inline asm
	// begin inline asm
	shfl.sync.down.b32 %r59, %r60, %r61, %r102, %r103;
	// end inline asm
	mov.b64 	%rd42, {%r54, %r59};
	mov.b64 	%fd125, %rd42;
	setp.gt.s32 	%p17, %r53, 30;
	add.f64 	%fd126, %fd346, %fd125;
	selp.f64 	%fd127, %fd346, %fd126, %p17;
	mov.b64 	%rd43, %fd127;
	mov.b64 	{%r65, %r70}, %rd43;
	mov.b32 	%r71, 2;
	// begin inline asm
	shfl.sync.down.b32 %r64, %r65, %r71, %r102, %r103;
	// end inline asm
	// begin inline asm
	shfl.sync.down.b32 %r69, %r70, %r71, %r102, %r103;
	// end inline asm
	mov.b64 	%rd44, {%r64, %r69};
	mov.b64 	%fd128, %rd44;
	setp.gt.s32 	%p18, %r53, 29;
	add.f64 	%fd129, %fd127, %fd128;
	selp.f64 	%fd130, %fd127, %fd129, %p18;
	mov.b64 	%rd45, %fd130;
	mov.b64 	{%r75, %r80}, %rd45;
	mov.b32 	%r81, 4;
	// begin inline asm
	shfl.sync.down.b32 %r74, %r75, %r81, %r102, %r103;
	// end inline asm
	// begin inline asm
	shfl.sync.down.b32 %r79, %r80, %r81, %r102, %r103;
	// end inline asm
	mov.b64 	%rd46, {%r74, %r79};
	mov.b64 	%fd131, %rd46;
	setp.gt.s32 	%p19, %r53, 27;
	add.f64 	%fd132, %fd130, %fd131;
	selp.f64 	%fd133, %fd130, %fd132, %p19;
	mov.b64 	%rd47, %fd133;
	mov.b64 	{%r85, %r90}, %rd47;
	mov.b32 	%r91, 8;
	// begin inline asm
	shfl.sync.down.b32 %r84, %r85, %r91, %r102, %r103;
	// end inline asm
	// begin inline asm
	shfl.sync.down.b32 %r89, %r90, %r91, %r102, %r103;
	// end inline asm
	mov.b64 	%rd48, {%r84, %r89};
	mov.b64 	%fd134, %rd48;
	setp.gt.s32 	%p20, %r53, 23;
	add.f64 	%fd135, %fd133, %fd134;
	selp.f64 	%fd136, %fd133, %fd135, %p20;
	mov.b64 	%rd49, %fd136;
	mov.b64 	{%r95, %r100}, %rd49;
	mov.b32 	%r101, 16;
	// begin inline asm
	shfl.sync.down.b32 %r94, %r95, %r101, %r102, %r103;
	// end inline asm
	// begin inline asm
	shfl.sync.down.b32 %r99, %r100, %r101, %r102, %r103;
	// end inline asm
	mov.b64 	%rd50, {%r94, %r99};
	mov.b64 	%fd137, %rd50;
	setp.gt.s32 	%p21, %r53, 15;
	add.f64 	%fd38, %fd136, %fd137;
	selp.f64 	%fd347, %fd136, %fd38, %p21;
	setp.ne.s32 	%p22, %r53, 0;
	@%p22 bra 	$L__BB41_47;
	shr.u32 	%r104, %r24, 2;
	and.b32  	%r105, %r104, 248;
	mov.u32 	%r106, _ZZN3cub18CUB_300001_SM_10006detail6reduce28DeviceReduceSingleTileKernelINS2_10policy_hubIdyN4cuda3std3__44plusIdEEE10Policy1000EN6thrust24THRUST_300001_SM_1000_NS10device_ptrIdEEPdyS9_ddNS7_10__identityEEEvT0_T1_T2_T3_T4_T6_E12temp_storage;
	add.s32 	%r107, %r106, %r105;
	st.shared.f64 	[%r107+16], %fd38;
$L__BB41_47:
	bar.sync 	0;
	setp.ne.s32 	%p23, %r24, 0;
	@%p23 bra 	$L__BB41_49;
	ld.shared.f64 	%fd138, [_ZZN3cub18CUB_300001_SM_10006detail6reduce28DeviceReduceSingleTileKernelINS2_10policy_hubIdyN4cuda3std3__44plusIdEEE10Policy1000EN6thrust24THRUST_300001_SM_1000_NS10device_ptrIdEEPdyS9_ddNS7_10__identityEEEvT0_T1_T2_T3_T4_T6_E12temp_storage+24];
	add.f64 	%fd139, %fd347, %fd138;
	ld.shared.f64 	%fd140, [_ZZN3cub18CUB_300001_SM_10006detail6reduce28DeviceReduceSingleTileKernelINS2_10policy_hubIdyN4cuda3std3__44plusIdEEE10Policy1000EN6thrust24THRUST_300001_SM_1000_NS10device_ptrIdEEPdyS9_ddNS7_10__identityEEEvT0_T1_T2_T3_T4_T6_E12temp_storage+32];
	add.f64 	%fd141, %fd139, %fd140;
	ld.shared.f64 	%fd142, [_ZZN3cub18CUB_300001_SM_10006detail6reduce28DeviceReduceSingleTileKernelINS2_10policy_hubIdyN4cuda3std3__44plusIdEEE10Policy1000EN6thrust24THRUST_300001_SM_1000_NS10device_ptrIdEEPdyS9_ddNS7_10__identityEEEvT0_T1_T2_T3_T4_T6_E12temp_storage+40];
	add.f64 	%fd143, %fd141, %fd142;
	ld.shared.f64 	%fd144, [_ZZN3cub18CUB_300001_SM_10006detail6reduce28DeviceReduceSingleTileKernelINS2_10policy_hubIdyN4cuda3std3__44plusIdEEE10Policy1000EN6thrust24THRUST_300001_SM_1000_NS10device_ptrIdEEPdyS9_ddNS7_10__identityEEEvT0_T1_T2_T3_T4_T6_E12temp_storage+48];
	add.f64 	%fd145, %fd143, %fd144;
	ld.shared.f64 	%fd146, [_ZZN3cub18CUB_300001_SM_10006detail6reduce28DeviceReduceSingleTileKernelINS2_10policy_hubIdyN4cuda3std3__44plusIdEEE10Policy1000EN6thrust24THRUST_300001_SM_1000_NS10device_ptrIdEEPdyS9_ddNS7_10__identityEEEvT0_T1_T2_T3_T4_T6_E12temp_storage+56];
	add.f64 	%fd147, %fd145, %fd146;
	ld.shared.f64 	%fd148, [_ZZN3cub18CUB_300001_SM_10006detail6reduce28DeviceReduceSingleTileKernelINS2_10policy_hubIdyN4cuda3std3__44plusIdEEE10Policy1000EN6thrust24THRUST_300001_SM_1000_NS10device_ptrIdEEPdyS9_ddNS7_10__identityEEEvT0_T1_T2_T3_T4_T6_E12temp_storage+64];
	add.f64 	%fd149, %fd147, %fd148;
	ld.shared.f64 	%fd150, [_ZZN3cub18CUB_300001_SM_10006detail6reduce28DeviceReduceSingleTileKernelINS2_10policy_hubIdyN4cuda3std3__44plusIdEEE10Policy1000EN6thrust24THRUST_300001_SM_1000_NS10device_ptrIdEEPdyS9_ddNS7_10__identityEEEvT0_T1_T2_T3_T4_T6_E12temp_storage+72];
	add.f64 	%fd151, %fd149, %fd150;
	ld.shared.f64 	%fd152, [_ZZN3cub18CUB_300001_SM_10006detail6reduce28DeviceReduceSingleTileKernelINS2_10policy_hubIdyN4cuda3std3__44plusIdEEE10Policy1000EN6thrust24THRUST_300001_SM_1000_NS10device_ptrIdEEPdyS9_ddNS7_10__identityEEEvT0_T1_T2_T3_T4_T6_E12temp_storage+80];
	add.f64 	%fd153, %fd151, %fd152;
	ld.shared.f64 	%fd154, [_ZZN3cub18CUB_300001_SM_10006detail6reduce28DeviceReduceSingleTileKernelINS2_10policy_hubIdyN4cuda3std3__44plusIdEEE10Policy1000EN6thrust24THRUST_300001_SM_1000_NS10device_ptrIdEEPdyS9_ddNS7_10__identityEEEvT0_T1_T2_T3_T4_T6_E12temp_storage+88];
	add.f64 	%fd155, %fd153, %fd154;
	ld.shared.f64 	%fd156, [_ZZN3cub18CUB_300001_SM_10006detail6reduce28DeviceReduceSingleTileKernelINS2_10policy_hubIdyN4cuda3std3__44plusIdEEE10Policy1000EN6thrust24THRUST_300001_SM_1000_NS10device_ptrIdEEPdyS9_ddNS7_10__identityEEEvT0_T1_T2_T3_T4_T6_E12temp_storage+96];
	add.f64 	%fd157, %fd155, %fd156;
	ld.shared.f64 	%fd158, [_ZZN3cub18CUB_300001_SM_10006detail6reduce28DeviceReduceSingleTileKernelINS2_10policy_hubIdyN4cuda3std3__44plusIdEEE10Policy1000EN6thrust24THRUST_300001_SM_1000_NS10device_ptrIdEEPdyS9_ddNS7_10__identityEEEvT0_T1_T2_T3_T4_T6_E12temp_storage+104];
	add.f64 	%fd159, %fd157, %fd158;
	ld.shared.f64 	%fd160, [_ZZN3cub18CUB_300001_SM_10006detail6reduce28DeviceReduceSingleTileKernelINS2_10policy_hubIdyN4cuda3std3__44plusIdEEE10Policy1000EN6thrust24THRUST_300001_SM_1000_NS10device_ptrIdEEPdyS9_ddNS7_10__identityEEEvT0_T1_T2_T3_T4_T6_E12temp_storage+112];
	add.f64 	%fd161, %fd159, %fd160;
	ld.shared.f64 	%fd162, [_ZZN3cub18CUB_300001_SM_10006detail6reduce28DeviceReduceSingleTileKernelINS2_10policy_hubIdyN4cuda3std3__44plusIdEEE10Policy1000EN6thrust24THRUST_300001_SM_1000_NS10device_ptrIdEEPdyS9_ddNS7_10__identityEEEvT0_T1_T2_T3_T4_T6_E12temp_storage+120];
	add.f64 	%fd163, %fd161, %fd162;
	ld.shared.f64 	%fd164, [_ZZN3cub18CUB_300001_SM_10006detail6reduce28DeviceReduceSingleTileKernelINS2_10policy_hubIdyN4cuda3std3__44plusIdEEE10Policy1000EN6thrust24THRUST_300001_SM_1000_NS10device_ptrIdEEPdyS9_ddNS7_10__identityEEEvT0_T1_T2_T3_T4_T6_E12temp_storage+128];
	add.f64 	%fd165, %fd163, %fd164;
	ld.shared.f64 	%fd166, [_ZZN3cub18CUB_300001_SM_10006detail6reduce28DeviceReduceSingleTileKernelINS2_10policy_hubIdyN4cuda3std3__44plusIdEEE10Policy1000EN6thrust24THRUST_300001_SM_1000_NS10device_ptrIdEEPdyS9_ddNS7_10__identityEEEvT0_T1_T2_T3_T4_T6_E12temp_storage+136];
	add.f64 	%fd347, %fd165, %fd166;
$L__BB41_49:
	mov.u32 	%r230, %tid.x;
	setp.ne.s32 	%p65, %r230, 0;
	@%p65 bra 	$L__BB41_51;
	add.f64 	%fd325, %fd42, %fd347;
	st.global.f64 	[%rd1], %fd325;
$L__BB41_51:
	ret;

}
	// .globl	_ZN3cub18CUB_300001_SM_10006detail6reduce18DeviceReduceKernelINS2_10policy_hubIdyN4cuda3std3__44plusIdEEE10Policy1000EN6thrust24THRUST_300001_SM_1000_NS10device_ptrIdEEyS9_dNS7_10__identityEEEvT0_PT3_T1_NS0_13GridEvenShareISK_EET2_T4_
.visible .entry _ZN3cub18CUB_300001_SM_10006detail6reduce18DeviceReduceKernelINS2_10policy_hubIdyN4cuda3std3__44plusIdEEE10Policy1000EN6thrust24THRUST_300001_SM_1000_NS10device_ptrIdEEyS9_dNS7_10__identityEEEvT0_PT3_T1_NS0_13GridEvenShareISK_EET2_T4_(
	.param .align 8 .b8 _ZN3cub18CUB_300001_SM_10006detail6reduce18DeviceReduceKernelINS2_10policy_hubIdyN4cuda3std3__44plusIdEEE10Policy1000EN6thrust24THRUST_300001_SM_1000_NS10device_ptrIdEEyS9_dNS7_10__identityEEEvT0_PT3_T1_NS0_13GridEvenShareISK_EET2_T4__param_0[8],
	.param .u64 .ptr .align 1 _ZN3cub18CUB_300001_SM_10006detail6reduce18DeviceReduceKernelINS2_10policy_hubIdyN4cuda3std3__44plusIdEEE10Policy1000EN6thrust24THRUST_300001_SM_1000_NS10device_ptrIdEEyS9_dNS7_10__identityEEEvT0_PT3_T1_NS0_13GridEvenShareISK_EET2_T4__param_1,
	.param .u64 _ZN3cub18CUB_300001_SM_10006detail6reduce18DeviceReduceKernelINS2_10policy_hubIdyN4cuda3std3__44plusIdEEE10Policy1000EN6thrust24THRUST_300001_SM_1000_NS10device_ptrIdEEyS9_dNS7_10__identityEEEvT0_PT3_T1_NS0_13GridEvenShareISK_EET2_T4__param_2,
	.param .align 8 .b8 _ZN3cub18CUB_300001_SM_10006detail6reduce18DeviceReduceKernelINS2_10policy_hubIdyN4cuda3std3__44plusIdEEE10Policy1000EN6thrust24THRUST_300001_SM_1000_NS10device_ptrIdEEyS9_dNS7_10__identityEEEvT0_PT3_T1_NS0_13GridEvenShareISK_EET2_T4__param_3[72],
	.param .align 1 .b8 _ZN3cub18CUB_300001_SM_10006detail6reduce18DeviceReduceKernelINS2_10policy_hubIdyN4cuda3std3__44plusIdEEE10Policy1000EN6thrust24THRUST_300001_SM_1000_NS10device_ptrIdEEyS9_dNS7_10__identityEEEvT0_PT3_T1_NS0_13GridEvenShareISK_EET2_T4__param_4[1],
	.param .align 1 .b8 _ZN3cub18CUB_300001_SM_10006detail6reduce18DeviceReduceKernelINS2_10policy_hubIdyN4cuda3std3__44plusIdEEE10Policy1000EN6thrust24THRUST_300001_SM_1000_NS10device_ptrIdEEyS9_dNS7_10__identityEEEvT0_PT3_T1_NS0_13GridEvenShareISK_EET2_T4__param_5[1]
)
.maxntid 512
{
	.reg .pred 	%p<65>;
	.reg .b16 	%rs<4>;
	.reg .b32 	%r<280>;
	.reg .b64 	%rd<107>;
	.reg .b64 	%fd<344>;
	// demoted variable
	.shared .align 8 .b8 _ZZN3cub18CUB_300001_SM_10006detail6reduce18DeviceReduceKernelINS2_10policy_hubIdyN4cuda3std3__44plusIdEEE10Policy1000EN6thrust24THRUST_300001_SM_1000_NS10device_ptrIdEEyS9_dNS7_10__identityEEEvT0_PT3_T1_NS0_13GridEvenShareISK_EET2_T4_E12temp_storage[152];
	ld.param.u64 	%rd1, [_ZN3cub18CUB_300001_SM_10006detail6reduce18DeviceReduceKernelINS2_10policy_hubIdyN4cuda3std3__44plusIdEEE10Policy1000EN6thrust24THRUST_300001_SM_1000_NS10device_ptrIdEEyS9_dNS7_10__identityEEEvT0_PT3_T1_NS0_13GridEvenShareISK_EET2_T4__param_3+32];
	ld.param.u32 	%r1, [_ZN3cub18CUB_300001_SM_10006detail6reduce18DeviceReduceKernelINS2_10policy_hubIdyN4cuda3std3__44plusIdEEE10Policy1000EN6thrust24THRUST_300001_SM_1000_NS10device_ptrIdEEyS9_dNS7_10__identityEEEvT0_PT3_T1_NS0_13GridEvenShareISK_EET2_T4__param_3+40];
	ld.param.u64 	%rd26, [_ZN3cub18CUB_300001_SM_10006detail6reduce18DeviceReduceKernelINS2_10policy_hubIdyN4cuda3std3__44plusIdEEE10Policy1000EN6thrust24THRUST_300001_SM_1000_NS10device_ptrIdEEyS9_dNS7_10__identityEEEvT0_PT3_T1_NS0_13GridEvenShareISK_EET2_T4__param_0];
	cvta.to.global.u64 	%rd2, %rd26;
	mov.u32 	%r2, %ctaid.x;
	mul.lo.s32 	%r50, %r1, 3584;
	cvt.s64.s32 	%rd3, %r50;
	mul.lo.s32 	%r51, %r2, 3584;
	cvt.u64.u32 	%rd4, %r51;
	sub.s64 	%rd5, %rd1, %rd4;
	setp.gt.u64 	%p1, %rd5, 3583;
	@%p1 bra 	$L__BB42_25;
	cvt.u32.u64 	%r136, %rd4;
	cvt.u32.u64 	%r3, %rd1;
	sub.s32 	%r4, %r3, %r136;
	mov.u32 	%r5, %tid.x;
	setp.ge.s32 	%p23, %r5, %r4;
	mov.f64 	%fd332, 0d0000000000000000;
	mov.u32 	%r267, %r5;
	@%p23 bra 	$L__BB42_3;
	add.s32 	%r138, %r136, %r5;
	mul.wide.u32 	%rd60, %r138, 8;
	add.s64 	%rd61, %rd2, %rd60;
	ld.global.f64 	%fd332, [%rd61];
	add.s32 	%r267, %r5, 512;
$L__BB42_3:
	setp.ge.s32 	%p24, %r267, %r4;
	@%p24 bra 	$L__BB42_16;
	not.b32 	%r140, %r267;
	add.s32 	%r141, %r140, %r3;
	sub.s32 	%r142, %r141, %r136;
	shr.u32 	%r143, %r142, 9;
	add.s32 	%r8, %r143, 1;
	and.b32  	%r9, %r8, 15;
	setp.lt.u32 	%p25, %r142, 7680;
	@%p25 bra 	$L__BB42_7;
	and.b32  	%r144, %r8, 16777200;
	neg.s32 	%r265, %r144;
	mul.wide.u32 	%rd62, %r2, 28672;
	mul.wide.u32 	%rd63, %r267, 8;
	add.s64 	%rd64, %rd62, %rd63;
	add.s64 	%rd65, %rd64, %rd2;
	add.s64 	%rd101, %rd65, 32768;
$L__BB42_6:
	.pragma "nounroll";
	ld.global.f64 	%fd167, [%rd101+-32768];
	add.f64 	%fd168, %fd332, %fd167;
	ld.global.f64 	%fd169, [%rd101+-28672];
	add.f64 	%fd170, %fd168, %fd169;
	ld.global.f64 	%fd171, [%rd101+-24576];
	add.f64 	%fd172, %fd170, %fd171;
	ld.global.f64 	%fd173, [%rd101+-20480];
	add.f64 	%fd174, %fd172, %fd173;
	ld.global.f64 	%fd175, [%rd101+-16384];
	add.f64 	%fd176, %fd174, %fd175;
	ld.global.f64 	%fd177, [%rd101+-12288];
	add.f64 	%fd178, %fd176, %fd177;
	ld.global.f64 	%fd179, [%rd101+-8192];
	add.f64 	%fd180, %fd178, %fd179;
	ld.global.f64 	%fd181, [%rd101+-4096];
	add.f64 	%fd182, %fd180, %fd181;
	ld.global.f64 	%fd183, [%rd101];
	add.f64 	%fd184, %fd182, %fd183;
	ld.global.f64 	%fd185, [%rd101+4096];
	add.f64 	%fd186, %fd184, %fd185;
	ld.global.f64 	%fd187, [%rd101+8192];
	add.f64 	%fd188, %fd186, %fd187;
	ld.global.f64 	%fd189, [%rd101+12288];
	add.f64 	%fd190, %fd188, %fd189;
	ld.global.f64 	%fd191, [%rd101+16384];
	add.f64 	%fd192, %fd190, %fd191;
	ld.global.f64 	%fd193, [%rd101+20480];
	add.f64 	%fd194, %fd192, %fd193;
	ld.global.f64 	%fd195, [%rd101+24576];
	add.f64 	%fd196, %fd194, %fd195;
	ld.global.f64 	%fd197, [%rd101+28672];
	add.f64 	%fd332, %fd196, %fd197;
	add.s32 	%r267, %r267, 8192;
	add.s32 	%r265, %r265, 16;
	add.s64 	%rd101, %rd101, 65536;
	setp.ne.s32 	%p26, %r265, 0;
	@%p26 bra 	$L__BB42_6;
$L__BB42_7:
	setp.eq.s32 	%p27, %r9, 0;
	@%p27 bra 	$L__BB42_16;
	and.b32  	%r16, %r8, 7;
	setp.lt.u32 	%p28, %r9, 8;
	@%p28 bra 	$L__BB42_10;
	cvt.s64.s32 	%rd66, %r267;
	add.s64 	%rd67, %rd66, %rd4;
	shl.b64 	%rd68, %rd67, 3;
	add.s64 	%rd69, %rd2, %rd68;
	ld.global.f64 	%fd199, [%rd69];
	add.f64 	%fd200, %fd332, %fd199;
	ld.global.f64 	%fd201, [%rd69+4096];
	add.f64 	%fd202, %fd200, %fd201;
	ld.global.f64 	%fd203, [%rd69+8192];
	add.f64 	%fd204, %fd202, %fd203;
	ld.global.f64 	%fd205, [%rd69+12288];
	add.f64 	%fd206, %fd204, %fd205;
	ld.global.f64 	%fd207, [%rd69+16384];
	add.f64 	%fd208, %fd206, %fd207;
	ld.global.f64 	%fd209, [%rd69+20480];
	add.f64 	%fd210, %fd208, %fd209;
	ld.global.f64 	%fd211, [%rd69+24576];
	add.f64 	%fd212, %fd210, %fd211;
	ld.global.f64 	%fd213, [%rd69+28672];
	add.f64 	%fd332, %fd212, %fd213;
	add.s32 	%r267, %r267, 4096;
$L__BB42_10:
	setp.eq.s32 	%p29, %r16, 0;
	@%p29 bra 	$L__BB42_16;
	and.b32  	%r19, %r8, 3;
	setp.lt.u32 	%p30, %r16, 4;
	@%p30 bra 	$L__BB42_13;
	cvt.s64.s32 	%rd70, %r267;
	add.s64 	%rd71, %rd70, %rd4;
	shl.b64 	%rd72, %rd71, 3;
	add.s64 	%rd73, %rd2, %rd72;
	ld.global.f64 	%fd215, [%rd73];
	add.f64 	%fd216, %fd332, %fd215;
	ld.global.f64 	%fd217, [%rd73+4096];
	add.f64 	%fd218, %fd216, %fd217;
	ld.global.f64 	%fd219, [%rd73+8192];
	add.f64 	%fd220, %fd218, %fd219;
	ld.global.f64 	%fd221, [%rd73+12288];
	add.f64 	%fd332, %fd220, %fd221;
	add.s32 	%r267, %r267, 2048;
$L__BB42_13:
	setp.eq.s32 	%p31, %r19, 0;
	@%p31 bra 	$L__BB42_16;
	mul.wide.u32 	%rd74, %r2, 28672;
	add.s64 	%rd9, %rd2, %rd74;
	neg.s32 	%r270, %r19;
$L__BB42_15:
	.pragma "nounroll";
	mul.wide.s32 	%rd75, %r267, 8;
	add.s64 	%rd76, %rd9, %rd75;
	ld.global.f64 	%fd222, [%rd76];
	add.f64 	%fd332, %fd332, %fd222;
	add.s32 	%r267, %r267, 512;
	add.s32 	%r270, %r270, 1;
	setp.ne.s32 	%p32, %r270, 0;
	@%p32 bra 	$L__BB42_15;
$L__BB42_16:
	setp.lt.s32 	%p33, %r4, 512;
	@%p33 bra 	$L__BB42_21;
	// begin inline asm
	mov.u32 %r208, %laneid;
	// end inline asm
	mov.b64 	%rd87, %fd332;
	mov.b64 	{%r210, %r215}, %rd87;
	mov.b32 	%r216, 1;
	mov.b32 	%r257, 31;
	mov.b32 	%r258, -1;
	// begin inline asm
	shfl.sync.down.b32 %r209, %r210, %r216, %r257, %r258;
	// end inline asm
	// begin inline asm
	shfl.sync.down.b32 %r214, %r215, %r216, %r257, %r258;
	// end inline asm
	mov.b64 	%rd88, {%r209, %r214};
	mov.b64 	%fd281, %rd88;
	setp.gt.s32 	%p57, %r208, 30;
	add.f64 	%fd282, %fd332, %fd281;
	selp.f64 	%fd283, %fd332, %fd282, %p57;
	mov.b64 	%rd89, %fd283;
	mov.b64 	{%r220, %r225}, %rd89;
	mov.b32 	%r226, 2;
	// begin inline asm
	shfl.sync.down.b32 %r219, %r220, %r226, %r257, %r258;
	// end inline asm
	// begin inline asm
	shfl.sync.down.b32 %r224, %r225, %r226, %r257, %r258;
	// end inline asm
	mov.b64 	%rd90, {%r219, %r224};
	mov.b64 	%fd284, %rd90;
	setp.gt.s32 	%p58, %r208, 29;
	add.f64 	%fd285, %fd283, %fd284;
	selp.f64 	%fd286, %fd283, %fd285, %p58;
	mov.b64 	%rd91, %fd286;
	mov.b64 	{%r230, %r235}, %rd91;
	mov.b32 	%r236, 4;
	// begin inline asm
	shfl.sync.down.b32 %r229, %r230, %r236, %r257, %r258;
	// end inline asm
	// begin inline asm
	shfl.sync.down.b32 %r234, %r235, %r236, %r257, %r258;
	// end inline asm
	mov.b64 	%rd92, {%r229, %r234};
	mov.b64 	%fd287, %rd92;
	setp.gt.s32 	%p59, %r208, 27;
	add.f64 	%fd288, %fd286, %fd287;
	selp.f64 	%fd289, %fd286, %fd288, %p59;
	mov.b64 	%rd93, %fd289;
	mov.b64 	{%r240, %r245}, %rd93;
	mov.b32 	%r246, 8;
	// begin inline asm
	shfl.sync.down.b32 %r239, %r240, %r246, %r257, %r258;
	// end inline asm
	// begin inline asm
	shfl.sync.down.b32 %r244, %r245, %r246, %r257, %r258;
	// end inline asm
	mov.b64 	%rd94, {%r239, %r244};
	mov.b64 	%fd290, %rd94;
	setp.gt.s32 	%p60, %r208, 23;
	add.f64 	%fd291, %fd289, %fd290;
	selp.f64 	%fd292, %fd289, %fd291, %p60;
	mov.b64 	%rd95, %fd292;
	mov.b64 	{%r250, %r255}, %rd95;
	mov.b32 	%r256, 16;
	// begin inline asm
	shfl.sync.down.b32 %r249, %r250, %r256, %r257, %r258;
	// end inline asm
	// begin inline asm
	shfl.sync.down.b32 %r254, %r255, %r256, %r257, %r258;
	// end inline asm
	mov.b64 	%rd96, {%r249, %r254};
	mov.b64 	%fd293, %rd96;
	setp.gt.s32 	%p61, %r208, 15;
	add.f64 	%fd16, %fd292, %fd293;
	selp.f64 	%fd343, %fd292, %fd16, %p61;
	setp.ne.s32 	%p62, %r208, 0;
	@%p62 bra 	$L__BB42_19;
	shr.u32 	%r259, %r5, 2;
	and.b32  	%r260, %r259, 248;
	mov.u32 	%r261, _ZZN3cub18CUB_300001_SM_10006detail6reduce18DeviceReduceKernelINS2_10policy_hubIdyN4cuda3std3__44plusIdEEE10Policy1000EN6thrust24THRUST_300001_SM_1000_NS10device_ptrIdEEyS9_dNS7_10__identityEEEvT0_PT3_T1_NS0_13GridEvenShareISK_EET2_T4_E12temp_storage;
	add.s32 	%r262, %r261, %r260;
	st.shared.f64 	[%r262+16], %fd16;
$L__BB42_19:
	bar.sync 	0;
	setp.ne.s32 	%p63, %r5, 0;
	@%p63 bra 	$L__BB42_46;
	ld.shared.f64 	%fd294, [_ZZN3cub18CUB_300001_SM_10006detail6reduce18DeviceReduceKernelINS2_10policy_hubIdyN4cuda3std3__44plusIdEEE10Policy1000EN6thrust24THRUST_300001_SM_1000_NS10device_ptrIdEEyS9_dNS7_10__identityEEEvT0_PT3_T1_NS0_13GridEvenShareISK_EET2_T4_E12temp_storage+24];
	add.f64 	%fd295, %fd343, %fd294;
	ld.shared.f64 	%fd296, [_ZZN3cub18CUB_300001_SM_10006detail6reduce18DeviceReduceKernelINS2_10policy_hubIdyN4cuda3std3__44plusIdEEE10Policy1000EN6thrust24THRUST_300001_SM_1000_NS10device_ptrIdEEyS9_dNS7_10__identityEEEvT0_PT3_T1_NS0_13GridEvenShareISK_EET2_T4_E12temp_storage+32];
	add.f64 	%fd297, %fd295, %fd296;
	ld.shared.f64 	%fd298, [_ZZN3cub18CUB_300001_SM_10006detail6reduce18DeviceReduceKernelINS2_10policy_hubIdyN4cuda3std3__44plusIdEEE10Policy1000EN6thrust24THRUST_300001_SM_1000_NS10device_ptrIdEEyS9_dNS7_10__identityEEEvT0_PT3_T1_NS0_13GridEvenShareISK_EET2_T4_E12temp_storage+40];
	add.f64 	%fd299, %fd297, %fd298;
	ld.shared.f64 	%fd300, [_ZZN3cub18CUB_300001_SM_10006detail6reduce18DeviceReduceKernelINS2_10policy_hubIdyN4cuda3std3__44plusIdEEE10Policy1000EN6thrust24THRUST_300001_SM_1000_NS10device_ptrIdEEyS9_dNS7_10__identityEEEvT0_PT3_T1_NS0_13GridEvenShareISK_EET2_T4_E12temp_storage+48];
	add.f64 	%fd301, %fd299, %fd300;
	ld.shared.f64 	%fd302, [_ZZN3cub18CUB_300001_SM_10006detail6reduce18DeviceReduceKernelINS2_10policy_hubIdyN4cuda3std3__44plusIdEEE10Policy1000EN6thrust24THRUST_300001_SM_1000_NS10device_ptrIdEEyS9_dNS7_10__identityEEEvT0_PT3_T1_NS0_13GridEvenShareISK_EET2_T4_E12temp_storage+56];
	add.f64 	%fd303, %fd301, %fd302;
	ld.shared.f64 	%fd304, [_ZZN3cub18CUB_300001_SM_10006detail6reduce18DeviceReduceKernelINS2_10policy_hubIdyN4cuda3std3__44plusIdEEE10Policy1000EN6thrust24THRUST_300001_SM_1000_NS10device_ptrIdEEyS9_dNS7_10__identityEEEvT0_PT3_T1_NS0_13GridEvenShareISK_EET2_T4_E12temp_storage+64];
	add.f64 	%fd305, %fd303, %fd304;
	ld.shared.f64 	%fd306, [_ZZN3cub18CUB_300001_SM_10006detail6reduce18DeviceReduceKernelINS2_10policy_hubIdyN4cuda3std3__44plusIdEEE10Policy1000EN6thrust24THRUST_300001_SM_1000_NS10device_ptrIdEEyS9_dNS7_10__identityEEEvT0_PT3_T1_NS0_13GridEvenShareISK_EET2_T4_E12temp_storage+72];
	add.f64 	%fd307, %fd305, %fd306;
	ld.shared.f64 	%fd308, [_ZZN3cub18CUB_300001_SM_10006detail6reduce18DeviceReduceKernelINS2_10policy_hubIdyN4cuda3std3__44plusIdEEE10Policy1000EN6thrust24THRUST_300001_SM_1000_NS10device_ptrIdEEyS9_dNS7_10__identityEEEvT0_PT3_T1_NS0_13GridEvenShareISK_EET2_T4_E12temp_storage+80];
	add.f64 	%fd309, %fd307, %fd308;
	ld.shared.f64 	%fd310, [_ZZN3cub18CUB_300001_SM_10006detail6reduce18DeviceReduceKernelINS2_10policy_hubIdyN4cuda3std3__44plusIdEEE10Policy1000EN6thrust24THRUST_300001_SM_1000_NS10device_ptrIdEEyS9_dNS7_10__identityEEEvT0_PT3_T1_NS0_13GridEvenShareISK_EET2_T4_E12temp_storage+88];
	add.f64 	%fd311, %fd309, %fd310;
	ld.shared.f64 	%fd312, [_ZZN3cub18CUB_300001_SM_10006detail6reduce18DeviceReduceKernelINS2_10policy_hubIdyN4cuda3std3__44plusIdEEE10Policy1000EN6thrust24THRUST_300001_SM_1000_NS10device_ptrIdEEyS9_dNS7_10__identityEEEvT0_PT3_T1_NS0_13GridEvenShareISK_EET2_T4_E12temp_storage+96];
	add.f64 	%fd313, %fd311, %fd312;
	ld.shared.f64 	%fd314, [_ZZN3cub18CUB_300001_SM_10006detail6reduce18DeviceReduceKernelINS2_10policy_hubIdyN4cuda3std3__44plusIdEEE10Policy1000EN6thrust24THRUST_300001_SM_1000_NS10device_ptrIdEEyS9_dNS7_10__identityEEEvT0_PT3_T1_NS0_13GridEvenShareISK_EET2_T4_E12temp_storage+104];
	add.f64 	%fd315, %fd313, %fd314;
	ld.shared.f64 	%fd316, [_ZZN3cub18CUB_300001_SM_10006detail6reduce18DeviceReduceKernelINS2_10policy_hubIdyN4cuda3std3__44plusIdEEE10Policy1000EN6thrust24THRUST_300001_SM_1000_NS10device_ptrIdEEyS9_dNS7_10__identityEEEvT0_PT3_T1_NS0_13GridEvenShareISK_EET2_T4_E12temp_storage+112];
	add.f64 	%fd317, %fd315, %fd316;
	ld.shared.f64 	%fd318, [_ZZN3cub18CUB_300001_SM_10006detail6reduce18DeviceReduceKernelINS2_10policy_hubIdyN4cuda3std3__44plusIdEEE10Policy1000EN6thrust24THRUST_300001_SM_1000_NS10device_ptrIdEEyS9_dNS7_10__identityEEEvT0_PT3_T1_NS0_13GridEvenShareISK_EET2_T4_E12temp_storage+120];
	add.f64 	%fd319, %fd317, %fd318;
	ld.shared.f64 	%fd320, [_ZZN3cub18CUB_300001_SM_10006detail6reduce18DeviceReduceKernelINS2_10policy_hubIdyN4cuda3std3__44plusIdEEE10Policy1000EN6thrust24THRUST_300001_SM_1000_NS10device_ptrIdEEyS9_dNS7_10__identityEEEvT0_PT3_T1_NS0_13GridEvenShareISK_EET2_T4_E12temp_storage+128];
	add.f64 	%fd321, %fd319, %fd320;
	ld.shared.f64 	%fd322, [_ZZN3cub18CUB_300001_SM_10006detail6reduce18DeviceReduceKernelINS2_10policy_hubIdyN4cuda3std3__44plusIdEEE10Policy1000EN6thrust24THRUST_300001_SM_1000_NS10device_ptrIdEEyS9_dNS7_10__identityEEEvT0_PT3_T1_NS0_13GridEvenShareISK_EET2_T4_E12temp_storage+136];
	add.f64 	%fd343, %fd321, %fd322;
	bra.uni 	$L__BB42_46;
$L__BB42_21:
	// begin inline asm
	mov.u32 %r145, %laneid;
	// end inline asm
	and.b32  	%r196, %r5, 992;
	add.s32 	%r197, %r196, 32;
	setp.gt.s32 	%p34, %r197, %r4;
	not.b32 	%r198, %r196;
	add.s32 	%r199, %r4, %r198;
	selp.b32 	%r194, %r199, 31, %p34;
	mov.b64 	%rd77, %fd332;
	mov.b64 	{%r147, %r152}, %rd77;
	mov.b32 	%r153, 1;
	mov.b32 	%r195, -1;
	// begin inline asm
	shfl.sync.down.b32 %r146, %r147, %r153, %r194, %r195;
	// end inline asm
	// begin inline asm
	shfl.sync.down.b32 %r151, %r152, %r153, %r194, %r195;
	// end inline asm
	mov.b64 	%rd78, {%r146, %r151};
	mov.b64 	%fd223, %rd78;
	setp.lt.s32 	%p35, %r145, %r194;
	add.f64 	%fd224, %fd332, %fd223;
	selp.f64 	%fd225, %fd224, %fd332, %p35;
	mov.b64 	%rd79, %fd225;
	mov.b64 	{%r157, %r162}, %rd79;
	mov.b32 	%r163, 2;
	// begin inline asm
	shfl.sync.down.b32 %r156, %r157, %r163, %r194, %r195;
	// end inline asm
	// begin inline asm
	shfl.sync.down.b32 %r161, %r162, %r163, %r194, %r195;
	// end inline asm
	mov.b64 	%rd80, {%r156, %r161};
	mov.b64 	%fd226, %rd80;
	add.s32 	%r200, %r145, 2;
	setp.gt.s32 	%p36, %r200, %r194;
	add.f64 	%fd227, %fd225, %fd226;
	selp.f64 	%fd228, %fd225, %fd227, %p36;
	mov.b64 	%rd81, %fd228;
	mov.b64 	{%r167, %r172}, %rd81;
	mov.b32 	%r173, 4;
	// begin inline asm
	shfl.sync.down.b32 %r166, %r167, %r173, %r194, %r195;
	// end inline asm
	// begin inline asm
	shfl.sync.down.b32 %r171, %r172, %r173, %r194, %r195;
	// end inline asm
	mov.b64 	%rd82, {%r166, %r171};
	mov.b64 	%fd229, %rd82;
	add.s32 	%r201, %r145, 4;
	setp.gt.s32 	%p37, %r201, %r194;
	add.f64 	%fd230, %fd228, %fd229;
	selp.f64 	%fd231, %fd228, %fd230, %p37;
	mov.b64 	%rd83, %fd231;
	mov.b64 	{%r177, %r182}, %rd83;
	mov.b32 	%r183, 8;
	// begin inline asm
	shfl.sync.down.b32 %r176, %r177, %r183, %r194, %r195;
	// end inline asm
	// begin inline asm
	shfl.sync.down.b32 %r181, %r182, %r183, %r194, %r195;
	// end inline asm
	mov.b64 	%rd84, {%r176, %r181};
	mov.b64 	%fd232, %rd84;
	add.s32 	%r202, %r145, 8;
	setp.gt.s32 	%p38, %r202, %r194;
	add.f64 	%fd233, %fd231, %fd232;
	selp.f64 	%fd234, %fd231, %fd233, %p38;
	mov.b64 	%rd85, %fd234;
	mov.b64 	{%r187, %r192}, %rd85;
	mov.b32 	%r193, 16;
	// begin inline asm
	shfl.sync.down.b32 %r186, %r187, %r193, %r194, %r195;
	// end inline asm
	// begin inline asm
	shfl.sync.down.b32 %r191, %r192, %r193, %r194, %r195;
	// end inline asm
	mov.b64 	%rd86, {%r186, %r191};
	mov.b64 	%fd235, %rd86;
	add.s32 	%r203, %r145, 16;
	setp.gt.s32 	%p39, %r203, %r194;
	add.f64 	%fd236, %fd234, %fd235;
	selp.f64 	%fd343, %fd234, %fd236, %p39;
	setp.ne.s32 	%p40, %r145, 0;
	@%p40 bra 	$L__BB42_23;
	shr.u32 	%r204, %r5, 2;
	and.b32  	%r205, %r204, 248;
	mov.u32 	%r206, _ZZN3cub18CUB_300001_SM_10006detail6reduce18DeviceReduceKernelINS2_10policy_hubIdyN4cuda3std3__44plusIdEEE10Policy1000EN6thrust24THRUST_300001_SM_1000_NS10device_ptrIdEEyS9_dNS7_10__identityEEEvT0_PT3_T1_NS0_13GridEvenShareISK_EET2_T4_E12temp_storage;
	add.s32 	%r207, %r206, %r205;
	st.shared.f64 	[%r207+16], %fd343;
$L__BB42_23:
	bar.sync 	0;
	setp.ne.s32 	%p41, %r5, 0;
	@%p41 bra 	$L__BB42_46;
	setp.gt.s32 	%p42, %r4, 32;
	ld.shared.f64 	%fd237, [_ZZN3cub18CUB_300001_SM_10006detail6reduce18DeviceReduceKernelINS2_10policy_hubIdyN4cuda3std3__44plusIdEEE10Policy1000EN6thrust24THRUST_300001_SM_1000_NS10device_ptrIdEEyS9_dNS7_10__identityEEEvT0_PT3_T1_NS0_13GridEvenShareISK_EET2_T4_E12temp_storage+24];
	add.f64 	%fd238, %fd343, %fd237;
	selp.f64 	%fd239, %fd238, %fd343, %p42;
	setp.gt.s32 	%p43, %r4, 64;
	ld.shared.f64 	%fd240, [_ZZN3cub18CUB_300001_SM_10006detail6reduce18DeviceReduceKernelINS2_10policy_hubIdyN4cuda3std3__44plusIdEEE10Policy1000EN6thrust24THRUST_300001_SM_1000_NS10device_ptrIdEEyS9_dNS7_10__identityEEEvT0_PT3_T1_NS0_13GridEvenShareISK_EET2_T4_E12temp_storage+32];
	add.f64 	%fd241, %fd240, %fd239;
	selp.f64 	%fd242, %fd241, %fd239, %p43;
	setp.gt.s32 	%p44, %r4, 96;
	ld.shared.f64 	%fd243, [_ZZN3cub18CUB_300001_SM_10006detail6reduce18DeviceReduceKernelINS2_10policy_hubIdyN4cuda3std3__44plusIdEEE10Policy1000EN6thrust24THRUST_300001_SM_1000_NS10device_ptrIdEEyS9_dNS7_10__identityEEEvT0_PT3_T1_NS0_13GridEvenShareISK_EET2_T4_E12temp_storage+40];
	add.f64 	%fd244, %fd243, %fd242;
	selp.f64 	%fd245, %fd244, %fd242, %p44;
	setp.gt.s32 	%p45, %r4, 128;
	ld.shared.f64 	%fd246, [_ZZN3cub18CUB_300001_SM_10006detail6reduce18DeviceReduceKernelINS2_10policy_hubIdyN4cuda3std3__44plusIdEEE10Policy1000EN6thrust24THRUST_300001_SM_1000_NS10device_ptrIdEEyS9_dNS7_10__identityEEEvT0_PT3_T1_NS0_13GridEvenShareISK_EET2_T4_E12temp_storage+48];
	add.f64 	%fd247, %fd246, %fd245;
	selp.f64 	%fd248, %fd247, %fd245, %p45;
	setp.gt.s32 	%p46, %r4, 160;
	ld.shared.f64 	%fd249, [_ZZN3cub18CUB_300001_SM_10006detail6reduce18DeviceReduceKernelINS2_10policy_hubIdyN4cuda3std3__44plusIdEEE10Policy1000EN6thrust24THRUST_300001_SM_1000_NS10device_ptrIdEEyS9_dNS7_10__identityEEEvT0_PT3_T1_NS0_13GridEvenShareISK_EET2_T4_E12temp_storage+56];
	add.f64 	%fd250, %fd249, %fd248;
	selp.f64 	%fd251, %fd250, %fd248, %p46;
	setp.gt.s32 	%p47, %r4, 192;
	ld.shared.f64 	%fd252, [_ZZN3cub18CUB_300001_SM_10006detail6reduce18DeviceReduceKernelINS2_10policy_hubIdyN4cuda3std3__44plusIdEEE10Policy1000EN6thrust24THRUST_300001_SM_1000_NS10device_ptrIdEEyS9_dNS7_10__identityEEEvT0_PT3_T1_NS0_13GridEvenShareISK_EET2_T4_E12temp_storage+64];
	add.f64 	%fd253, %fd252, %fd251;
	selp.f64 	%fd254, %fd253, %fd251, %p47;
	setp.gt.s32 	%p48, %r4, 224;
	ld.shared.f64 	%fd255, [_ZZN3cub18CUB_300001_SM_10006detail6reduce18DeviceReduceKernelINS2_10policy_hubIdyN4cuda3std3__44plusIdEEE10Policy1000EN6thrust24THRUST_300001_SM_1000_NS10device_ptrIdEEyS9_dNS7_10__identityEEEvT0_PT3_T1_NS0_13GridEvenShareISK_EET2_T4_E12temp_storage+72];
	add.f64 	%fd256, %fd255, %fd254;
	selp.f64 	%fd257, %fd256, %fd254, %p48;
	setp.gt.s32 	%p49, %r4, 256;
	ld.shared.f64 	%fd258, [_ZZN3cub18CUB_300001_SM_10006detail6reduce18DeviceReduceKernelINS2_10policy_hubIdyN4cuda3std3__44plusIdEEE10Policy1000EN6thrust24THRUST_300001_SM_1000_NS10device_ptrIdEEyS9_dNS7_10__identityEEEvT0_PT3_T1_NS0_13GridEvenShareISK_EET2_T4_E12temp_storage+80];
	add.f64 	%fd259, %fd258, %fd257;
	selp.f64 	%fd260, %fd259, %fd257, %p49;
	setp.gt.s32 	%p50, %r4, 288;
	ld.shared.f64 	%fd261, [_ZZN3cub18CUB_300001_SM_10006detail6reduce18DeviceReduceKernelINS2_10policy_hubIdyN4cuda3std3__44plusIdEEE10Policy1000EN6thrust24THRUST_300001_SM_1000_NS10device_ptrIdEEyS9_dNS7_10__identityEEEvT0_PT3_T1_NS0_13GridEvenShareISK_EET2_T4_E12temp_storage+88];
	add.f64 	%fd262, %fd261, %fd260;
	selp.f64 	%fd263, %fd262, %fd260, %p50;
	setp.gt.s32 	%p51, %r4, 320;
	ld.shared.f64 	%fd264, [_ZZN3cub18CUB_300001_SM_10006detail6reduce18DeviceReduceKernelINS2_10policy_hubIdyN4cuda3std3__44plusIdEEE10Policy1000EN6thrust24THRUST_300001_SM_1000_NS10device_ptrIdEEyS9_dNS7_10__identityEEEvT0_PT3_T1_NS0_13GridEvenShareISK_EET2_T4_E12temp_storage+96];
	add.f64 	%fd265, %fd264, %fd263;
	selp.f64 	%fd266, %fd265, %fd263, %p51;
	setp.gt.s32 	%p52, %r4, 352;
	ld.shared.f64 	%fd267, [_ZZN3cub18CUB_300001_SM_10006detail6reduce18DeviceReduceKernelINS2_10policy_hubIdyN4cuda3std3__44plusIdEEE10Policy1000EN6thrust24THRUST_300001_SM_1000_NS10device_ptrIdEEyS9_dNS7_10__identityEEEvT0_PT3_T1_NS0_13GridEvenShareISK_EET2_T4_E12temp_storage+104];
	add.f64 	%fd268, %fd267, %fd266;
	selp.f64 	%fd269, %fd268, %fd266, %p52;
	setp.gt.s32 	%p53, %r4, 384;
	ld.shared.f64 	%fd270, [_ZZN3cub18CUB_300001_SM_10006detail6reduce18DeviceReduceKernelINS2_10policy_hubIdyN4cuda3std3__44plusIdEEE10Policy1000EN6thrust24THRUST_300001_SM_1000_NS10device_ptrIdEEyS9_dNS7_10__identityEEEvT0_PT3_T1_NS0_13GridEvenShareISK_EET2_T4_E12temp_storage+112];
	add.f64 	%fd271, %fd270, %fd269;
	selp.f64 	%fd272, %fd271, %fd269, %p53;
	setp.gt.s32 	%p54, %r4, 416;
	ld.shared.f64 	%fd273, [_ZZN3cub18CUB_300001_SM_10006detail6reduce18DeviceReduceKernelINS2_10policy_hubIdyN4cuda3std3__44plusIdEEE10Policy1000EN6thrust24THRUST_300001_SM_1000_NS10device_ptrIdEEyS9_dNS7_10__identityEEEvT0_PT3_T1_NS0_13GridEvenShareISK_EET2_T4_E12temp_storage+120];
	add.f64 	%fd274, %fd273, %fd272;
	selp.f64 	%fd275, %fd274, %fd272, %p54;
	setp.gt.s32 	%p55, %r4, 448;
	ld.shared.f64 	%fd276, [_ZZN3cub18CUB_300001_SM_10006detail6reduce18DeviceReduceKernelINS2_10policy_hubIdyN4cuda3std3__44plusIdEEE10Policy1000EN6thrust24THRUST_300001_SM_1000_NS10device_ptrIdEEyS9_dNS7_10__identityEEEvT0_PT3_T1_NS0_13GridEvenShareISK_EET2_T4_E12temp_storage+128];
	add.f64 	%fd277, %fd276, %fd275;
	selp.f64 	%fd278, %fd277, %fd275, %p55;
	setp.gt.s32 	%p56, %r4, 480;
	ld.shared.f64 	%fd279, [_ZZN3cub18CUB_300001_SM_10006detail6reduce18DeviceReduceKernelINS2_10policy_hubIdyN4cuda3std3__44plusIdEEE10Policy1000EN6thrust24THRUST_300001_SM_1000_NS10device_ptrIdEEyS9_dNS7_10__identityEEEvT0_PT3_T1_NS0_13GridEvenShareISK_EET2_T4_E12temp_storage+136];
	add.f64 	%fd280, %fd279, %fd278;
	selp.f64 	%fd343, %fd280, %fd278, %p56;
	bra.uni 	$L__BB42_46;
$L__BB42_25:
	cvt.u32.u64 	%r52, %rd4;
	mov.u32 	%r27, %tid.x;
	add.s32 	%r53, %r52, %r27;
	mul.wide.u32 	%rd27, %r53, 8;
	add.s64 	%rd28, %rd2, %rd27;
	ld.global.f64 	%fd41, [%rd28];
	ld.global.f64 	%fd42, [%rd28+4096];
	ld.global.f64 	%fd43, [%rd28+8192];
	ld.global.f64 	%fd44, [%rd28+12288];
	ld.global.f64 	%fd45, [%rd28+16384];
	ld.global.f64 	%fd46, [%rd28+20480];
	ld.global.f64 	%fd47, [%rd28+24576];
	add.f64 	%fd48, %fd41, %fd42;
	add.f64 	%fd49, %fd48, %fd43;
	add.f64 	%fd50, %fd49, %fd44;
	add.f64 	%fd51, %fd50, %fd45;
	add.f64 	%fd52, %fd51, %fd46;
	add.f64 	%fd342, %fd52, %fd47;
	setp.lt.u64 	%p2, %rd5, %rd3;
	@%p2 bra 	$L__BB42_42;
	cvt.u32.u64 	%r55, %rd3;
	cvt.u64.u32 	%rd10, %r27;
	add.s64 	%rd103, %rd4, %rd3;
	cvt.u32.u64 	%r28, %rd1;
	not.b32 	%r57, %r27;
	add.s32 	%r58, %r57, %r28;
	sub.s32 	%r59, %r58, %r55;
	sub.s32 	%r272, %r59, %r52;
	add.s64 	%rd29, %rd103, %rd10;
	shl.b64 	%rd30, %rd29, 3;
	add.s64 	%rd31, %rd30, %rd2;
	add.s64 	%rd102, %rd31, 32768;
	mov.b32 	%r273, 0;
	mov.u64 	%rd104, %rd4;
$L__BB42_27:
	cvt.s64.s32 	%rd16, %r50;
	add.s64 	%rd104, %rd104, %rd16;
	add.s64 	%rd32, %rd1, -3584;
	setp.gt.u64 	%p3, %rd104, %rd32;
	@%p3 bra 	$L__BB42_29;
	mul.lo.s32 	%r61, %r1, 3584;
	cvt.s64.s32 	%rd33, %r61;
	add.s64 	%rd34, %rd104, %rd10;
	shl.b64 	%rd35, %rd34, 3;
	add.s64 	%rd36, %rd2, %rd35;
	ld.global.f64 	%fd53, [%rd36];
	ld.global.f64 	%fd54, [%rd36+4096];
	ld.global.f64 	%fd55, [%rd36+8192];
	ld.global.f64 	%fd56, [%rd36+12288];
	ld.global.f64 	%fd57, [%rd36+16384];
	ld.global.f64 	%fd58, [%rd36+20480];
	ld.global.f64 	%fd59, [%rd36+24576];
	add.f64 	%fd60, %fd342, %fd53;
	add.f64 	%fd61, %fd60, %fd54;
	add.f64 	%fd62, %fd61, %fd55;
	add.f64 	%fd63, %fd62, %fd56;
	add.f64 	%fd64, %fd63, %fd57;
	add.f64 	%fd65, %fd64, %fd58;
	add.f64 	%fd342, %fd65, %fd59;
	sub.s64 	%rd37, %rd1, %rd104;
	setp.lt.u64 	%p4, %rd37, %rd33;
	add.s32 	%r273, %r273, 1;
	add.s64 	%rd103, %rd103, %rd33;
	sub.s32 	%r272, %r272, %r61;
	mul.wide.s32 	%rd38, %r61, 8;
	add.s64 	%rd102, %rd102, %rd38;
	@%p4 bra 	$L__BB42_42;
	bra.uni 	$L__BB42_27;
$L__BB42_29:
	setp.le.u64 	%p5, %rd1, %rd104;
	cvt.u32.u64 	%r62, %rd104;
	cvt.u32.u64 	%r63, %rd1;
	sub.s32 	%r64, %r63, %r62;
	setp.ge.s32 	%p6, %r27, %r64;
	or.pred  	%p7, %p5, %p6;
	@%p7 bra 	$L__BB42_42;
	cvt.u32.u64 	%r66, %rd16;
	cvt.u32.u64 	%r67, %rd4;
	not.b32 	%r68, %r27;
	add.s32 	%r69, %r68, %r28;
	add.s32 	%r70, %r66, %r67;
	sub.s32 	%r71, %r69, %r70;
	mul.lo.s32 	%r72, %r1, %r273;
	mad.lo.s32 	%r73, %r72, -3584, %r71;
	shr.u32 	%r74, %r73, 9;
	add.s32 	%r34, %r74, 1;
	and.b32  	%r35, %r34, 15;
	setp.lt.u32 	%p8, %r73, 7680;
	mov.u32 	%r276, %r27;
	@%p8 bra 	$L__BB42_33;
	shr.u32 	%r75, %r272, 9;
	add.s32 	%r76, %r75, 1;
	and.b32  	%r77, %r76, 16777200;
	neg.s32 	%r274, %r77;
	mov.u32 	%r276, %r27;
$L__BB42_32:
	.pragma "nounroll";
	ld.global.f64 	%fd67, [%rd102+-32768];
	add.f64 	%fd68, %fd342, %fd67;
	ld.global.f64 	%fd69, [%rd102+-28672];
	add.f64 	%fd70, %fd68, %fd69;
	ld.global.f64 	%fd71, [%rd102+-24576];
	add.f64 	%fd72, %fd70, %fd71;
	ld.global.f64 	%fd73, [%rd102+-20480];
	add.f64 	%fd74, %fd72, %fd73;
	ld.global.f64 	%fd75, [%rd102+-16384];
	add.f64 	%fd76, %fd74, %fd75;
	ld.global.f64 	%fd77, [%rd102+-12288];
	add.f64 	%fd78, %fd76, %fd77;
	ld.global.f64 	%fd79, [%rd102+-8192];
	add.f64 	%fd80, %fd78, %fd79;
	ld.global.f64 	%fd81, [%rd102+-4096];
	add.f64 	%fd82, %fd80, %fd81;
	ld.global.f64 	%fd83, [%rd102];
	add.f64 	%fd84, %fd82, %fd83;
	ld.global.f64 	%fd85, [%rd102+4096];
	add.f64 	%fd86, %fd84, %fd85;
	ld.global.f64 	%fd87, [%rd102+8192];
	add.f64 	%fd88, %fd86, %fd87;
	ld.global.f64 	%fd89, [%rd102+12288];
	add.f64 	%fd90, %fd88, %fd89;
	ld.global.f64 	%fd91, [%rd102+16384];
	add.f64 	%fd92, %fd90, %fd91;
	ld.global.f64 	%fd93, [%rd102+20480];
	add.f64 	%fd94, %fd92, %fd93;
	ld.global.f64 	%fd95, [%rd102+24576];
	add.f64 	%fd96, %fd94, %fd95;
	ld.global.f64 	%fd97, [%rd102+28672];
	add.f64 	%fd342, %fd96, %fd97;
	add.s32 	%r276, %r276, 8192;
	add.s32 	%r274, %r274, 16;
	add.s64 	%rd102, %rd102, 65536;
	setp.ne.s32 	%p9, %r274, 0;
	@%p9 bra 	$L__BB42_32;
$L__BB42_33:
	setp.eq.s32 	%p10, %r35, 0;
	@%p10 bra 	$L__BB42_42;
	and.b32  	%r42, %r34, 7;
	setp.lt.u32 	%p11, %r35, 8;
	@%p11 bra 	$L__BB42_36;
	cvt.u64.u32 	%rd39, %r276;
	add.s64 	%rd40, %rd104, %rd39;
	shl.b64 	%rd41, %rd40, 3;
	add.s64 	%rd42, %rd2, %rd41;
	ld.global.f64 	%fd99, [%rd42];
	add.f64 	%fd100, %fd342, %fd99;
	ld.global.f64 	%fd101, [%rd42+4096];
	add.f64 	%fd102, %fd100, %fd101;
	ld.global.f64 	%fd103, [%rd42+8192];
	add.f64 	%fd104, %fd102, %fd103;
	ld.global.f64 	%fd105, [%rd42+12288];
	add.f64 	%fd106, %fd104, %fd105;
	ld.global.f64 	%fd107, [%rd42+16384];
	add.f64 	%fd108, %fd106, %fd107;
	ld.global.f64 	%fd109, [%rd42+20480];
	add.f64 	%fd110, %fd108, %fd109;
	ld.global.f64 	%fd111, [%rd42+24576];
	add.f64 	%fd112, %fd110, %fd111;
	ld.global.f64 	%fd113, [%rd42+28672];
	add.f64 	%fd342, %fd112, %fd113;
	add.s32 	%r276, %r276, 4096;
$L__BB42_36:
	setp.eq.s32 	%p12, %r42, 0;
	@%p12 bra 	$L__BB42_42;
	setp.lt.u32 	%p13, %r42, 4;
	@%p13 bra 	$L__BB42_39;
	cvt.u64.u32 	%rd43, %r276;
	add.s64 	%rd44, %rd104, %rd43;
	shl.b64 	%rd45, %rd44, 3;
	add.s64 	%rd46, %rd2, %rd45;
	ld.global.f64 	%fd115, [%rd46];
	add.f64 	%fd116, %fd342, %fd115;
	ld.global.f64 	%fd117, [%rd46+4096];
	add.f64 	%fd118, %fd116, %fd117;
	ld.global.f64 	%fd119, [%rd46+8192];
	add.f64 	%fd120, %fd118, %fd119;
	ld.global.f64 	%fd121, [%rd46+12288];
	add.f64 	%fd342, %fd120, %fd121;
	add.s32 	%r276, %r276, 2048;
$L__BB42_39:
	and.b32  	%r78, %r34, 3;
	setp.eq.s32 	%p14, %r78, 0;
	@%p14 bra 	$L__BB42_42;
	cvt.u64.u32 	%rd47, %r276;
	add.s64 	%rd48, %rd47, %rd103;
	shl.b64 	%rd49, %rd48, 3;
	add.s64 	%rd106, %rd2, %rd49;
	cvt.u16.u32 	%rs1, %r272;
	shr.u16 	%rs2, %rs1, 9;
	add.s16 	%rs3, %rs2, 1;
	cvt.u32.u16 	%r79, %rs3;
	and.b32  	%r80, %r79, 3;
	neg.s32 	%r279, %r80;
$L__BB42_41:
	.pragma "nounroll";
	ld.global.f64 	%fd122, [%rd106];
	add.f64 	%fd342, %fd342, %fd122;
	add.s64 	%rd106, %rd106, 4096;
	add.s32 	%r279, %r279, 1;
	setp.ne.s32 	%p15, %r279, 0;
	@%p15 bra 	$L__BB42_41;
$L__BB42_42:
	// begin inline asm
	mov.u32 %r81, %laneid;
	// end inline asm
	mov.b64 	%rd50, %fd342;
	mov.b64 	{%r83, %r88}, %rd50;
	mov.b32 	%r89, 1;
	mov.b32 	%r130, 31;
	mov.b32 	%r131, -1;
	// begin inline asm
	shfl.sync.down.b32 %r82, %r83, %r89, %r130, %r131;
	// end inline asm
	// begin inline asm
	shfl.sync.down.b32 %r87, %r88, %r89, %r130, %r131;
	// end inline asm
	mov.b64 	%rd51, {%r82, %r87};
	mov.b64 	%fd123, %rd51;
	setp.gt.s32 	%p16, %r81, 30;
	add.f64 	%fd124, %fd342, %fd123;
	selp.f64 	%fd125, %fd342, %fd124, %p16;
	mov.b64 	%rd52, %fd125;
	mov.b64 	{%r93, %r98}, %rd52;
	mov.b32 	%r99, 2;
	// begin inline asm
	shfl.sync.down.b32 %r92, %r93, %r99, %r130, %r131;
	// end inline asm
	// begin inline asm
	shfl.sync.down.b32 %r97, %r98, %r99, %r130, %r131;
	// end inline asm
	mov.b64 	%rd53, {%r92, %r97};
	mov.b64 	%fd126, %rd53;
	setp.gt.s32 	%p17, %r81, 29;
	add.f64 	%fd127, %fd125, %fd126;
	selp.f64 	%fd128, %fd125, %fd127, %p17;
	mov.b64 	%rd54, %fd128;
	mov.b64 	{%r103, %r108}, %rd54;
	mov.b32 	%r109, 4;
	// begin inline asm
	shfl.sync.down.b32 %r102, %r103, %r109, %r130, %r131;
	// end inline asm
	// begin inline asm
	shfl.sync.down.b32 %r107, %r108, %r109, %r130, %r131;
	// end inline asm
	mov.b64 	%rd55, {%r102, %r107};
	mov.b64 	%fd129, %rd55;
	setp.gt.s32 	%p18, %r81, 27;
	add.f64 	%fd130, %fd128, %fd129;
	selp.f64 	%fd131, %fd128, %fd130, %p18;
	mov.b64 	%rd56, %fd131;
	mov.b64 	{%r113, %r118}, %rd56;
	mov.b32 	%r119, 8;
	// begin inline asm
	shfl.sync.down.b32 %r112, %r113, %r119, %r130, %r131;
	// end inline asm
	// begin inline asm
	shfl.sync.down.b32 %r117, %r118, %r119, %r130, %r131;
	// end inline asm
	mov.b64 	%rd57, {%r112, %r117};
	mov.b64 	%fd132, %rd57;
	setp.gt.s32 	%p19, %r81, 23;
	add.f64 	%fd133, %fd131, %fd132;
	selp.f64 	%fd134, %fd131, %fd133, %p19;
	mov.b64 	%rd58, %fd134;
	mov.b64 	{%r123, %r128}, %rd58;
	mov.b32 	%r129, 16;
	// begin inline asm
	shfl.sync.down.b32 %r122, %r123, %r129, %r130, %r131;
	// end inline asm
	// begin inline asm
	shfl.sync.down.b32 %r127, %r128, %r129, %r130, %r131;
	// end inline asm
	mov.b64 	%rd59, {%r122, %r127};
	mov.b64 	%fd135, %rd59;
	setp.gt.s32 	%p20, %r81, 15;
	add.f64 	%fd37, %fd134, %fd135;
	selp.f64 	%fd343, %fd134, %fd37, %p20;
	setp.ne.s32 	%p21, %r81, 0;
	@%p21 bra 	$L__BB42_44;
	shr.u32 	%r132, %r27, 2;
	and.b32  	%r133, %r132, 248;
	mov.u32 	%r134, _ZZN3cub18CUB_300001_SM_10006detail6reduce18DeviceReduceKernelINS2_10policy_hubIdyN4cuda3std3__44plusIdEEE10Policy1000EN6thrust24THRUST_300001_SM_1000_NS10device_ptrIdEEyS9_dNS7_10__identityEEEvT0_PT3_T1_NS0_13GridEvenShareISK_EET2_T4_E12temp_storage;
	add.s32 	%r135, %r134, %r133;
	st.shared.f64 	[%r135+16], %fd37;
$L__BB42_44:
	bar.sync 	0;
	setp.ne.s32 	%p22, %r27, 0;
	@%p22 bra 	$L__BB42_46;
	ld.shared.f64 	%fd136, [_ZZN3cub18CUB_300001_SM_10006detail6reduce18DeviceReduceKernelINS2_10policy_hubIdyN4cuda3std3__44plusIdEEE10Policy1000EN6thrust24THRUST_300001_SM_1000_NS10device_ptrIdEEyS9_dNS7_10__identityEEEvT0_PT3_T1_NS0_13GridEvenShareISK_EET2_T4_E12temp_storage+24];
	add.f64 	%fd137, %fd343, %fd136;
	ld.shared.f64 	%fd138, [_ZZN3cub18CUB_300001_SM_10006detail6reduce18DeviceReduceKernelINS2_10policy_hubIdyN4cuda3std3__44plusIdEEE10Policy1000EN6thrust24THRUST_300001_SM_1000_NS10device_ptrIdEEyS9_dNS7_10__identityEEEvT0_PT3_T1_NS0_13GridEvenShareISK_EET2_T4_E12temp_storage+32];
	add.f64 	%fd139, %fd137, %fd138;
	ld.shared.f64 	%fd140, [_ZZN3cub18CUB_300001_SM_10006detail6reduce18DeviceReduceKernelINS2_10policy_hubIdyN4cuda3std3__44plusIdEEE10Policy1000EN6thrust24THRUST_300001_SM_1000_NS10device_ptrIdEEyS9_dNS7_10__identityEEEvT0_PT3_T1_NS0_13GridEvenShareISK_EET2_T4_E12temp_storage+40];
	add.f64 	%fd141, %fd139, %fd140;
	ld.shared.f64 	%fd142, [_ZZN3cub18CUB_300001_SM_10006detail6reduce18DeviceReduceKernelINS2_10policy_hubIdyN4cuda3std3__44plusIdEEE10Policy1000EN6thrust24THRUST_300001_SM_1000_NS10device_ptrIdEEyS9_dNS7_10__identityEEEvT0_PT3_T1_NS0_13GridEvenShareISK_EET2_T4_E12temp_storage+48];
	add.f64 	%fd143, %fd141, %fd142;
	ld.shared.f64 	%fd144, [_ZZN3cub18CUB_300001_SM_10006detail6reduce18DeviceReduceKernelINS2_10policy_hubIdyN4cuda3std3__44plusIdEEE10Policy1000EN6thrust24THRUST_300001_SM_1000_NS10device_ptrIdEEyS9_dNS7_10__identityEEEvT0_PT3_T1_NS0_13GridEvenShareISK_EET2_T4_E12temp_storage+56];
	add.f64 	%fd145, %fd143, %fd144;
	ld.shared.f64 	%fd146, [_ZZN3cub18CUB_300001_SM_10006detail6reduce18DeviceReduceKernelINS2_10policy_hubIdyN4cuda3std3__44plusIdEEE10Policy1000EN6thrust24THRUST_300001_SM_1000_NS10device_ptrIdEEyS9_dNS7_10__identityEEEvT0_PT3_T1_NS0_13GridEvenShareISK_EET2_T4_E12temp_storage+64];
	add.f64 	%fd147, %fd145, %fd146;
	ld.shared.f64 	%fd148, [_ZZN3cub18CUB_300001_SM_10006detail6reduce18DeviceReduceKernelINS2_10policy_hubIdyN4cuda3std3__44plusIdEEE10Policy1000EN6thrust24THRUST_300001_SM_1000_NS10device_ptrIdEEyS9_dNS7_10__identityEEEvT0_PT3_T1_NS0_13GridEvenShareISK_EET2_T4_E12temp_storage+72];
	add.f64 	%fd149, %fd147, %fd148;
	ld.shared.f64 	%fd150, [_ZZN3cub18CUB_300001_SM_10006detail6reduce18DeviceReduceKernelINS2_10policy_hubIdyN4cuda3std3__44plusIdEEE10Policy1000EN6thrust24THRUST_300001_SM_1000_NS10device_ptrIdEEyS9_dNS7_10__identityEEEvT0_PT3_T1_NS0_13GridEvenShareISK_EET2_T4_E12temp_storage+80];
	add.f64 	%fd151, %fd149, %fd150;
	ld.shared.f64 	%fd152, [_ZZN3cub18CUB_300001_SM_10006detail6reduce18DeviceReduceKernelINS2_10policy_hubIdyN4cuda3std3__44plusIdEEE10Policy1000EN6thrust24THRUST_300001_SM_1000_NS10device_ptrIdEEyS9_dNS7_10__identityEEEvT0_PT3_T1_NS0_13GridEvenShareISK_EET2_T4_E12temp_storage+88];
	add.f64 	%fd153, %fd151, %fd152;
	ld.shared.f64 	%fd154, [_ZZN3cub18CUB_300001_SM_10006detail6reduce18DeviceReduceKernelINS2_10policy_hubIdyN4cuda3std3__44plusIdEEE10Policy1000EN6thrust24THRUST_300001_SM_1000_NS10device_ptrIdEEyS9_dNS7_10__identityEEEvT0_PT3_T1_NS0_13GridEvenShareISK_EET2_T4_E12temp_storage+96];
	add.f64 	%fd155, %fd153, %fd154;
	ld.shared.f64 	%fd156, [_ZZN3cub18CUB_300001_SM_10006detail6reduce18DeviceReduceKernelINS2_10policy_hubIdyN4cuda3std3__44plusIdEEE10Policy1000EN6thrust24THRUST_300001_SM_1000_NS10device_ptrIdEEyS9_dNS7_10__identityEEEvT0_PT3_T1_NS0_13GridEvenShareISK_EET2_T4_E12temp_storage+104];
	add.f64 	%fd157, %fd155, %fd156;
	ld.shared.f64 	%fd158, [_ZZN3cub18CUB_300001_SM_10006detail6reduce18DeviceReduceKernelINS2_10policy_hubIdyN4cuda3std3__44plusIdEEE10Policy1000EN6thrust24THRUST_300001_SM_1000_NS10device_ptrIdEEyS9_dNS7_10__identityEEEvT0_PT3_T1_NS0_13GridEvenShareISK_EET2_T4_E12temp_storage+112];
	add.f64 	%fd159, %fd157, %fd158;
	ld.shared.f64 	%fd160, [_ZZN3cub18CUB_300001_SM_10006detail6reduce18DeviceReduceKernelINS2_10policy_hubIdyN4cuda3std3__44plusIdEEE10Policy1000EN6thrust24THRUST_300001_SM_1000_NS10device_ptrIdEEyS9_dNS7_10__identityEEEvT0_PT3_T1_NS0_13GridEvenShareISK_EET2_T4_E12temp_storage+120];
	add.f64 	%fd161, %fd159, %fd160;
	ld.shared.f64 	%fd162, [_ZZN3cub18CUB_300001_SM_10006detail6reduce18DeviceReduceKernelINS2_10policy_hubIdyN4cuda3std3__44plusIdEEE10Policy1000EN6thrust24THRUST_300001_SM_1000_NS10device_ptrIdEEyS9_dNS7_10__identityEEEvT0_PT3_T1_NS0_13GridEvenShareISK_EET2_T4_E12temp_storage+128];
	add.f64 	%fd163, %fd161, %fd162;
	ld.shared.f64 	%fd164, [_ZZN3cub18CUB_300001_SM_10006detail6reduce18DeviceReduceKernelINS2_10policy_hubIdyN4cuda3std3__44plusIdEEE10Policy1000EN6thrust24THRUST_300001_SM_1000_NS10device_ptrIdEEyS9_dNS7_10__identityEEEvT0_PT3_T1_NS0_13GridEvenShareISK_EET2_T4_E12temp_storage+136];
	add.f64 	%fd343, %fd163, %fd164;
$L__BB42_46:
	mov.u32 	%r263, %tid.x;
	setp.ne.s32 	%p64, %r263, 0;
	@%p64 bra 	$L__BB42_48;
	ld.param.u64 	%rd100, [_ZN3cub18CUB_300001_SM_10006detail6reduce18DeviceReduceKernelINS2_10policy_hubIdyN4cuda3std3__44plusIdEEE10Policy1000EN6thrust24THRUST_300001_SM_1000_NS10device_ptrIdEEyS9_dNS7_10__identityEEEvT0_PT3_T1_NS0_13GridEvenShareISK_EET2_T4__param_1];
	cvta.to.global.u64 	%rd97, %rd100;
	mul.wide.u32 	%rd98, %r2, 8;
	add.s64 	%rd99, %rd97, %rd98;
	st.global.f64 	[%rd99], %fd343;
$L__BB42_48:
	ret;

}
	// .globl	_ZN3cub18CUB_300001_SM_10006detail6reduce28DeviceReduceSingleTileKernelINS2_10policy_hubIdyN4cuda3std3__44plusIdEEE10Policy1000EPdSC_iS9_ddNS7_10__identityEEEvT0_T1_T2_T3_T4_T6_
.visible .entry _ZN3cub18CUB_300001_SM_10006detail6reduce28DeviceReduceSingleTileKernelINS2_10policy_hubIdyN4cuda3std3__44plusIdEEE10Policy1000EPdSC_iS9_ddNS7_10__identityEEEvT0_T1_T2_T3_T4_T6_(
	.param .u64 .ptr .align 1 _ZN3cub18CUB_300001_SM_10006detail6reduce28DeviceReduceSingleTileKernelINS2_10policy_hubIdyN4cuda3std3__44plusIdEEE10Policy1000EPdSC_iS9_ddNS7_10__identityEEEvT0_T1_T2_T3_T4_T6__param_0,
	.param .u64 .ptr .align 1 _ZN3cub18CUB_300001_SM_10006detail6reduce28DeviceReduceSingleTileKernelINS2_10policy_hubIdyN4cuda3std3__44plusIdEEE10Policy1000EPdSC_iS9_ddNS7_10__identityEEEvT0_T1_T2_T3_T4_T6__param_1,
	.param .u32 _ZN3cub18CUB_300001_SM_10006detail6reduce28DeviceReduceSingleTileKernelINS2_10policy_hubIdyN4cuda3std3__44plusIdEEE10Policy1000EPdSC_iS9_ddNS7_10__identityEEEvT0_T1_T2_T3_T4_T6__param_2,
	.param .align 1 .b8 _ZN3cub18CUB_300001_SM_10006detail6reduce28DeviceReduceSingleTileKernelINS2_10policy_hubIdyN4cuda3std3__44plusIdEEE10Policy1000EPdSC_iS9_ddNS7_10__identityEEEvT0_T1_T2_T3_T4_T6__param_3[1],
	.param .f64 _ZN3cub18CUB_300001_SM_10006detail6reduce28DeviceReduceSingleTileKernelINS2_10policy_hubIdyN4cuda3std3__44plusIdEEE10Policy1000EPdSC_iS9_ddNS7_10__identityEEEvT0_T1_T2_T3_T4_T6__param_4,
	.param .align 1 .b8 _ZN3cub18CUB_300001_SM_10006detail6reduce28DeviceReduceSingleTileKernelINS2_10policy_hubIdyN4cuda3std3__44plusIdEEE10Policy1000EPdSC_iS9_ddNS7_10__identityEEEvT0_T1_T2_T3_T4_T6__param_5[1]
)
.maxntid 512
.minnctapersm 1
{
	.reg .pred 	%p<58>;
	.reg .b32 	%r<238>;
	.reg .b64 	%rd<104>;
	.reg .b64 	%fd<232>;
	// demoted variable
	.shared .align 8 .b8 _ZZN3cub18CUB_300001_SM_10006detail6reduce28DeviceReduceSingleTileKernelINS2_10policy_hubIdyN4cuda3std3__44plusIdEEE10Policy1000EPdSC_iS9_ddNS7_10__identityEEEvT0_T1_T2_T3_T4_T6_E12temp_storage[152];
	ld.param.u64 	%rd8, [_ZN3cub18CUB_300001_SM_10006detail6reduce28DeviceReduceSingleTileKernelINS2_10policy_hubIdyN4cuda3std3__44plusIdEEE10Policy1000EPdSC_iS9_ddNS7_10__identityEEEvT0_T1_T2_T3_T4_T6__param_0];
	ld.param.u64 	%rd9, [_ZN3cub18CUB_300001_SM_10006detail6reduce28DeviceReduceSingleTileKernelINS2_10policy_hubIdyN4cuda3std3__44plusIdEEE10Policy1000EPdSC_iS9_ddNS7_10__identityEEEvT0_T1_T2_T3_T4_T6__param_1];
	ld.param.u32 	%r34, [_ZN3cub18CUB_300001_SM_10006detail6reduce28DeviceReduceSingleTileKernelINS2_10policy_hubIdyN4cuda3std3__44plusIdEEE10Policy1000EPdSC_iS9_ddNS7_10__identityEEEvT0_T1_T2_T3_T4_T6__param_2];
	ld.param.f64 	%fd30, [_ZN3cub18CUB_300001_SM_10006detail6reduce28DeviceReduceSingleTileKernelINS2_10policy_hubIdyN4cuda3std3__44plusIdEEE10Policy1000EPdSC_iS9_ddNS7_10__identityEEEvT0_T1_T2_T3_T4_T6__param_4];
	cvta.to.global.u64 	%rd1, %rd9;
	setp.ne.s32 	%p1, %r34, 0;
	@%p1 bra 	$L__BB43_3;
	mov.u32 	%r224, %tid.x;
	setp.ne.s32 	%p57, %r224, 0;
	@%p57 bra 	$L__BB43_39;
	st.global.f64 	[%rd1], %fd30;
	bra.uni 	$L__BB43_39;
$L__BB43_3:
	setp.gt.s32 	%p2, %r34, 3583;
	@%p2 bra 	$L__BB43_21;
	mov.u32 	%r1, %tid.x;
	setp.ge.s32 	%p19, %r1, %r34;
	mov.f64 	%fd223, 0d0000000000000000;
	mov.u32 	%r228, %r1;
	@%p19 bra 	$L__BB43_6;
	mul.wide.u32 	%rd69, %r1, 8;
	add.s64 	%rd68, %rd8, %rd69;
	// begin inline asm
	ld.global.nc.u64 %rd67, [%rd68];
	// end inline asm
	mov.b64 	%fd223, %rd67;
	add.s32 	%r228, %r1, 512;
$L__BB43_6:
	setp.ge.s32 	%p20, %r228, %r34;
	@%p20 bra 	$L__BB43_12;
	not.b32 	%r100, %r228;
	add.s32 	%r4, %r34, %r100;
	and.b32  	%r101, %r4, 1536;
	setp.eq.s32 	%p21, %r101, 1536;
	@%p21 bra 	$L__BB43_10;
	mul.wide.u32 	%rd70, %r228, 8;
	add.s64 	%rd102, %rd8, %rd70;
	shr.u32 	%r102, %r4, 9;
	add.s32 	%r103, %r102, 1;
	and.b32  	%r104, %r103, 3;
	neg.s32 	%r226, %r104;
$L__BB43_9:
	.pragma "nounroll";
	// begin inline asm
	ld.global.nc.u64 %rd71, [%rd102];
	// end inline asm
	mov.b64 	%fd109, %rd71;
	add.f64 	%fd223, %fd223, %fd109;
	add.s32 	%r228, %r228, 512;
	add.s64 	%rd102, %rd102, 4096;
	add.s32 	%r226, %r226, 1;
	setp.ne.s32 	%p22, %r226, 0;
	@%p22 bra 	$L__BB43_9;
$L__BB43_10:
	setp.lt.u32 	%p23, %r4, 1536;
	@%p23 bra 	$L__BB43_12;
$L__BB43_11:
	mul.wide.s32 	%rd81, %r228, 8;
	add.s64 	%rd74, %rd8, %rd81;
	// begin inline asm
	ld.global.nc.u64 %rd73, [%rd74];
	// end inline asm
	mov.b64 	%fd110, %rd73;
	add.f64 	%fd111, %fd223, %fd110;
	add.s64 	%rd76, %rd74, 4096;
	// begin inline asm
	ld.global.nc.u64 %rd75, [%rd76];
	// end inline asm
	mov.b64 	%fd112, %rd75;
	add.f64 	%fd113, %fd111, %fd112;
	add.s64 	%rd78, %rd74, 8192;
	// begin inline asm
	ld.global.nc.u64 %rd77, [%rd78];
	// end inline asm
	mov.b64 	%fd114, %rd77;
	add.f64 	%fd115, %fd113, %fd114;
	add.s64 	%rd80, %rd74, 12288;
	// begin inline asm
	ld.global.nc.u64 %rd79, [%rd80];
	// end inline asm
	mov.b64 	%fd116, %rd79;
	add.f64 	%fd223, %fd115, %fd116;
	add.s32 	%r228, %r228, 2048;
	setp.lt.s32 	%p24, %r228, %r34;
	@%p24 bra 	$L__BB43_11;
$L__BB43_12:
	setp.lt.s32 	%p25, %r34, 512;
	@%p25 bra 	$L__BB43_17;
	// begin inline asm
	mov.u32 %r168, %laneid;
	// end inline asm
	mov.b64 	%rd92, %fd223;
	mov.b64 	{%r170, %r175}, %rd92;
	mov.b32 	%r176, 1;
	mov.b32 	%r217, 31;
	mov.b32 	%r218, -1;
	// begin inline asm
	shfl.sync.down.b32 %r169, %r170, %r176, %r217, %r218;
	// end inline asm
	// begin inline asm
	shfl.sync.down.b32 %r174, %r175, %r176, %r217, %r218;
	// end inline asm
	mov.b64 	%rd93, {%r169, %r174};
	mov.b64 	%fd175, %rd93;
	setp.gt.s32 	%p49, %r168, 30;
	add.f64 	%fd176, %fd223, %fd175;
	selp.f64 	%fd177, %fd223, %fd176, %p49;
	mov.b64 	%rd94, %fd177;
	mov.b64 	{%r180, %r185}, %rd94;
	mov.b32 	%r186, 2;
	// begin inline asm
	shfl.sync.down.b32 %r179, %r180, %r186, %r217, %r218;
	// end inline asm
	// begin inline asm
	shfl.sync.down.b32 %r184, %r185, %r186, %r217, %r218;
	// end inline asm
	mov.b64 	%rd95, {%r179, %r184};
	mov.b64 	%fd178, %rd95;
	setp.gt.s32 	%p50, %r168, 29;
	add.f64 	%fd179, %fd177, %fd178;
	selp.f64 	%fd180, %fd177, %fd179, %p50;
	mov.b64 	%rd96, %fd180;
	mov.b64 	{%r190, %r195}, %rd96;
	mov.b32 	%r196, 4;
	// begin inline asm
	shfl.sync.down.b32 %r189, %r190, %r196, %r217, %r218;
	// end inline asm
	// begin inline asm
	shfl.sync.down.b32 %r194, %r195, %r196, %r217, %r218;
	// end inline asm
	mov.b64 	%rd97, {%r189, %r194};
	mov.b64 	%fd181, %rd97;
	setp.gt.s32 	%p51, %r168, 27;
	add.f64 	%fd182, %fd180, %fd181;
	selp.f64 	%fd183, %fd180, %fd182, %p51;
	mov.b64 	%rd98, %fd183;
	mov.b64 	{%r200, %r205}, %rd98;
	mov.b32 	%r206, 8;
	// begin inline asm
	shfl.sync.down.b32 %r199, %r200, %r206, %r217, %r218;
	// end inline asm
	// begin inline asm
	shfl.sync.down.b32 %r204, %r205, %r206, %r217, %r218;
	// end inline asm
	mov.b64 	%rd99, {%r199, %r204};
	mov.b64 	%fd184, %rd99;
	setp.gt.s32 	%p52, %r168, 23;
	add.f64 	%fd185, %fd183, %fd184;
	selp.f64 	%fd186, %fd183, %fd185, %p52;
	mov.b64 	%rd100, %fd186;
	mov.b64 	{%r210, %r215}, %rd100;
	mov.b32 	%r216, 16;
	// begin inline asm
	shfl.sync.down.b32 %r209, %r210, %r216, %r217, %r218;
	// end inline asm
	// begin inline asm
	shfl.sync.down.b32 %r214, %r215, %r216, %r217, %r218;
	// end inline asm
	mov.b64 	%rd101, {%r209, %r214};
	mov.b64 	%fd187, %rd101;
	setp.gt.s32 	%p53, %r168, 15;
	add.f64 	%fd10, %fd186, %fd187;
	selp.f64 	%fd231, %fd186, %fd10, %p53;
	setp.ne.s32 	%p54, %r168, 0;
	@%p54 bra 	$L__BB43_15;
	shr.u32 	%r219, %r1, 2;
	and.b32  	%r220, %r219, 248;
	mov.u32 	%r221, _ZZN3cub18CUB_300001_SM_10006detail6reduce28DeviceReduceSingleTileKernelINS2_10policy_hubIdyN4cuda3std3__44plusIdEEE10Policy1000EPdSC_iS9_ddNS7_10__identityEEEvT0_T1_T2_T3_T4_T6_E12temp_storage;
	add.s32 	%r222, %r221, %r220;
	st.shared.f64 	[%r222+16], %fd10;
$L__BB43_15:
	bar.sync 	0;
	setp.ne.s32 	%p55, %r1, 0;
	@%p55 bra 	$L__BB43_37;
	ld.shared.f64 	%fd188, [_ZZN3cub18CUB_300001_SM_10006detail6reduce28DeviceReduceSingleTileKernelINS2_10policy_hubIdyN4cuda3std3__44plusIdEEE10Policy1000EPdSC_iS9_ddNS7_10__identityEEEvT0_T1_T2_T3_T4_T6_E12temp_storage+24];
	add.f64 	%fd189, %fd231, %fd188;
	ld.shared.f64 	%fd190, [_ZZN3cub18CUB_300001_SM_10006detail6reduce28DeviceReduceSingleTileKernelINS2_10policy_hubIdyN4cuda3std3__44plusIdEEE10Policy1000EPdSC_iS9_ddNS7_10__identityEEEvT0_T1_T2_T3_T4_T6_E12temp_storage+32];
	add.f64 	%fd191, %fd189, %fd190;
	ld.shared.f64 	%fd192, [_ZZN3cub18CUB_300001_SM_10006detail6reduce28DeviceReduceSingleTileKernelINS2_10policy_hubIdyN4cuda3std3__44plusIdEEE10Policy1000EPdSC_iS9_ddNS7_10__identityEEEvT0_T1_T2_T3_T4_T6_E12temp_storage+40];
	add.f64 	%fd193, %fd191, %fd192;
	ld.shared.f64 	%fd194, [_ZZN3cub18CUB_300001_SM_10006detail6reduce28DeviceReduceSingleTileKernelINS2_10policy_hubIdyN4cuda3std3__44plusIdEEE10Policy1000EPdSC_iS9_ddNS7_10__identityEEEvT0_T1_T2_T3_T4_T6_E12temp_storage+48];
	add.f64 	%fd195, %fd193, %fd194;
	ld.shared.f64 	%fd196, [_ZZN3cub18CUB_300001_SM_10006detail6reduce28DeviceReduceSingleTileKernelINS2_10policy_hubIdyN4cuda3std3__44plusIdEEE10Policy1000EPdSC_iS9_ddNS7_10__identityEEEvT0_T1_T2_T3_T4_T6_E12temp_storage+56];
	add.f64 	%fd197, %fd195, %fd196;
	ld.shared.f64 	%fd198, [_ZZN3cub18CUB_300001_SM_10006detail6reduce28DeviceReduceSingleTileKernelINS2_10policy_hubIdyN4cuda3std3__44plusIdEEE10Policy1000EPdSC_iS9_ddNS7_10__identityEEEvT0_T1_T2_T3_T4_T6_E12temp_storage+64];
	add.f64 	%fd199, %fd197, %fd198;
	ld.shared.f64 	%fd200, [_ZZN3cub18CUB_300001_SM_10006detail6reduce28DeviceReduceSingleTileKernelINS2_10policy_hubIdyN4cuda3std3__44plusIdEEE10Policy1000EPdSC_iS9_ddNS7_10__identityEEEvT0_T1_T2_T3_T4_T6_E12temp_storage+72];
	add.f64 	%fd201, %fd199, %fd200;
	ld.shared.f64 	%fd202, [_ZZN3cub18CUB_300001_SM_10006detail6reduce28DeviceReduceSingleTileKernelINS2_10policy_hubIdyN4cuda3std3__44plusIdEEE10Policy1000EPdSC_iS9_ddNS7_10__identityEEEvT0_T1_T2_T3_T4_T6_E12temp_storage+80];
	add.f64 	%fd203, %fd201, %fd202;
	ld.shared.f64 	%fd204, [_ZZN3cub18CUB_300001_SM_10006detail6reduce28DeviceReduceSingleTileKernelINS2_10policy_hubIdyN4cuda3std3__44plusIdEEE10Policy1000EPdSC_iS9_ddNS7_10__identityEEEvT0_T1_T2_T3_T4_T6_E12temp_storage+88];
	add.f64 	%fd205, %fd203, %fd204;
	ld.shared.f64 	%fd206, [_ZZN3cub18CUB_300001_SM_10006detail6reduce28DeviceReduceSingleTileKernelINS2_10policy_hubIdyN4cuda3std3__44plusIdEEE10Policy1000EPdSC_iS9_ddNS7_10__identityEEEvT0_T1_T2_T3_T4_T6_E12temp_storage+96];
	add.f64 	%fd207, %fd205, %fd206;
	ld.shared.f64 	%fd208, [_ZZN3cub18CUB_300001_SM_10006detail6reduce28DeviceReduceSingleTileKernelINS2_10policy_hubIdyN4cuda3std3__44plusIdEEE10Policy1000EPdSC_iS9_ddNS7_10__identityEEEvT0_T1_T2_T3_T4_T6_E12temp_storage+104];
	add.f64 	%fd209, %fd207, %fd208;
	ld.shared.f64 	%fd210, [_ZZN3cub18CUB_300001_SM_10006detail6reduce28DeviceReduceSingleTileKernelINS2_10policy_hubIdyN4cuda3std3__44plusIdEEE10Policy1000EPdSC_iS9_ddNS7_10__identityEEEvT0_T1_T2_T3_T4_T6_E12temp_storage+112];
	add.f64 	%fd211, %fd209, %fd210;
	ld.shared.f64 	%fd212, [_ZZN3cub18CUB_300001_SM_10006detail6reduce28DeviceReduceSingleTileKernelINS2_10policy_hubIdyN4cuda3std3__44plusIdEEE10Policy1000EPdSC_iS9_ddNS7_10__identityEEEvT0_T1_T2_T3_T4_T6_E12temp_storage+120];
	add.f64 	%fd213, %fd211, %fd212;
	ld.shared.f64 	%fd214, [_ZZN3cub18CUB_300001_SM_10006detail6reduce28DeviceReduceSingleTileKernelINS2_10policy_hubIdyN4cuda3std3__44plusIdEEE10Policy1000EPdSC_iS9_ddNS7_10__identityEEEvT0_T1_T2_T3_T4_T6_E12temp_storage+128];
	add.f64 	%fd215, %fd213, %fd214;
	ld.shared.f64 	%fd216, [_ZZN3cub18CUB_300001_SM_10006detail6reduce28DeviceReduceSingleTileKernelINS2_10policy_hubIdyN4cuda3std3__44plusIdEEE10Policy1000EPdSC_iS9_ddNS7_10__identityEEEvT0_T1_T2_T3_T4_T6_E12temp_storage+136];
	add.f64 	%fd231, %fd215, %fd216;
	bra.uni 	$L__BB43_37;
$L__BB43_17:
	// begin inline asm
	mov.u32 %r105, %laneid;
	// end inline asm
	and.b32  	%r156, %r1, 992;
	add.s32 	%r157, %r156, 32;
	setp.gt.s32 	%p26, %r157, %r34;
	not.b32 	%r158, %r156;
	add.s32 	%r159, %r34, %r158;
	selp.b32 	%r154, %r159, 31, %p26;
	mov.b64 	%rd82, %fd223;
	mov.b64 	{%r107, %r112}, %rd82;
	mov.b32 	%r113, 1;
	mov.b32 	%r155, -1;
	// begin inline asm
	shfl.sync.down.b32 %r106, %r107, %r113, %r154, %r155;
	// end inline asm
	// begin inline asm
	shfl.sync.down.b32 %r111, %r112, %r113, %r154, %r155;
	// end inline asm
	mov.b64 	%rd83, {%r106, %r111};
	mov.b64 	%fd117, %rd83;
	setp.lt.s32 	%p27, %r105, %r154;
	add.f64 	%fd118, %fd223, %fd117;
	selp.f64 	%fd119, %fd118, %fd223, %p27;
	mov.b64 	%rd84, %fd119;
	mov.b64 	{%r117, %r122}, %rd84;
	mov.b32 	%r123, 2;
	// begin inline asm
	shfl.sync.down.b32 %r116, %r117, %r123, %r154, %r155;
	// end inline asm
	// begin inline asm
	shfl.sync.down.b32 %r121, %r122, %r123, %r154, %r155;
	// end inline asm
	mov.b64 	%rd85, {%r116, %r121};
	mov.b64 	%fd120, %rd85;
	add.s32 	%r160, %r105, 2;
	setp.gt.s32 	%p28, %r160, %r154;
	add.f64 	%fd121, %fd119, %fd120;
	selp.f64 	%fd122, %fd119, %fd121, %p28;
	mov.b64 	%rd86, %fd122;
	mov.b64 	{%r127, %r132}, %rd86;
	mov.b32 	%r133, 4;
	// begin inline asm
	shfl.sync.down.b32 %r126, %r127, %r133, %r154, %r155;
	// end inline asm
	// begin inline asm
	shfl.sync.down.b32 %r131, %r132, %r133, %r154, %r155;
	// end inline asm
	mov.b64 	%rd87, {%r126, %r131};
	mov.b64 	%fd123, %rd87;
	add.s32 	%r161, %r105, 4;
	setp.gt.s32 	%p29, %r161, %r154;
	add.f64 	%fd124, %fd122, %fd123;
	selp.f64 	%fd125, %fd122, %fd124, %p29;
	mov.b64 	%rd88, %fd125;
	mov.b64 	{%r137, %r142}, %rd88;
	mov.b32 	%r143, 8;
	// begin inline asm
	shfl.sync.down.b32 %r136, %r137, %r143, %r154, %r155;
	// end inline asm
	// begin inline asm
	shfl.sync.down.b32 %r141, %r142, %r143, %r154, %r155;
	// end inline asm
	mov.b64 	%rd89, {%r136, %r141};
	mov.b64 	%fd126, %rd89;
	add.s32 	%r162, %r105, 8;
	setp.gt.s32 	%p30, %r162, %r154;
	add.f64 	%fd127, %fd125, %fd126;
	selp.f64 	%fd128, %fd125, %fd127, %p30;
	mov.b64 	%rd90, %fd128;
	mov.b64 	{%r147, %r152}, %rd90;
	mov.b32 	%r153, 16;
	// begin inline asm
	shfl.sync.down.b32 %r146, %r147, %r153, %r154, %r155;
	// end inline asm
	// begin inline asm
	shfl.sync.down.b32 %r151, %r152, %r153, %r154, %r155;
	// end inline asm
	mov.b64 	%rd91, {%r146, %r151};
	mov.b64 	%fd129, %rd91;
	add.s32 	%r163, %r105, 16;
	setp.gt.s32 	%p31, %r163, %r154;
	add.f64 	%fd130, %fd128, %fd129;
	selp.f64 	%fd231, %fd128, %fd130, %p31;
	setp.ne.s32 	%p32, %r105, 0;
	@%p32 bra 	$L__BB43_19;
	shr.u32 	%r164, %r1, 2;
	and.b32  	%r165, %r164, 248;
	mov.u32 	%r166, _ZZN3cub18CUB_300001_SM_10006detail6reduce28DeviceReduceSingleTileKernelINS2_10policy_hubIdyN4cuda3std3__44plusIdEEE10Policy1000EPdSC_iS9_ddNS7_10__identityEEEvT0_T1_T2_T3_T4_T6_E12temp_storage;
	add.s32 	%r167, %r166, %r165;
	st.shared.f64 	[%r167+16], %fd231;
$L__BB43_19:
	bar.sync 	0;
	setp.ne.s32 	%p33, %r1, 0;
	@%p33 bra 	$L__BB43_37;
	setp.gt.s32 	%p34, %r34, 32;
	ld.shared.f64 	%fd131, [_ZZN3cub18CUB_300001_SM_10006detail6reduce28DeviceReduceSingleTileKernelINS2_10policy_hubIdyN4cuda3std3__44plusIdEEE10Policy1000EPdSC_iS9_ddNS7_10__identityEEEvT0_T1_T2_T3_T4_T6_E12temp_storage+24];
	add.f64 	%fd132, %fd231, %fd131;
	selp.f64 	%fd133, %fd132, %fd231, %p34;
	setp.gt.s32 	%p35, %r34, 64;
	ld.shared.f64 	%fd134, [_ZZN3cub18CUB_300001_SM_10006detail6reduce28DeviceReduceSingleTileKernelINS2_10policy_hubIdyN4cuda3std3__44plusIdEEE10Policy1000EPdSC_iS9_ddNS7_10__identityEEEvT0_T1_T2_T3_T4_T6_E12temp_storage+32];
	add.f64 	%fd135, %fd134, %fd133;
	selp.f64 	%fd136, %fd135, %fd133, %p35;
	setp.gt.s32 	%p36, %r34, 96;
	ld.shared.f64 	%fd137, [_ZZN3cub18CUB_300001_SM_10006detail6reduce28DeviceReduceSingleTileKernelINS2_10policy_hubIdyN4cuda3std3__44plusIdEEE10Policy1000EPdSC_iS9_ddNS7_10__identityEEEvT0_T1_T2_T3_T4_T6_E12temp_storage+40];
	add.f64 	%fd138, %fd137, %fd136;
	selp.f64 	%fd139, %fd138, %fd136, %p36;
	setp.gt.s32 	%p37, %r34, 128;
	ld.shared.f64 	%fd140, [_ZZN3cub18CUB_300001_SM_10006detail6reduce28DeviceReduceSingleTileKernelINS2_10policy_hubIdyN4cuda3std3__44plusIdEEE10Policy1000EPdSC_iS9_ddNS7_10__identityEEEvT0_T1_T2_T3_T4_T6_E12temp_storage+48];
	add.f64 	%fd141, %fd140, %fd139;
	selp.f64 	%fd142, %fd141, %fd139, %p37;
	setp.gt.s32 	%p38, %r34, 160;
	ld.shared.f64 	%fd143, [_ZZN3cub18CUB_300001_SM_10006detail6reduce28DeviceReduceSingleTileKernelINS2_10policy_hubIdyN4cuda3std3__44plusIdEEE10Policy1000EPdSC_iS9_ddNS7_10__identityEEEvT0_T1_T2_T3_T4_T6_E12temp_storage+56];
	add.f64 	%fd144, %fd143, %fd142;
	selp.f64 	%fd145, %fd144, %fd142, %p38;
	setp.gt.s32 	%p39, %r34, 192;
	ld.shared.f64 	%fd146, [_ZZN3cub18CUB_300001_SM_10006detail6reduce28DeviceReduceSingleTileKernelINS2_10policy_hubIdyN4cuda3std3__44plusIdEEE10Policy1000EPdSC_iS9_ddNS7_10__identityEEEvT0_T1_T2_T3_T4_T6_E12temp_storage+64];
	add.f64 	%fd147, %fd146, %fd145;
	selp.f64 	%fd148, %fd147, %fd145, %p39;
	setp.gt.s32 	%p40, %r34, 224;
	ld.shared.f64 	%fd149, [_ZZN3cub18CUB_300001_SM_10006detail6reduce28DeviceReduceSingleTileKernelINS2_10policy_hubIdyN4cuda3std3__44plusIdEEE10Policy1000EPdSC_iS9_ddNS7_10__identityEEEvT0_T1_T2_T3_T4_T6_E12temp_storage+72];
	add.f64 	%fd150, %fd149, %fd148;
	selp.f64 	%fd151, %fd150, %fd148, %p40;
	setp.gt.s32 	%p41, %r34, 256;
	ld.shared.f64 	%fd152, [_ZZN3cub18CUB_300001_SM_10006detail6reduce28DeviceReduceSingleTileKernelINS2_10policy_hubIdyN4cuda3std3__44plusIdEEE10Policy1000EPdSC_iS9_ddNS7_10__identityEEEvT0_T1_T2_T3_T4_T6_E12temp_storage+80];
	add.f64 	%fd153, %fd152, %fd151;
	selp.f64 	%fd154, %fd153, %fd151, %p41;
	setp.gt.s32 	%p42, %r34, 288;
	ld.shared.f64 	%fd155, [_ZZN3cub18CUB_300001_SM_10006detail6reduce28DeviceReduceSingleTileKernelINS2_10policy_hubIdyN4cuda3std3__44plusIdEEE10Policy1000EPdSC_iS9_ddNS7_10__identityEEEvT0_T1_T2_T3_T4_T6_E12temp_storage+88];
	add.f64 	%fd156, %fd155, %fd154;
	selp.f64 	%fd157, %fd156, %fd154, %p42;
	setp.gt.s32 	%p43, %r34, 320;
	ld.shared.f64 	%fd158, [_ZZN3cub18CUB_300001_SM_10006detail6reduce28DeviceReduceSingleTileKernelINS2_10policy_hubIdyN4cuda3std3__44plusIdEEE10Policy1000EPdSC_iS9_ddNS7_10__identityEEEvT0_T1_T2_T3_T4_T6_E12temp_storage+96];
	add.f64 	%fd159, %fd158, %fd157;
	selp.f64 	%fd160, %fd159, %fd157, %p43;
	setp.gt.s32 	%p44, %r34, 352;
	ld.shared.f64 	%fd161, [_ZZN3cub18CUB_300001_SM_10006detail6reduce28DeviceReduceSingleTileKernelINS2_10policy_hubIdyN4cuda3std3__44plusIdEEE10Policy1000EPdSC_iS9_ddNS7_10__identityEEEvT0_T1_T2_T3_T4_T6_E12temp_storage+104];
	add.f64 	%fd162, %fd161, %fd160;
	selp.f64 	%fd163, %fd162, %fd160, %p44;
	setp.gt.s32 	%p45, %r34, 384;
	ld.shared.f64 	%fd164, [_ZZN3cub18CUB_300001_SM_10006detail6reduce28DeviceReduceSingleTileKernelINS2_10policy_hubIdyN4cuda3std3__44plusIdEEE10Policy1000EPdSC_iS9_ddNS7_10__identityEEEvT0_T1_T2_T3_T4_T6_E12temp_storage+112];
	add.f64 	%fd165, %fd164, %fd163;
	selp.f64 	%fd166, %fd165, %fd163, %p45;
	setp.gt.s32 	%p46, %r34, 416;
	ld.shared.f64 	%fd167, [_ZZN3cub18CUB_300001_SM_10006detail6reduce28DeviceReduceSingleTileKernelINS2_10policy_hubIdyN4cuda3std3__44plusIdEEE10Policy1000EPdSC_iS9_ddNS7_10__identityEEEvT0_T1_T2_T3_T4_T6_E12temp_storage+120];
	add.f64 	%fd168, %fd167, %fd166;
	selp.f64 	%fd169, %fd168, %fd166, %p46;
	setp.gt.s32 	%p47, %r34, 448;
	ld.shared.f64 	%fd170, [_ZZN3cub18CUB_300001_SM_10006detail6reduce28DeviceReduceSingleTileKernelINS2_10policy_hubIdyN4cuda3std3__44plusIdEEE10Policy1000EPdSC_iS9_ddNS7_10__identityEEEvT0_T1_T2_T3_T4_T6_E12temp_storage+128];
	add.f64 	%fd171, %fd170, %fd169;
	selp.f64 	%fd172, %fd171, %fd169, %p47;
	setp.gt.s32 	%p48, %r34, 480;
	ld.shared.f64 	%fd173, [_ZZN3cub18CUB_300001_SM_10006detail6reduce28DeviceReduceSingleTileKernelINS2_10policy_hubIdyN4cuda3std3__44plusIdEEE10Policy1000EPdSC_iS9_ddNS7_10__identityEEEvT0_T1_T2_T3_T4_T6_E12temp_storage+136];
	add.f64 	%fd174, %fd173, %fd172;
	selp.f64 	%fd231, %fd174, %fd172, %p48;
	bra.uni 	$L__BB43_37;
$L__BB43_21:
	mov.u32 	%r13, %tid.x;
	mul.wide.u32 	%rd24, %r13, 8;
	add.s64 	%rd11, %rd8, %rd24;
	// begin inline asm
	ld.global.nc.u64 %rd10, [%rd11];
	// end inline asm
	mov.b64 	%fd31, %rd10;
	add.s64 	%rd13, %rd11, 4096;
	// begin inline asm
	ld.global.nc.u64 %rd12, [%rd13];
	// end inline asm
	mov.b64 	%fd32, %rd12;
	add.s64 	%rd15, %rd11, 8192;
	// begin inline asm
	ld.global.nc.u64 %rd14, [%rd15];
	// end inline asm
	mov.b64 	%fd33, %rd14;
	add.s64 	%rd17, %rd11, 12288;
	// begin inline asm
	ld.global.nc.u64 %rd16, [%rd17];
	// end inline asm
	mov.b64 	%fd34, %rd16;
	add.s64 	%rd19, %rd11, 16384;
	// begin inline asm
	ld.global.nc.u64 %rd18, [%rd19];
	// end inline asm
	mov.b64 	%fd35, %rd18;
	add.s64 	%rd21, %rd11, 20480;
	// begin inline asm
	ld.global.nc.u64 %rd20, [%rd21];
	// end inline asm
	mov.b64 	%fd36, %rd20;
	add.s64 	%rd23, %rd11, 24576;
	// begin inline asm
	ld.global.nc.u64 %rd22, [%rd23];
	// end inline asm
	mov.b64 	%fd37, %rd22;
	add.f64 	%fd38, %fd31, %fd32;
	add.f64 	%fd39, %fd38, %fd33;
	add.f64 	%fd40, %fd39, %fd34;
	add.f64 	%fd41, %fd40, %fd35;
	add.f64 	%fd42, %fd41, %fd36;
	add.f64 	%fd230, %fd42, %fd37;
	setp.lt.u32 	%p3, %r34, 7168;
	mov.b32 	%r231, 3584;
	@%p3 bra 	$L__BB43_25;
	add.s32 	%r14, %r34, -3584;
	mov.b32 	%r231, 3584;
$L__BB43_23:
	add.s32 	%r37, %r231, %r13;
	mul.wide.u32 	%rd39, %r37, 8;
	add.s64 	%rd26, %rd8, %rd39;
	// begin inline asm
	ld.global.nc.u64 %rd25, [%rd26];
	// end inline asm
	mov.b64 	%fd43, %rd25;
	add.s64 	%rd28, %rd26, 4096;
	// begin inline asm
	ld.global.nc.u64 %rd27, [%rd28];
	// end inline asm
	mov.b64 	%fd44, %rd27;
	add.s64 	%rd30, %rd26, 8192;
	// begin inline asm
	ld.global.nc.u64 %rd29, [%rd30];
	// end inline asm
	mov.b64 	%fd45, %rd29;
	add.s64 	%rd32, %rd26, 12288;
	// begin inline asm
	ld.global.nc.u64 %rd31, [%rd32];
	// end inline asm
	mov.b64 	%fd46, %rd31;
	add.s64 	%rd34, %rd26, 16384;
	// begin inline asm
	ld.global.nc.u64 %rd33, [%rd34];
	// end inline asm
	mov.b64 	%fd47, %rd33;
	add.s64 	%rd36, %rd26, 20480;
	// begin inline asm
	ld.global.nc.u64 %rd35, [%rd36];
	// end inline asm
	mov.b64 	%fd48, %rd35;
	add.s64 	%rd38, %rd26, 24576;
	// begin inline asm
	ld.global.nc.u64 %rd37, [%rd38];
	// end inline asm
	mov.b64 	%fd49, %rd37;
	add.f64 	%fd50, %fd230, %fd43;
	add.f64 	%fd51, %fd50, %fd44;
	add.f64 	%fd52, %fd51, %fd45;
	add.f64 	%fd53, %fd52, %fd46;
	add.f64 	%fd54, %fd53, %fd47;
	add.f64 	%fd55, %fd54, %fd48;
	add.f64 	%fd230, %fd55, %fd49;
	sub.s32 	%r38, %r34, %r231;
	setp.lt.s32 	%p4, %r38, 3584;
	@%p4 bra 	$L__BB43_33;
	add.s32 	%r231, %r231, 3584;
	setp.le.s32 	%p5, %r231, %r14;
	@%p5 bra 	$L__BB43_23;
$L__BB43_25:
	setp.le.s32 	%p6, %r34, %r231;
	@%p6 bra 	$L__BB43_33;
	sub.s32 	%r18, %r34, %r231;
	setp.ge.s32 	%p7, %r13, %r18;
	@%p7 bra 	$L__BB43_33;
	not.b32 	%r39, %r13;
	add.s32 	%r40, %r34, %r39;
	sub.s32 	%r19, %r40, %r231;
	and.b32  	%r41, %r19, 1536;
	setp.eq.s32 	%p8, %r41, 1536;
	mov.u32 	%r235, %r13;
	@%p8 bra 	$L__BB43_30;
	add.s32 	%r233, %r13, %r231;
	shr.u32 	%r42, %r19, 9;
	add.s32 	%r43, %r42, 1;
	and.b32  	%r44, %r43, 3;
	neg.s32 	%r232, %r44;
	mov.u32 	%r235, %r13;
$L__BB43_29:
	.pragma "nounroll";
	mul.wide.u32 	%rd42, %r233, 8;
	add.s64 	%rd41, %rd8, %rd42;
	// begin inline asm
	ld.global.nc.u64 %rd40, [%rd41];
	// end inline asm
	mov.b64 	%fd57, %rd40;
	add.f64 	%fd230, %fd230, %fd57;
	add.s32 	%r235, %r235, 512;
	add.s32 	%r233, %r233, 512;
	add.s32 	%r232, %r232, 1;
	setp.ne.s32 	%p9, %r232, 0;
	@%p9 bra 	$L__BB43_29;
$L__BB43_30:
	setp.lt.u32 	%p10, %r19, 1536;
	@%p10 bra 	$L__BB43_33;
	cvt.u64.u32 	%rd43, %r235;
	cvt.u64.u32 	%rd44, %r231;
	add.s64 	%rd45, %rd43, %rd44;
	shl.b64 	%rd46, %rd45, 3;
	add.s64 	%rd47, %rd46, %rd8;
	add.s64 	%rd103, %rd47, 8192;
	add.s32 	%r236, %r235, %r231;
$L__BB43_32:
	mul.wide.u32 	%rd56, %r236, 8;
	add.s64 	%rd49, %rd8, %rd56;
	// begin inline asm
	ld.global.nc.u64 %rd48, [%rd49];
	// end inline asm
	mov.b64 	%fd58, %rd48;
	add.f64 	%fd59, %fd230, %fd58;
	add.s64 	%rd51, %rd103, -4096;
	// begin inline asm
	ld.global.nc.u64 %rd50, [%rd51];
	// end inline asm
	mov.b64 	%fd60, %rd50;
	add.f64 	%fd61, %fd59, %fd60;
	// begin inline asm
	ld.global.nc.u64 %rd52, [%rd103];
	// end inline asm
	mov.b64 	%fd62, %rd52;
	add.f64 	%fd63, %fd61, %fd62;
	add.s64 	%rd55, %rd103, 4096;
	// begin inline asm
	ld.global.nc.u64 %rd54, [%rd55];
	// end inline asm
	mov.b64 	%fd64, %rd54;
	add.f64 	%fd230, %fd63, %fd64;
	add.s32 	%r235, %r235, 2048;
	add.s64 	%rd103, %rd103, 16384;
	add.s32 	%r236, %r236, 2048;
	setp.lt.s32 	%p11, %r235, %r18;
	@%p11 bra 	$L__BB43_32;
$L__BB43_33:
	// begin inline asm
	mov.u32 %r45, %laneid;
	// end inline asm
	mov.b64 	%rd57, %fd230;
	mov.b64 	{%r47, %r52}, %rd57;
	mov.b32 	%r53, 1;
	mov.b32 	%r94, 31;
	mov.b32 	%r95, -1;
	// begin inline asm
	shfl.sync.down.b32 %r46, %r47, %r53, %r94, %r95;
	// end inline asm
	// begin inline asm
	shfl.sync.down.b32 %r51, %r52, %r53, %r94, %r95;
	// end inline asm
	mov.b64 	%rd58, {%r46, %r51};
	mov.b64 	%fd65, %rd58;
	setp.gt.s32 	%p12, %r45, 30;
	add.f64 	%fd66, %fd230, %fd65;
	selp.f64 	%fd67, %fd230, %fd66, %p12;
	mov.b64 	%rd59, %fd67;
	mov.b64 	{%r57, %r62}, %rd59;
	mov.b32 	%r63, 2;
	// begin inline asm
	shfl.sync.down.b32 %r56, %r57, %r63, %r94, %r95;
	// end inline asm
	// begin inline asm
	shfl.sync.down.b32 %r61, %r62, %r63, %r94, %r95;
	// end inline asm
	mov.b64 	%rd60, {%r56, %r61};
	mov.b64 	%fd68, %rd60;
	setp.gt.s32 	%p13, %r45, 29;
	add.f64 	%fd69, %fd67, %fd68;
	selp.f64 	%fd70, %fd67, %fd69, %p13;
	mov.b64 	%rd61, %fd70;
	mov.b64 	{%r67, %r72}, %rd61;
	mov.b32 	%r73, 4;
	// begin inline asm
	shfl.sync.down.b32 %r66, %r67, %r73, %r94, %r95;
	// end inline asm
	// begin inline asm
	shfl.sync.down.b32 %r71, %r72, %r73, %r94, %r95;
	// end inline asm
	mov.b64 	%rd62, {%r66, %r71};
	mov.b64 	%fd71, %rd62;
	setp.gt.s32 	%p14, %r45, 27;
	add.f64 	%fd72, %fd70, %fd71;
	selp.f64 	%fd73, %fd70, %fd72, %p14;
	mov.b64 	%rd63, %fd73;
	mov.b64 	{%r77, %r82}, %rd63;
	mov.b32 	%r83, 8;
	// begin inline asm
	shfl.sync.down.b32 %r76, %r77, %r83, %r94, %r95;
	// end inline asm
	// begin inline asm
	shfl.sync.down.b32 %r81, %r82, %r83, %r94, %r95;
	// end inline asm
	mov.b64 	%rd64, {%r76, %r81};
	mov.b64 	%fd74, %rd64;
	setp.gt.s32 	%p15, %r45, 23;
	add.f64 	%fd75, %fd73, %fd74;
	selp.f64 	%fd76, %fd73, %fd75, %p15;
	mov.b64 	%rd65, %fd76;
	mov.b64 	{%r87, %r92}, %rd65;
	mov.b32 	%r93, 16;
	// begin inline asm
	shfl.sync.down.b32 %r86, %r87, %r93, %r94, %r95;
	// end inline asm
	// begin inline asm
	shfl.sync.down.b32 %r91, %r92, %r93, %r94, %r95;
	// end inline asm
	mov.b64 	%rd66, {%r86, %r91};
	mov.b64 	%fd77, %rd66;
	setp.gt.s32 	%p16, %r45, 15;
	add.f64 	%fd26, %fd76, %fd77;
	selp.f64 	%fd231, %fd76, %fd26, %p16;
	setp.ne.s32 	%p17, %r45, 0;
	@%p17 bra 	$L__BB43_35;
	shr.u32 	%r96, %r13, 2;
	and.b32  	%r97, %r96, 248;
	mov.u32 	%r98, _ZZN3cub18CUB_300001_SM_10006detail6reduce28DeviceReduceSingleTileKernelINS2_10policy_hubIdyN4cuda3std3__44plusIdEEE10Policy1000EPdSC_iS9_ddNS7_10__identityEEEvT0_T1_T2_T3_T4_T6_E12temp_storage;
	add.s32 	%r99, %r98, %r97;
	st.shared.f64 	[%r99+16], %fd26;
$L__BB43_35:
	bar.sync 	0;
	setp.ne.s32 	%p18, %r13, 0;
	@%p18 bra 	$L__BB43_37;
	ld.shared.f64 	%fd78, [_ZZN3cub18CUB_300001_SM_10006detail6reduce28DeviceReduceSingleTileKernelINS2_10policy_hubIdyN4cuda3std3__44plusIdEEE10Policy1000EPdSC_iS9_ddNS7_10__identityEEEvT0_T1_T2_T3_T4_T6_E12temp_storage+24];
	add.f64 	%fd79, %fd231, %fd78;
	ld.shared.f64 	%fd80, [_ZZN3cub18CUB_300001_SM_10006detail6reduce28DeviceReduceSingleTileKernelINS2_10policy_hubIdyN4cuda3std3__44plusIdEEE10Policy1000EPdSC_iS9_ddNS7_10__identityEEEvT0_T1_T2_T3_T4_T6_E12temp_storage+32];
	add.f64 	%fd81, %fd79, %fd80;
	ld.shared.f64 	%fd82, [_ZZN3cub18CUB_300001_SM_10006detail6reduce28DeviceReduceSingleTileKernelINS2_10policy_hubIdyN4cuda3std3__44plusIdEEE10Policy1000EPdSC_iS9_ddNS7_10__identityEEEvT0_T1_T2_T3_T4_T6_E12temp_storage+40];
	add.f64 	%fd83, %fd81, %fd82;
	ld.shared.f64 	%fd84, [_ZZN3cub18CUB_300001_SM_10006detail6reduce28DeviceReduceSingleTileKernelINS2_10policy_hubIdyN4cuda3std3__44plusIdEEE10Policy1000EPdSC_iS9_ddNS7_10__identityEEEvT0_T1_T2_T3_T4_T6_E12temp_storage+48];
	add.f64 	%fd85, %fd83, %fd84;
	ld.shared.f64 	%fd86, [_ZZN3cub18CUB_300001_SM_10006detail6reduce28DeviceReduceSingleTileKernelINS2_10policy_hubIdyN4cuda3std3__44plusIdEEE10Policy1000EPdSC_iS9_ddNS7_10__identityEEEvT0_T1_T2_T3_T4_T6_E12temp_storage+56];
	add.f64 	%fd87, %fd85, %fd86;
	ld.shared.f64 	%fd88, [_ZZN3cub18CUB_300001_SM_10006detail6reduce28DeviceReduceSingleTileKernelINS2_10policy_hubIdyN4cuda3std3__44plusIdEEE10Policy1000EPdSC_iS9_ddNS7_10__identityEEEvT0_T1_T2_T3_T4_T6_E12temp_storage+64];
	add.f64 	%fd89, %fd87, %fd88;
	ld.shared.f64 	%fd90, [_ZZN3cub18CUB_300001_SM_10006detail6reduce28DeviceReduceSingleTileKernelINS2_10policy_hubIdyN4cuda3std3__44plusIdEEE10Policy1000EPdSC_iS9_ddNS7_10__identityEEEvT0_T1_T2_T3_T4_T6_E12temp_storage+72];
	add.f64 	%fd91, %fd89, %fd90;
	ld.shared.f64 	%fd92, [_ZZN3cub18CUB_300001_SM_10006detail6reduce28DeviceReduceSingleTileKernelINS2_10policy_hubIdyN4cuda3std3__44plusIdEEE10Policy1000EPdSC_iS9_ddNS7_10__identityEEEvT0_T1_T2_T3_T4_T6_E12temp_storage+80];
	add.f64 	%fd93, %fd91, %fd92;
	ld.shared.f64 	%fd94, [_ZZN3cub18CUB_300001_SM_10006detail6reduce28DeviceReduceSingleTileKernelINS2_10policy_hubIdyN4cuda3std3__44plusIdEEE10Policy1000EPdSC_iS9_ddNS7_10__identityEEEvT0_T1_T2_T3_T4_T6_E12temp_storage+88];
	add.f64 	%fd95, %fd93, %fd94;
	ld.shared.f64 	%fd96, [_ZZN3cub18CUB_300001_SM_10006detail6reduce28DeviceReduceSingleTileKernelINS2_10policy_hubIdyN4cuda3std3__44plusIdEEE10Policy1000EPdSC_iS9_ddNS7_10__identityEEEvT0_T1_T2_T3_T4_T6_E12temp_storage+96];
	add.f64 	%fd97, %fd95, %fd96;
	ld.shared.f64 	%fd98, [_ZZN3cub18CUB_300001_SM_10006detail6reduce28DeviceReduceSingleTileKernelINS2_10policy_hubIdyN4cuda3std3__44plusIdEEE10Policy1000EPdSC_iS9_ddNS7_10__identityEEEvT0_T1_T2_T3_T4_T6_E12temp_storage+104];
	add.f64 	%fd99, %fd97, %fd98;
	ld.shared.f64 	%fd100, [_ZZN3cub18CUB_300001_SM_10006detail6reduce28DeviceReduceSingleTileKernelINS2_10policy_hubIdyN4cuda3std3__44plusIdEEE10Policy1000EPdSC_iS9_ddNS7_10__identityEEEvT0_T1_T2_T3_T4_T6_E12temp_storage+112];
	add.f64 	%fd101, %fd99, %fd100;
	ld.shared.f64 	%fd102, [_ZZN3cub18CUB_300001_SM_10006detail6reduce28DeviceReduceSingleTileKernelINS2_10policy_hubIdyN4cuda3std3__44plusIdEEE10Policy1000EPdSC_iS9_ddNS7_10__identityEEEvT0_T1_T2_T3_T4_T6_E12temp_storage+120];
	add.f64 	%fd103, %fd101, %fd102;
	ld.shared.f64 	%fd104, [_ZZN3cub18CUB_300001_SM_10006detail6reduce28DeviceReduceSingleTileKernelINS2_10policy_hubIdyN4cuda3std3__44plusIdEEE10Policy1000EPdSC_iS9_ddNS7_10__identityEEEvT0_T1_T2_T3_T4_T6_E12temp_storage+128];
	add.f64 	%fd105, %fd103, %fd104;
	ld.shared.f64 	%fd106, [_ZZN3cub18CUB_300001_SM_10006detail6reduce28DeviceReduceSingleTileKernelINS2_10policy_hubIdyN4cuda3std3__44plusIdEEE10Policy1000EPdSC_iS9_ddNS7_10__identityEEEvT0_T1_T2_T3_T4_T6_E12temp_storage+136];
	add.f64 	%fd231, %fd105, %fd106;
$L__BB43_37:
	mov.u32 	%r223, %tid.x;
	setp.ne.s32 	%p56, %r223, 0;
	@%p56 bra 	$L__BB43_39;
	add.f64 	%fd217, %fd30, %fd231;
	st.global.f64 	[%rd1], %fd217;
$L__BB43_39:
	ret;

}


// ===== COMPILED SASS (sm_100) =====

	.target	sm_100

	.elftype	@"ET_EXEC"


//--------------------- .note.nv.tkinfo           --------------------------
	.section	.note.nv.tkinfo,"",@"SHT_NOTE"
	.sectionflags	@"SHF_NOTE_NV_TKINFO"
	.tkinfo
        /*0018*/ 	.word	0x00000002
        /*0030*/ 	.string	""
        /*0030*/ 	.string	"ptxas"
        /*0030*/ 	.string	"Cuda compilation tools, release 13.0, V13.0.88"
        /*0030*/ 	.string	"Build cuda_13.0.r13.0/compiler.36424714_0"
        /*0030*/ 	.string	"-arch sm_100 -m 64 "



//--------------------- .note.nv.cuinfo           --------------------------
	.section	.note.nv.cuinfo,"",@"SHT_NOTE"
	.sectionflags	@"SHF_NOTE_NV_CUINFO"
        /*0018*/ 	.short	0x0002
        /*001a*/ 	.short	0x0064
        /*001c*/ 	.short	0x0082
	.zero		2


//--------------------- .nv.info                  --------------------------
	.section	.nv.info,"",@"SHT_CUDA_INFO"
	.align	4


	//----- nvinfo : EIATTR_REGCOUNT
	.align		4
        /*0000*/ 	.byte	0x04, 0x2f
        /*0002*/ 	.short	(.L_46 - .L_45)
	.align		4
.L_45:
        /*0004*/ 	.word	index@(_Z13findPotentialPdS_ddS_)
        /*0008*/ 	.word	0x00000025


	//----- nvinfo : EIATTR_FRAME_SIZE
	.align		4
.L_46:
        /*000c*/ 	.byte	0x04, 0x11
        /*000e*/ 	.short	(.L_48 - .L_47)
	.align		4
.L_47:
        /*0010*/ 	.word	index@($__internal_8_$__cuda_sm20_div_rn_f64_full)
        /*0014*/ 	.word	0x00000000


	//----- nvinfo : EIATTR_FRAME_SIZE
	.align		4
.L_48:
        /*0018*/ 	.byte	0x04, 0x11
        /*001a*/ 	.short	(.L_50 - .L_49)
	.align		4
.L_49:
        /*001c*/ 	.word	index@(_Z13findPotentialPdS_ddS_)
        /*0020*/ 	.word	0x00000000


	//----- nvinfo : EIATTR_REGCOUNT
	.align		4
.L_50:
        /*0024*/ 	.byte	0x04, 0x2f
        /*0026*/ 	.short	(.L_52 - .L_51)
	.align		4
.L_51:
        /*0028*/ 	.word	index@(_Z14potOnParticlesPdS_idS_)
        /*002c*/ 	.word	0x0000002d


	//----- nvinfo : EIATTR_FRAME_SIZE
	.align		4
.L_52:
        /*0030*/ 	.byte	0x04, 0x11
        /*0032*/ 	.short	(.L_54 - .L_53)
	.align		4
.L_53:
        /*0034*/ 	.word	index@($__internal_7_$__cuda_sm20_div_rn_f64_full)
        /*0038*/ 	.word	0x00000000


	//----- nvinfo : EIATTR_FRAME_SIZE
	.align		4
.L_54:
        /*003c*/ 	.byte	0x04, 0x11
        /*003e*/ 	.short	(.L_56 - .L_55)
	.align		4
.L_55:
        /*0040*/ 	.word	index@(_Z14potOnParticlesPdS_idS_)
        /*0044*/ 	.word	0x00000000


	//----- nvinfo : EIATTR_REGCOUNT
	.align		4
.L_56:
        /*0048*/ 	.byte	0x04, 0x2f
        /*004a*/ 	.short	(.L_58 - .L_57)
	.align		4
.L_57:
        /*004c*/ 	.word	index@(_Z17findProbabilitiesidPdS_S_S_iidddS_dd)
        /*0050*/ 	.word	0x0000002a


	//----- nvinfo : EIATTR_FRAME_SIZE
	.align		4
.L_58:
        /*0054*/ 	.byte	0x04, 0x11
        /*0056*/ 	.short	(.L_60 - .L_59)
	.align		4
.L_59:
        /*0058*/ 	.word	index@($__internal_6_$__cuda_sm20_div_rn_f64_full)
        /*005c*/ 	.word	0x00000000


	//----- nvinfo : EIATTR_FRAME_SIZE
	.align		4
.L_60:
        /*0060*/ 	.byte	0x04, 0x11
        /*0062*/ 	.short	(.L_62 - .L_61)
	.align		4
.L_61:
        /*0064*/ 	.word	index@(_Z17findProbabilitiesidPdS_S_S_iidddS_dd)
        /*0068*/ 	.word	0x00000000


	//----- nvinfo : EIATTR_REGCOUNT
	.align		4
.L_62:
        /*006c*/ 	.byte	0x04, 0x2f
        /*006e*/ 	.short	(.L_64 - .L_63)
	.align		4
.L_63:
        /*0070*/ 	.word	index@(_Z12particleJumpiidiPdS_S_)
        /*0074*/ 	.word	0x00000019


	//----- nvinfo : EIATTR_FRAME_SIZE
	.align		4
.L_64:
        /*0078*/ 	.byte	0x04, 0x11
        /*007a*/ 	.short	(.L_66 - .L_65)
	.align		4
.L_65:
        /*007c*/ 	.word	index@($__internal_5_$__cuda_sm20_sqrt_rn_f32_slowpath)
        /*0080*/ 	.word	0x00000000


	//----- nvinfo : EIATTR_FRAME_SIZE
	.align		4
.L_66:
        /*0084*/ 	.byte	0x04, 0x11
        /*0086*/ 	.short	(.L_68 - .L_67)
	.align		4
.L_67:
        /*0088*/ 	.word	index@(_Z12particleJumpiidiPdS_S_)
        /*008c*/ 	.word	0x00000000


	//----- nvinfo : EIATTR_REGCOUNT
	.align		4
.L_68:
        /*0090*/ 	.byte	0x04, 0x2f
        /*0092*/ 	.short	(.L_70 - .L_69)
	.align		4
.L_69:
        /*0094*/ 	.word	index@(_Z8G_stackEPdS_i)
        /*0098*/ 	.word	0x0000000c


	//----- nvinfo : EIATTR_FRAME_SIZE
	.align		4
.L_70:
        /*009c*/ 	.byte	0x04, 0x11
        /*009e*/ 	.short	(.L_72 - .L_71)
	.align		4
.L_71:
        /*00a0*/ 	.word	index@(_Z8G_stackEPdS_i)
        /*00a4*/ 	.word	0x00000000


	//----- nvinfo : EIATTR_REGCOUNT
	.align		4
.L_72:
        /*00a8*/ 	.byte	0x04, 0x2f
        /*00aa*/ 	.short	(.L_74 - .L_73)
	.align		4
.L_73:
        /*00ac*/ 	.word	index@(_Z6G_subEPdS_S_i)
        /*00b0*/ 	.word	0x0000000e


	//----- nvinfo : EIATTR_FRAME_SIZE
	.align		4
.L_74:
        /*00b4*/ 	.byte	0x04, 0x11
        /*00b6*/ 	.short	(.L_76 - .L_75)
	.align		4
.L_75:
        /*00b8*/ 	.word	index@(_Z6G_subEPdS_S_i)
        /*00bc*/ 	.word	0x00000000


	//----- nvinfo : EIATTR_REGCOUNT
	.align		4
.L_76:
        /*00c0*/ 	.byte	0x04, 0x2f
        /*00c2*/ 	.short	(.L_78 - .L_77)
	.align		4
.L_77:
        /*00c4*/ 	.word	index@(_Z7fillSumiiiPdd)
        /*00c8*/ 	.word	0x0000000c


	//----- nvinfo : EIATTR_FRAME_SIZE
	.align		4
.L_78:
        /*00cc*/ 	.byte	0x04, 0x11
        /*00ce*/ 	.short	(.L_80 - .L_79)
	.align		4
.L_79:
        /*00d0*/ 	.word	index@(_Z7fillSumiiiPdd)
        /*00d4*/ 	.word	0x00000000


	//----- nvinfo : EIATTR_REGCOUNT
	.align		4
.L_80:
        /*00d8*/ 	.byte	0x04, 0x2f
        /*00da*/ 	.short	(.L_82 - .L_81)
	.align		4
.L_81:
        /*00dc*/ 	.word	index@(_Z14particleSwitchiiiPd)
        /*00e0*/ 	.word	0x00000008


	//----- nvinfo : EIATTR_FRAME_SIZE
	.align		4
.L_82:
        /*00e4*/ 	.byte	0x04, 0x11
        /*00e6*/ 	.short	(.L_84 - .L_83)
	.align		4
.L_83:
        /*00e8*/ 	.word	index@(_Z14particleSwitchiiiPd)
        /*00ec*/ 	.word	0x00000000


	//----- nvinfo : EIATTR_REGCOUNT
	.align		4
.L_84:
        /*00f0*/ 	.byte	0x04, 0x2f
        /*00f2*/ 	.short	(.L_86 - .L_85)
	.align		4
.L_85:
        /*00f4*/ 	.word	index@(_Z6dosPutiiiPdd)
        /*00f8*/ 	.word	0x0000000a


	//----- nvinfo : EIATTR_FRAME_SIZE
	.align		4
.L_86:
        /*00fc*/ 	.byte	0x04, 0x11
        /*00fe*/ 	.short	(.L_88 - .L_87)
	.align		4
.L_87:
        /*0100*/ 	.word	index@(_Z6dosPutiiiPdd)
        /*0104*/ 	.word	0x00000000


	//----- nvinfo : EIATTR_REGCOUNT
	.align		4
.L_88:
        /*0108*/ 	.byte	0x04, 0x2f
        /*010a*/ 	.short	(.L_90 - .L_89)
	.align		4
.L_89:
        /*010c*/ 	.word	index@(_Z12particleSwapiiiiiPd)
        /*0110*/ 	.word	0x0000000e


	//----- nvinfo : EIATTR_FRAME_SIZE
	.align		4
.L_90:
        /*0114*/ 	.byte	0x04, 0x11
        /*0116*/ 	.short	(.L_92 - .L_91)
	.align		4
.L_91:
        /*0118*/ 	.word	index@(_Z12particleSwapiiiiiPd)
        /*011c*/ 	.word	0x00000000


	//----- nvinfo : EIATTR_REGCOUNT
	.align		4
.L_92:
        /*0120*/ 	.byte	0x04, 0x2f
        /*0122*/ 	.short	(.L_94 - .L_93)
	.align		4
.L_93:
        /*0124*/ 	.word	index@(_Z8slowSwapiiiiiPdS_S_S_S_S_S_)
        /*0128*/ 	.word	0x00000024


	//----- nvinfo : EIATTR_FRAME_SIZE
	.align		4
.L_94:
        /*012c*/ 	.byte	0x04, 0x11
        /*012e*/ 	.short	(.L_96 - .L_95)
	.align		4
.L_95:
        /*0130*/ 	.word	index@($__internal_4_$__cuda_sm20_div_rn_f64_full)
        /*0134*/ 	.word	0x00000000


	//----- nvinfo : EIATTR_FRAME_SIZE
	.align		4
.L_96:
        /*0138*/ 	.byte	0x04, 0x11
        /*013a*/ 	.short	(.L_98 - .L_97)
	.align		4
.L_97:
        /*013c*/ 	.word	index@(_Z8slowSwapiiiiiPdS_S_S_S_S_S_)
        /*0140*/ 	.word	0x00000000


	//----- nvinfo : EIATTR_REGCOUNT
	.align		4
.L_98:
        /*0144*/ 	.byte	0x04, 0x2f
        /*0146*/ 	.short	(.L_100 - .L_99)
	.align		4
.L_99:
        /*0148*/ 	.word	index@(_Z6potAddiiiPdS_S_)
        /*014c*/ 	.word	0x00000018


	//----- nvinfo : EIATTR_FRAME_SIZE
	.align		4
.L_100:
        /*0150*/ 	.byte	0x04, 0x11
        /*0152*/ 	.short	(.L_102 - .L_101)
	.align		4
.L_101:
        /*0154*/ 	.word	index@($__internal_3_$__cuda_sm20_div_rn_f64_full)
        /*0158*/ 	.word	0x00000000


	//----- nvinfo : EIATTR_FRAME_SIZE
	.align		4
.L_102:
        /*015c*/ 	.byte	0x04, 0x11
        /*015e*/ 	.short	(.L_104 - .L_103)
	.align		4
.L_103:
        /*0160*/ 	.word	index@(_Z6potAddiiiPdS_S_)
        /*0164*/ 	.word	0x00000000


	//----- nvinfo : EIATTR_REGCOUNT
	.align		4
.L_104:
        /*0168*/ 	.byte	0x04, 0x2f
        /*016a*/ 	.short	(.L_106 - .L_105)
	.align		4
.L_105:
        /*016c*/ 	.word	index@(_Z6potSubiiiPdS_S_)
        /*0170*/ 	.word	0x00000018


	//----- nvinfo : EIATTR_FRAME_SIZE
	.align		4
.L_106:
        /*0174*/ 	.byte	0x04, 0x11
        /*0176*/ 	.short	(.L_108 - .L_107)
	.align		4
.L_107:
        /*0178*/ 	.word	index@($__internal_2_$__cuda_sm20_div_rn_f64_full)
        /*017c*/ 	.word	0x00000000


	//----- nvinfo : EIATTR_FRAME_SIZE
	.align		4
.L_108:
        /*0180*/ 	.byte	0x04, 0x11
        /*0182*/ 	.short	(.L_110 - .L_109)
	.align		4
.L_109:
        /*0184*/ 	.word	index@(_Z6potSubiiiPdS_S_)
        /*0188*/ 	.word	0x00000000


	//----- nvinfo : EIATTR_REGCOUNT
	.align		4
.L_110:
        /*018c*/ 	.byte	0x04, 0x2f
        /*018e*/ 	.short	(.L_112 - .L_111)
	.align		4
.L_111:
        /*0190*/ 	.word	index@(_Z7dosCalciPdS_S_)
        /*0194*/ 	.word	0x0000000e


	//----- nvinfo : EIATTR_FRAME_SIZE
	.align		4
.L_112:
        /*0198*/ 	.byte	0x04, 0x11
        /*019a*/ 	.short	(.L_114 - .L_113)
	.align		4
.L_113:
        /*019c*/ 	.word	index@(_Z7dosCalciPdS_S_)
        /*01a0*/ 	.word	0x00000000


	//----- nvinfo : EIATTR_REGCOUNT
	.align		4
.L_114:
        /*01a4*/ 	.byte	0x04, 0x2f
        /*01a6*/ 	.short	(.L_116 - .L_115)
	.align		4
.L_115:
        /*01a8*/ 	.word	index@(_Z12particleDropiiiiPd)
        /*01ac*/ 	.word	0x0000000c


	//----- nvinfo : EIATTR_FRAME_SIZE
	.align		4
.L_116:
        /*01b0*/ 	.byte	0x04, 0x11
        /*01b2*/ 	.short	(.L_118 - .L_117)
	.align		4
.L_117:
        /*01b4*/ 	.word	index@(_Z12particleDropiiiiPd)
        /*01b8*/ 	.word	0x00000000


	//----- nvinfo : EIATTR_REGCOUNT
	.align		4
.L_118:
        /*01bc*/ 	.byte	0x04, 0x2f
        /*01be*/ 	.short	(.L_120 - .L_119)
	.align		4
.L_119:
        /*01c0*/ 	.word	index@(_Z7dosSwapiiiiiPdS_S_)
        /*01c4*/ 	.word	0x0000001e


	//----- nvinfo : EIATTR_FRAME_SIZE
	.align		4
.L_120:
        /*01c8*/ 	.byte	0x04, 0x11
        /*01ca*/ 	.short	(.L_122 - .L_121)
	.align		4
.L_121:
        /*01cc*/ 	.word	index@($__internal_1_$__cuda_sm20_div_rn_f64_full)
        /*01d0*/ 	.word	0x00000000


	//----- nvinfo : EIATTR_FRAME_SIZE
	.align		4
.L_122:
        /*01d4*/ 	.byte	0x04, 0x11
        /*01d6*/ 	.short	(.L_124 - .L_123)
	.align		4
.L_123:
        /*01d8*/ 	.word	index@(_Z7dosSwapiiiiiPdS_S_)
        /*01dc*/ 	.word	0x00000000


	//----- nvinfo : EIATTR_REGCOUNT
	.align		4
.L_124:
        /*01e0*/ 	.byte	0x04, 0x2f
        /*01e2*/ 	.short	(.L_126 - .L_125)
	.align		4
.L_125:
        /*01e4*/ 	.word	index@(_Z10checkRangeiPdi)
        /*01e8*/ 	.word	0x00000012


	//----- nvinfo : EIATTR_FRAME_SIZE
	.align		4
.L_126:
        /*01ec*/ 	.byte	0x04, 0x11
        /*01ee*/ 	.short	(.L_128 - .L_127)
	.align		4
.L_127:
        /*01f0*/ 	.word	index@($__internal_0_$__cuda_sm20_dsqrt_rn_f64_mediumpath_v1)
        /*01f4*/ 	.word	0x00000000


	//----- nvinfo : EIATTR_FRAME_SIZE
	.align		4
.L_128:
        /*01f8*/ 	.byte	0x04, 0x11
        /*01fa*/ 	.short	(.L_130 - .L_129)
	.align		4
.L_129:
        /*01fc*/ 	.word	index@(_Z10checkRangeiPdi)
        /*0200*/ 	.word	0x00000000


	//----- nvinfo : EIATTR_REGCOUNT
	.align		4
.L_130:
        /*0204*/ 	.byte	0x04, 0x2f
        /*0206*/ 	.short	(.L_132 - .L_131)
	.align		4
.L_131:
        /*0208*/ 	.word	index@(_Z13grabPositivesPdS_i)
        /*020c*/ 	.word	0x0000000c


	//----- nvinfo : EIATTR_FRAME_SIZE
	.align		4
.L_132:
        /*0210*/ 	.byte	0x04, 0x11
        /*0212*/ 	.short	(.L_134 - .L_133)
	.align		4
.L_133:
        /*0214*/ 	.word	index@(_Z13grabPositivesPdS_i)
        /*0218*/ 	.word	0x00000000


	//----- nvinfo : EIATTR_REGCOUNT
	.align		4
.L_134:
        /*021c*/ 	.byte	0x04, 0x2f
        /*021e*/ 	.short	(.L_136 - .L_135)
	.align		4
.L_135:
        /*0220*/ 	.word	index@(_Z10matrixCopyiPdS_)
        /*0224*/ 	.word	0x0000000a


	//----- nvinfo : EIATTR_FRAME_SIZE
	.align		4
.L_136:
        /*0228*/ 	.byte	0x04, 0x11
        /*022a*/ 	.short	(.L_138 - .L_137)
	.align		4
.L_137:
        /*022c*/ 	.word	index@(_Z10matrixCopyiPdS_)
        /*0230*/ 	.word	0x00000000


	//----- nvinfo : EIATTR_REGCOUNT
	.align		4
.L_138:
        /*0234*/ 	.byte	0x04, 0x2f
        /*0236*/ 	.short	(.L_140 - .L_139)
	.align		4
.L_139:
        /*0238*/ 	.word	index@(_Z8jumpFillPdi)
        /*023c*/ 	.word	0x0000000a


	//----- nvinfo : EIATTR_FRAME_SIZE
	.align		4
.L_140:
        /*0240*/ 	.byte	0x04, 0x11
        /*0242*/ 	.short	(.L_142 - .L_141)
	.align		4
.L_141:
        /*0244*/ 	.word	index@(_Z8jumpFillPdi)
        /*0248*/ 	.word	0x00000000


	//----- nvinfo : EIATTR_REGCOUNT
	.align		4
.L_142:
        /*024c*/ 	.byte	0x04, 0x2f
        /*024e*/ 	.short	(.L_144 - .L_143)
	.align		4
.L_143:
        /*0250*/ 	.word	index@(_ZN6thrust24THRUST_300001_SM_1000_NS8cuda_cub4core6detail13_kernel_agentINS1_8__reduce11ReduceAgentINS0_12zip_iteratorIN4cuda3std3__45tupleIJNS0_10device_ptrIdEENS0_17counting_iteratorIlNS0_11use_defaultESF_SF_EEEEEEEPNSB_IJdlEEESJ_iNS1_9__extrema9arg_min_fIdlNSA_4lessIdEEEEEEJSI_SK_iSP_EEEvDpT0_)
        /*0254*/ 	.word	0x00000020


	//----- nvinfo : EIATTR_FRAME_SIZE
	.align		4
.L_144:
        /*0258*/ 	.byte	0x04, 0x11
        /*025a*/ 	.short	(.L_146 - .L_145)
	.align		4
.L_145:
        /*025c*/ 	.word	index@(_ZN6thrust24THRUST_300001_SM_1000_NS8cuda_cub4core6detail13_kernel_agentINS1_8__reduce11ReduceAgentINS0_12zip_iteratorIN4cuda3std3__45tupleIJNS0_10device_ptrIdEENS0_17counting_iteratorIlNS0_11use_defaultESF_SF_EEEEEEEPNSB_IJdlEEESJ_iNS1_9__extrema9arg_min_fIdlNSA_4lessIdEEEEEEJSI_SK_iSP_EEEvDpT0_)
        /*0260*/ 	.word	0x00000000


	//----- nvinfo : EIATTR_REGCOUNT
	.align		4
.L_146:
        /*0264*/ 	.byte	0x04, 0x2f
        /*0266*/ 	.short	(.L_148 - .L_147)
	.align		4
.L_147:
        /*0268*/ 	.word	index@(_ZN6thrust24THRUST_300001_SM_1000_NS8cuda_cub4core6detail13_kernel_agentINS1_8__reduce11ReduceAgentINS0_12zip_iteratorIN4cuda3std3__45tupleIJNS0_10device_ptrIdEENS0_17counting_iteratorIlNS0_11use_defaultESF_SF_EEEEEEEPNSB_IJdlEEESJ_iNS1_9__extrema9arg_min_fIdlNSA_4lessIdEEEEEEJSI_SK_iN3cub18CUB_300001_SM_100013GridEvenShareIiEENSS_9GridQueueIjEESP_EEEvDpT0_)
        /*026c*/ 	.word	0x00000028


	//----- nvinfo : EIATTR_FRAME_SIZE
	.align		4
.L_148:
        /*0270*/ 	.byte	0x04, 0x11
        /*0272*/ 	.short	(.L_150 - .L_149)
	.align		4
.L_149:
        /*0274*/ 	.word	index@(_ZN6thrust24THRUST_300001_SM_1000_NS8cuda_cub4core6detail13_kernel_agentINS1_8__reduce11ReduceAgentINS0_12zip_iteratorIN4cuda3std3__45tupleIJNS0_10device_ptrIdEENS0_17counting_iteratorIlNS0_11use_defaultESF_SF_EEEEEEEPNSB_IJdlEEESJ_iNS1_9__extrema9arg_min_fIdlNSA_4lessIdEEEEEEJSI_SK_iN3cub18CUB_300001_SM_100013GridEvenShareIiEENSS_9GridQueueIjEESP_EEEvDpT0_)
        /*0278*/ 	.word	0x00000000


	//----- nvinfo : EIATTR_REGCOUNT
	.align		4
.L_150:
        /*027c*/ 	.byte	0x04, 0x2f
        /*027e*/ 	.short	(.L_152 - .L_151)
	.align		4
.L_151:
        /*0280*/ 	.word	index@(_ZN6thrust24THRUST_300001_SM_1000_NS8cuda_cub4core6detail13_kernel_agentINS1_8__reduce10DrainAgentIiEEJN3cub18CUB_300001_SM_10009GridQueueIjEEiEEEvDpT0_)
        /*0284*/ 	.word	0x00000008


	//----- nvinfo : EIATTR_FRAME_SIZE
	.align		4
.L_152:
        /*0288*/ 	.byte	0x04, 0x11
        /*028a*/ 	.short	(.L_154 - .L_153)
	.align		4
.L_153:
        /*028c*/ 	.word	index@(_ZN6thrust24THRUST_300001_SM_1000_NS8cuda_cub4core6detail13_kernel_agentINS1_8__reduce10DrainAgentIiEEJN3cub18CUB_300001_SM_10009GridQueueIjEEiEEEvDpT0_)
        /*0290*/ 	.word	0x00000000


	//----- nvinfo : EIATTR_REGCOUNT
	.align		4
.L_154:
        /*0294*/ 	.byte	0x04, 0x2f
        /*0296*/ 	.short	(.L_156 - .L_155)
	.align		4
.L_155:
        /*0298*/ 	.word	index@(_ZN6thrust24THRUST_300001_SM_1000_NS8cuda_cub4core6detail13_kernel_agentINS1_8__reduce11ReduceAgentIPN4cuda3std3__45tupleIJdlEEESC_SB_iNS1_9__extrema9arg_min_fIdlNS9_4lessIdEEEEEEJSC_SC_iSH_EEEvDpT0_)
        /*029c*/ 	.word	0x00000028


	//----- nvinfo : EIATTR_FRAME_SIZE
	.align		4
.L_156:
        /*02a0*/ 	.byte	0x04, 0x11
        /*02a2*/ 	.short	(.L_158 - .L_157)
	.align		4
.L_157:
        /*02a4*/ 	.word	index@(_ZN6thrust24THRUST_300001_SM_1000_NS8cuda_cub4core6detail13_kernel_agentINS1_8__reduce11ReduceAgentIPN4cuda3std3__45tupleIJdlEEESC_SB_iNS1_9__extrema9arg_min_fIdlNS9_4lessIdEEEEEEJSC_SC_iSH_EEEvDpT0_)
        /*02a8*/ 	.word	0x00000000


	//----- nvinfo : EIATTR_REGCOUNT
	.align		4
.L_158:
        /*02ac*/ 	.byte	0x04, 0x2f
        /*02ae*/ 	.short	(.L_160 - .L_159)
	.align		4
.L_159:
        /*02b0*/ 	.word	index@(_ZN6thrust24THRUST_300001_SM_1000_NS8cuda_cub4core6detail13_kernel_agentINS1_8__reduce11ReduceAgentINS0_12zip_iteratorIN4cuda3std3__45tupleIJNS0_10device_ptrIdEENS0_17counting_iteratorIlNS0_11use_defaultESF_SF_EEEEEEEPNSB_IJdlEEESJ_lNS1_9__extrema9arg_min_fIdlNSA_4lessIdEEEEEEJSI_SK_lSP_EEEvDpT0_)
        /*02b4*/ 	.word	0x00000020


	//----- nvinfo : EIATTR_FRAME_SIZE
	.align		4
.L_160:
        /*02b8*/ 	.byte	0x04, 0x11
        /*02ba*/ 	.short	(.L_162 - .L_161)
	.align		4
.L_161:
        /*02bc*/ 	.word	index@(_ZN6thrust24THRUST_300001_SM_1000_NS8cuda_cub4core6detail13_kernel_agentINS1_8__reduce11ReduceAgentINS0_12zip_iteratorIN4cuda3std3__45tupleIJNS0_10device_ptrIdEENS0_17counting_iteratorIlNS0_11use_defaultESF_SF_EEEEEEEPNSB_IJdlEEESJ_lNS1_9__extrema9arg_min_fIdlNSA_4lessIdEEEEEEJSI_SK_lSP_EEEvDpT0_)
        /*02c0*/ 	.word	0x00000000


	//----- nvinfo : EIATTR_REGCOUNT
	.align		4
.L_162:
        /*02c4*/ 	.byte	0x04, 0x2f
        /*02c6*/ 	.short	(.L_164 - .L_163)
	.align		4
.L_163:
        /*02c8*/ 	.word	index@(_ZN6thrust24THRUST_300001_SM_1000_NS8cuda_cub4core6detail13_kernel_agentINS1_8__reduce11ReduceAgentINS0_12zip_iteratorIN4cuda3std3__45tupleIJNS0_10device_ptrIdEENS0_17counting_iteratorIlNS0_11use_defaultESF_SF_EEEEEEEPNSB_IJdlEEESJ_lNS1_9__extrema9arg_min_fIdlNSA_4lessIdEEEEEEJSI_SK_lN3cub18CUB_300001_SM_100013GridEvenShareIlEENSS_9GridQueueIyEESP_EEEvDpT0_)
        /*02cc*/ 	.word	0x00000028


	//----- nvinfo : EIATTR_FRAME_SIZE
	.align		4
.L_164:
        /*02d0*/ 	.byte	0x04, 0x11
        /*02d2*/ 	.short	(.L_166 - .L_165)
	.align		4
.L_165:
        /*02d4*/ 	.word	index@(_ZN6thrust24THRUST_300001_SM_1000_NS8cuda_cub4core6detail13_kernel_agentINS1_8__reduce11ReduceAgentINS0_12zip_iteratorIN4cuda3std3__45tupleIJNS0_10device_ptrIdEENS0_17counting_iteratorIlNS0_11use_defaultESF_SF_EEEEEEEPNSB_IJdlEEESJ_lNS1_9__extrema9arg_min_fIdlNSA_4lessIdEEEEEEJSI_SK_lN3cub18CUB_300001_SM_100013GridEvenShareIlEENSS_9GridQueueIyEESP_EEEvDpT0_)
        /*02d8*/ 	.word	0x00000000


	//----- nvinfo : EIATTR_REGCOUNT
	.align		4
.L_166:
        /*02dc*/ 	.byte	0x04, 0x2f
        /*02de*/ 	.short	(.L_168 - .L_167)
	.align		4
.L_167:
        /*02e0*/ 	.word	index@(_ZN6thrust24THRUST_300001_SM_1000_NS8cuda_cub4core6detail13_kernel_agentINS1_8__reduce10DrainAgentIlEEJN3cub18CUB_300001_SM_10009GridQueueIyEElEEEvDpT0_)
        /*02e4*/ 	.word	0x00000008


	//----- nvinfo : EIATTR_FRAME_SIZE
	.align		4
.L_168:
        /*02e8*/ 	.byte	0x04, 0x11
        /*02ea*/ 	.short	(.L_170 - .L_169)
	.align		4
.L_169:
        /*02ec*/ 	.word	index@(_ZN6thrust24THRUST_300001_SM_1000_NS8cuda_cub4core6detail13_kernel_agentINS1_8__reduce10DrainAgentIlEEJN3cub18CUB_300001_SM_10009GridQueueIyEElEEEvDpT0_)
        /*02f0*/ 	.word	0x00000000


	//----- nvinfo : EIATTR_REGCOUNT
	.align		4
.L_170:
        /*02f4*/ 	.byte	0x04, 0x2f
        /*02f6*/ 	.short	(.L_172 - .L_171)
	.align		4
.L_171:
        /*02f8*/ 	.word	index@(_ZN6thrust24THRUST_300001_SM_1000_NS8cuda_cub4core6detail13_kernel_agentINS1_8__reduce11ReduceAgentIPN4cuda3std3__45tupleIJdlEEESC_SB_lNS1_9__extrema9arg_min_fIdlNS9_4lessIdEEEEEEJSC_SC_iSH_EEEvDpT0_)
        /*02fc*/ 	.word	0x00000028


	//----- nvinfo : EIATTR_FRAME_SIZE
	.align		4
.L_172:
        /*0300*/ 	.byte	0x04, 0x11
        /*0302*/ 	.short	(.L_174 - .L_173)
	.align		4
.L_173:
        /*0304*/ 	.word	index@(_ZN6thrust24THRUST_300001_SM_1000_NS8cuda_cub4core6detail13_kernel_agentINS1_8__reduce11ReduceAgentIPN4cuda3std3__45tupleIJdlEEESC_SB_lNS1_9__extrema9arg_min_fIdlNS9_4lessIdEEEEEEJSC_SC_iSH_EEEvDpT0_)
        /*0308*/ 	.word	0x00000000


	//----- nvinfo : EIATTR_REGCOUNT
	.align		4
.L_174:
        /*030c*/ 	.byte	0x04, 0x2f
        /*030e*/ 	.short	(.L_176 - .L_175)
	.align		4
.L_175:
        /*0310*/ 	.word	index@(_ZN6thrust24THRUST_300001_SM_1000_NS8cuda_cub4core6detail13_kernel_agentINS1_8__reduce11ReduceAgentINS0_12zip_iteratorIN4cuda3std3__45tupleIJNS0_10device_ptrIdEENS0_17counting_iteratorIlNS0_11use_defaultESF_SF_EEEEEEEPNSB_IJdlEEESJ_iNS1_9__extrema9arg_max_fIdlNSA_4lessIdEEEEEEJSI_SK_iSP_EEEvDpT0_)
        /*0314*/ 	.word	0x00000020


	//----- nvinfo : EIATTR_FRAME_SIZE
	.align		4
.L_176:
        /*0318*/ 	.byte	0x04, 0x11
        /*031a*/ 	.short	(.L_178 - .L_177)
	.align		4
.L_177:
        /*031c*/ 	.word	index@(_ZN6thrust24THRUST_300001_SM_1000_NS8cuda_cub4core6detail13_kernel_agentINS1_8__reduce11ReduceAgentINS0_12zip_iteratorIN4cuda3std3__45tupleIJNS0_10device_ptrIdEENS0_17counting_iteratorIlNS0_11use_defaultESF_SF_EEEEEEEPNSB_IJdlEEESJ_iNS1_9__extrema9arg_max_fIdlNSA_4lessIdEEEEEEJSI_SK_iSP_EEEvDpT0_)
        /*0320*/ 	.word	0x00000000


	//----- nvinfo : EIATTR_REGCOUNT
	.align		4
.L_178:
        /*0324*/ 	.byte	0x04, 0x2f
        /*0326*/ 	.short	(.L_180 - .L_179)
	.align		4
.L_179:
        /*0328*/ 	.word	index@(_ZN6thrust24THRUST_300001_SM_1000_NS8cuda_cub4core6detail13_kernel_agentINS1_8__reduce11ReduceAgentINS0_12zip_iteratorIN4cuda3std3__45tupleIJNS0_10device_ptrIdEENS0_17counting_iteratorIlNS0_11use_defaultESF_SF_EEEEEEEPNSB_IJdlEEESJ_iNS1_9__extrema9arg_max_fIdlNSA_4lessIdEEEEEEJSI_SK_iN3cub18CUB_300001_SM_100013GridEvenShareIiEENSS_9GridQueueIjEESP_EEEvDpT0_)
        /*032c*/ 	.word	0x00000028


	//----- nvinfo : EIATTR_FRAME_SIZE
	.align		4
.L_180:
        /*0330*/ 	.byte	0x04, 0x11
        /*0332*/ 	.short	(.L_182 - .L_181)
	.align		4
.L_181:
        /*0334*/ 	.word	index@(_ZN6thrust24THRUST_300001_SM_1000_NS8cuda_cub4core6detail13_kernel_agentINS1_8__reduce11ReduceAgentINS0_12zip_iteratorIN4cuda3std3__45tupleIJNS0_10device_ptrIdEENS0_17counting_iteratorIlNS0_11use_defaultESF_SF_EEEEEEEPNSB_IJdlEEESJ_iNS1_9__extrema9arg_max_fIdlNSA_4lessIdEEEEEEJSI_SK_iN3cub18CUB_300001_SM_100013GridEvenShareIiEENSS_9GridQueueIjEESP_EEEvDpT0_)
        /*0338*/ 	.word	0x00000000


	//----- nvinfo : EIATTR_REGCOUNT
	.align		4
.L_182:
        /*033c*/ 	.byte	0x04, 0x2f
        /*033e*/ 	.short	(.L_184 - .L_183)
	.align		4
.L_183:
        /*0340*/ 	.word	index@(_ZN6thrust24THRUST_300001_SM_1000_NS8cuda_cub4core6detail13_kernel_agentINS1_8__reduce11ReduceAgentIPN4cuda3std3__45tupleIJdlEEESC_SB_iNS1_9__extrema9arg_max_fIdlNS9_4lessIdEEEEEEJSC_SC_iSH_EEEvDpT0_)
        /*0344*/ 	.word	0x00000020


	//----- nvinfo : EIATTR_FRAME_SIZE
	.align		4
.L_184:
        /*0348*/ 	.byte	0x04, 0x11
        /*034a*/ 	.short	(.L_186 - .L_185)
	.align		4
.L_185:
        /*034c*/ 	.word	index@(_ZN6thrust24THRUST_300001_SM_1000_NS8cuda_cub4core6detail13_kernel_agentINS1_8__reduce11ReduceAgentIPN4cuda3std3__45tupleIJdlEEESC_SB_iNS1_9__extrema9arg_max_fIdlNS9_4lessIdEEEEEEJSC_SC_iSH_EEEvDpT0_)
        /*0350*/ 	.word	0x00000000


	//----- nvinfo : EIATTR_REGCOUNT
	.align		4
.L_186:
        /*0354*/ 	.byte	0x04, 0x2f
        /*0356*/ 	.short	(.L_188 - .L_187)
	.align		4
.L_187:
        /*0358*/ 	.word	index@(_ZN6thrust24THRUST_300001_SM_1000_NS8cuda_cub4core6detail13_kernel_agentINS1_8__reduce11ReduceAgentINS0_12zip_iteratorIN4cuda3std3__45tupleIJNS0_10device_ptrIdEENS0_17counting_iteratorIlNS0_11use_defaultESF_SF_EEEEEEEPNSB_IJdlEEESJ_lNS1_9__extrema9arg_max_fIdlNSA_4lessIdEEEEEEJSI_SK_lSP_EEEvDpT0_)
        /*035c*/ 	.word	0x00000020


	//----- nvinfo : EIATTR_FRAME_SIZE
	.align		4
.L_188:
        /*0360*/ 	.byte	0x04, 0x11
        /*0362*/ 	.short	(.L_190 - .L_189)
	.align		4
.L_189:
        /*0364*/ 	.word	index@(_ZN6thrust24THRUST_300001_SM_1000_NS8cuda_cub4core6detail13_kernel_agentINS1_8__reduce11ReduceAgentINS0_12zip_iteratorIN4cuda3std3__45tupleIJNS0_10device_ptrIdEENS0_17counting_iteratorIlNS0_11use_defaultESF_SF_EEEEEEEPNSB_IJdlEEESJ_lNS1_9__extrema9arg_max_fIdlNSA_4lessIdEEEEEEJSI_SK_lSP_EEEvDpT0_)
        /*0368*/ 	.word	0x00000000


	//----- nvinfo : EIATTR_REGCOUNT
	.align		4
.L_190:
        /*036c*/ 	.byte	0x04, 0x2f
        /*036e*/ 	.short	(.L_192 - .L_191)
	.align		4
.L_191:
        /*0370*/ 	.word	index@(_ZN6thrust24THRUST_300001_SM_1000_NS8cuda_cub4core6detail13_kernel_agentINS1_8__reduce11ReduceAgentINS0_12zip_iteratorIN4cuda3std3__45tupleIJNS0_10device_ptrIdEENS0_17counting_iteratorIlNS0_11use_defaultESF_SF_EEEEEEEPNSB_IJdlEEESJ_lNS1_9__extrema9arg_max_fIdlNSA_4lessIdEEEEEEJSI_SK_lN3cub18CUB_300001_SM_100013GridEvenShareIlEENSS_9GridQueueIyEESP_EEEvDpT0_)
        /*0374*/ 	.word	0x00000020


	//----- nvinfo : EIATTR_FRAME_SIZE
	.align		4
.L_192:
        /*0378*/ 	.byte	0x04, 0x11
        /*037a*/ 	.short	(.L_194 - .L_193)
	.align		4
.L_193:
        /*037c*/ 	.word	index@(_ZN6thrust24THRUST_300001_SM_1000_NS8cuda_cub4core6detail13_kernel_agentINS1_8__reduce11ReduceAgentINS0_12zip_iteratorIN4cuda3std3__45tupleIJNS0_10device_ptrIdEENS0_17counting_iteratorIlNS0_11use_defaultESF_SF_EEEEEEEPNSB_IJdlEEESJ_lNS1_9__extrema9arg_max_fIdlNSA_4lessIdEEEEEEJSI_SK_lN3cub18CUB_300001_SM_100013GridEvenShareIlEENSS_9GridQueueIyEESP_EEEvDpT0_)
        /*0380*/ 	.word	0x00000000


	//----- nvinfo : EIATTR_REGCOUNT
	.align		4
.L_194:
        /*0384*/ 	.byte	0x04, 0x2f
        /*0386*/ 	.short	(.L_196 - .L_195)
	.align		4
.L_195:
        /*0388*/ 	.word	index@(_ZN6thrust24THRUST_300001_SM_1000_NS8cuda_cub4core6detail13_kernel_agentINS1_8__reduce11ReduceAgentIPN4cuda3std3__45tupleIJdlEEESC_SB_lNS1_9__extrema9arg_max_fIdlNS9_4lessIdEEEEEEJSC_SC_iSH_EEEvDpT0_)
        /*038c*/ 	.word	0x00000020


	//----- nvinfo : EIATTR_FRAME_SIZE
	.align		4
.L_196:
        /*0390*/ 	.byte	0x04, 0x11
        /*0392*/ 	.short	(.L_198 - .L_197)
	.align		4
.L_197:
        /*0394*/ 	.word	index@(_ZN6thrust24THRUST_300001_SM_1000_NS8cuda_cub4core6detail13_kernel_agentINS1_8__reduce11ReduceAgentIPN4cuda3std3__45tupleIJdlEEESC_SB_lNS1_9__extrema9arg_max_fIdlNS9_4lessIdEEEEEEJSC_SC_iSH_EEEvDpT0_)
        /*0398*/ 	.word	0x00000000


	//----- nvinfo : EIATTR_REGCOUNT
	.align		4
.L_198:
        /*039c*/ 	.byte	0x04, 0x2f
        /*039e*/ 	.short	(.L_200 - .L_199)
	.align		4
.L_199:
        /*03a0*/ 	.word	index@(_ZN3cub18CUB_300001_SM_10006detail11EmptyKernelIvEEvv)
        /*03a4*/ 	.word	0x00000004


	//----- nvinfo : EIATTR_FRAME_SIZE
	.align		4
.L_200:
        /*03a8*/ 	.byte	0x04, 0x11
        /*03aa*/ 	.short	(.L_202 - .L_201)
	.align		4
.L_201:
        /*03ac*/ 	.word	index@(_ZN3cub18CUB_300001_SM_10006detail11EmptyKernelIvEEvv)
        /*03b0*/ 	.word	0x00000000


	//----- nvinfo : EIATTR_REGCOUNT
	.align		4
.L_202:
        /*03b4*/ 	.byte	0x04, 0x2f
        /*03b6*/ 	.short	(.L_204 - .L_203)
	.align		4
.L_203:
        /*03b8*/ 	.word	index@(_ZN3cub18CUB_300001_SM_10006detail4scan20DeviceScanInitKernelINS0_13ScanTileStateIdLb1EEEEEvT_i)
        /*03bc*/ 	.word	0x0000000a


	//----- nvinfo : EIATTR_FRAME_SIZE
	.align		4
.L_204:
        /*03c0*/ 	.byte	0x04, 0x11
        /*03c2*/ 	.short	(.L_206 - .L_205)
	.align		4
.L_205:
        /*03c4*/ 	.word	index@(_ZN3cub18CUB_300001_SM_10006detail4scan20DeviceScanInitKernelINS0_13ScanTileStateIdLb1EEEEEvT_i)
        /*03c8*/ 	.word	0x00000000


	//----- nvinfo : EIATTR_REGCOUNT
	.align		4
.L_206:
        /*03cc*/ 	.byte	0x04, 0x2f
        /*03ce*/ 	.short	(.L_208 - .L_207)
	.align		4
.L_207:
        /*03d0*/ 	.word	index@(_ZN3cub18CUB_300001_SM_10006detail4scan16DeviceScanKernelINS2_10policy_hubIdddjN4cuda3std3__44plusIvEEE10Policy1000EN6thrust24THRUST_300001_SM_1000_NS10device_ptrIdEESF_NS0_13ScanTileStateIdLb1EEES9_NS0_8NullTypeEjdLb0ESI_EEvT0_T1_T2_iT3_T4_T5_)
        /*03d4*/ 	.word	0x00000030


	//----- nvinfo : EIATTR_FRAME_SIZE
	.align		4
.L_208:
        /*03d8*/ 	.byte	0x04, 0x11
        /*03da*/ 	.short	(.L_210 - .L_209)
	.align		4
.L_209:
        /*03dc*/ 	.word	index@(_ZN3cub18CUB_300001_SM_10006detail4scan16DeviceScanKernelINS2_10policy_hubIdddjN4cuda3std3__44plusIvEEE10Policy1000EN6thrust24THRUST_300001_SM_1000_NS10device_ptrIdEESF_NS0_13ScanTileStateIdLb1EEES9_NS0_8NullTypeEjdLb0ESI_EEvT0_T1_T2_iT3_T4_T5_)
        /*03e0*/ 	.word	0x00000010


	//----- nvinfo : EIATTR_REGCOUNT
	.align		4
.L_210:
        /*03e4*/ 	.byte	0x04, 0x2f
        /*03e6*/ 	.short	(.L_212 - .L_211)
	.align		4
.L_211:
        /*03e8*/ 	.word	index@(_ZN3cub18CUB_300001_SM_10006detail4scan16DeviceScanKernelINS2_10policy_hubIdddmN4cuda3std3__44plusIvEEE10Policy1000EN6thrust24THRUST_300001_SM_1000_NS10device_ptrIdEESF_NS0_13ScanTileStateIdLb1EEES9_NS0_8NullTypeEmdLb0ESI_EEvT0_T1_T2_iT3_T4_T5_)
        /*03ec*/ 	.word	0x00000036


	//----- nvinfo : EIATTR_FRAME_SIZE
	.align		4
.L_212:
        /*03f0*/ 	.byte	0x04, 0x11
        /*03f2*/ 	.short	(.L_214 - .L_213)
	.align		4
.L_213:
        /*03f4*/ 	.word	index@(_ZN3cub18CUB_300001_SM_10006detail4scan16DeviceScanKernelINS2_10policy_hubIdddmN4cuda3std3__44plusIvEEE10Policy1000EN6thrust24THRUST_300001_SM_1000_NS10device_ptrIdEESF_NS0_13ScanTileStateIdLb1EEES9_NS0_8NullTypeEmdLb0ESI_EEvT0_T1_T2_iT3_T4_T5_)
        /*03f8*/ 	.word	0x00000000


	//----- nvinfo : EIATTR_REGCOUNT
	.align		4
.L_214:
        /*03fc*/ 	.byte	0x04, 0x2f
        /*03fe*/ 	.short	(.L_216 - .L_215)
	.align		4
.L_215:
        /*0400*/ 	.word	index@(_ZN3cub18CUB_300001_SM_10006detail6reduce28DeviceReduceSingleTileKernelINS2_10policy_hubIdjN4cuda3std3__44plusIdEEE10Policy1000EN6thrust24THRUST_300001_SM_1000_NS10device_ptrIdEEPdjS9_ddNS7_10__identityEEEvT0_T1_T2_T3_T4_T6_)
        /*0404*/ 	.word	0x0000002d


	//----- nvinfo : EIATTR_FRAME_SIZE
	.align		4
.L_216:
        /*0408*/ 	.byte	0x04, 0x11
        /*040a*/ 	.short	(.L_218 - .L_217)
	.align		4
.L_217:
        /*040c*/ 	.word	index@(_ZN3cub18CUB_300001_SM_10006detail6reduce28DeviceReduceSingleTileKernelINS2_10policy_hubIdjN4cuda3std3__44plusIdEEE10Policy1000EN6thrust24THRUST_300001_SM_1000_NS10device_ptrIdEEPdjS9_ddNS7_10__identityEEEvT0_T1_T2_T3_T4_T6_)
        /*0410*/ 	.word	0x00000000


	//----- nvinfo : EIATTR_REGCOUNT
	.align		4
.L_218:
        /*0414*/ 	.byte	0x04, 0x2f
        /*0416*/ 	.short	(.L_220 - .L_219)
	.align		4
.L_219:
        /*0418*/ 	.word	index@(_ZN3cub18CUB_300001_SM_10006detail6reduce18DeviceReduceKernelINS2_10policy_hubIdjN4cuda3std3__44plusIdEEE10Policy1000EN6thrust24THRUST_300001_SM_1000_NS10device_ptrIdEEjS9_dNS7_10__identityEEEvT0_PT3_T1_NS0_13GridEvenShareISK_EET2_T4_)
        /*041c*/ 	.word	0x00000020


	//----- nvinfo : EIATTR_FRAME_SIZE
	.align		4
.L_220:
        /*0420*/ 	.byte	0x04, 0x11
        /*0422*/ 	.short	(.L_222 - .L_221)
	.align		4
.L_221:
        /*0424*/ 	.word	index@(_ZN3cub18CUB_300001_SM_10006detail6reduce18DeviceReduceKernelINS2_10policy_hubIdjN4cuda3std3__44plusIdEEE10Policy1000EN6thrust24THRUST_300001_SM_1000_NS10device_ptrIdEEjS9_dNS7_10__identityEEEvT0_PT3_T1_NS0_13GridEvenShareISK_EET2_T4_)
        /*0428*/ 	.word	0x00000000


	//----- nvinfo : EIATTR_REGCOUNT
	.align		4
.L_222:
        /*042c*/ 	.byte	0x04, 0x2f
        /*042e*/ 	.short	(.L_224 - .L_223)
	.align		4
.L_223:
        /*0430*/ 	.word	index@(_ZN3cub18CUB_300001_SM_10006detail6reduce28DeviceReduceSingleTileKernelINS2_10policy_hubIdjN4cuda3std3__44plusIdEEE10Policy1000EPdSC_iS9_ddNS7_10__identityEEEvT0_T1_T2_T3_T4_T6_)
        /*0434*/ 	.word	0x00000030


	//----- nvinfo : EIATTR_FRAME_SIZE
	.align		4
.L_224:
        /*0438*/ 	.byte	0x04, 0x11
        /*043a*/ 	.short	(.L_226 - .L_225)
	.align		4
.L_225:
        /*043c*/ 	.word	index@(_ZN3cub18CUB_300001_SM_10006detail6reduce28DeviceReduceSingleTileKernelINS2_10policy_hubIdjN4cuda3std3__44plusIdEEE10Policy1000EPdSC_iS9_ddNS7_10__identityEEEvT0_T1_T2_T3_T4_T6_)
        /*0440*/ 	.word	0x00000000


	//----- nvinfo : EIATTR_REGCOUNT
	.align		4
.L_226:
        /*0444*/ 	.byte	0x04, 0x2f
        /*0446*/ 	.short	(.L_228 - .L_227)
	.align		4
.L_227:
        /*0448*/ 	.word	index@(_ZN3cub18CUB_300001_SM_10006detail6reduce28DeviceReduceSingleTileKernelINS2_10policy_hubIdyN4cuda3std3__44plusIdEEE10Policy1000EN6thrust24THRUST_300001_SM_1000_NS10device_ptrIdEEPdyS9_ddNS7_10__identityEEEvT0_T1_T2_T3_T4_T6_)
        /*044c*/ 	.word	0x0000002e


	//----- nvinfo : EIATTR_FRAME_SIZE
	.align		4
.L_228:
        /*0450*/ 	.byte	0x04, 0x11
        /*0452*/ 	.short	(.L_230 - .L_229)
	.align		4
.L_229:
        /*0454*/ 	.word	index@(_ZN3cub18CUB_300001_SM_10006detail6reduce28DeviceReduceSingleTileKernelINS2_10policy_hubIdyN4cuda3std3__44plusIdEEE10Policy1000EN6thrust24THRUST_300001_SM_1000_NS10device_ptrIdEEPdyS9_ddNS7_10__identityEEEvT0_T1_T2_T3_T4_T6_)
        /*0458*/ 	.word	0x00000000


	//----- nvinfo : EIATTR_REGCOUNT
	.align		4
.L_230:
        /*045c*/ 	.byte	0x04, 0x2f
        /*045e*/ 	.short	(.L_232 - .L_231)
	.align		4
.L_231:
        /*0460*/ 	.word	index@(_ZN3cub18CUB_300001_SM_10006detail6reduce18DeviceReduceKernelINS2_10policy_hubIdyN4cuda3std3__44plusIdEEE10Policy1000EN6thrust24THRUST_300001_SM_1000_NS10device_ptrIdEEyS9_dNS7_10__identityEEEvT0_PT3_T1_NS0_13GridEvenShareISK_EET2_T4_)
        /*0464*/ 	.word	0x0000001d


	//----- nvinfo : EIATTR_FRAME_SIZE
	.align		4
.L_232:
        /*0468*/ 	.byte	0x04, 0x11
        /*046a*/ 	.short	(.L_234 - .L_233)
	.align		4
.L_233:
        /*046c*/ 	.word	index@(_ZN3cub18CUB_300001_SM_10006detail6reduce18DeviceReduceKernelINS2_10policy_hubIdyN4cuda3std3__44plusIdEEE10Policy1000EN6thrust24THRUST_300001_SM_1000_NS10device_ptrIdEEyS9_dNS7_10__identityEEEvT0_PT3_T1_NS0_13GridEvenShareISK_EET2_T4_)
        /*0470*/ 	.word	0x00000000


	//----- nvinfo : EIATTR_REGCOUNT
	.align		4
.L_234:
        /*0474*/ 	.byte	0x04, 0x2f
        /*0476*/ 	.short	(.L_236 - .L_235)
	.align		4
.L_235:
        /*0478*/ 	.word	index@(_ZN3cub18CUB_300001_SM_10006detail6reduce28DeviceReduceSingleTileKernelINS2_10policy_hubIdyN4cuda3std3__44plusIdEEE10Policy1000EPdSC_iS9_ddNS7_10__identityEEEvT0_T1_T2_T3_T4_T6_)
        /*047c*/ 	.word	0x00000030


	//----- nvinfo : EIATTR_FRAME_SIZE
	.align		4
.L_236:
        /*0480*/ 	.byte	0x04, 0x11
        /*0482*/ 	.short	(.L_238 - .L_237)
	.align		4
.L_237:
        /*0484*/ 	.word	index@(_ZN3cub18CUB_300001_SM_10006detail6reduce28DeviceReduceSingleTileKernelINS2_10policy_hubIdyN4cuda3std3__44plusIdEEE10Policy1000EPdSC_iS9_ddNS7_10__identityEEEvT0_T1_T2_T3_T4_T6_)
        /*0488*/ 	.word	0x00000000


	//----- nvinfo : EIATTR_MIN_STACK_SIZE
	.align		4
.L_238:
        /*048c*/ 	.byte	0x04, 0x12
        /*048e*/ 	.short	(.L_240 - .L_239)
	.align		4
.L_239:
        /*0490*/ 	.word	index@(_ZN3cub18CUB_300001_SM_10006detail6reduce28DeviceReduceSingleTileKernelINS2_10policy_hubIdyN4cuda3std3__44plusIdEEE10Policy1000EPdSC_iS9_ddNS7_10__identityEEEvT0_T1_T2_T3_T4_T6_)
        /*0494*/ 	.word	0x00000000


	//----- nvinfo : EIATTR_MIN_STACK_SIZE
	.align		4
.L_240:
        /*0498*/ 	.byte	0x04, 0x12
        /*049a*/ 	.short	(.L_242 - .L_241)
	.align		4
.L_241:
        /*049c*/ 	.word	index@(_ZN3cub18CUB_300001_SM_10006detail6reduce18DeviceReduceKernelINS2_10policy_hubIdyN4cuda3std3__44plusIdEEE10Policy1000EN6thrust24THRUST_300001_SM_1000_NS10device_ptrIdEEyS9_dNS7_10__identityEEEvT0_PT3_T1_NS0_13GridEvenShareISK_EET2_T4_)
        /*04a0*/ 	.word	0x00000000


	//----- nvinfo : EIATTR_MIN_STACK_SIZE
	.align		4
.L_242:
        /*04a4*/ 	.byte	0x04, 0x12
        /*04a6*/ 	.short	(.L_244 - .L_243)
	.align		4
.L_243:
        /*04a8*/ 	.word	index@(_ZN3cub18CUB_300001_SM_10006detail6reduce28DeviceReduceSingleTileKernelINS2_10policy_hubIdyN4cuda3std3__44plusIdEEE10Policy1000EN6thrust24THRUST_300001_SM_1000_NS10device_ptrIdEEPdyS9_ddNS7_10__identityEEEvT0_T1_T2_T3_T4_T6_)
        /*04ac*/ 	.word	0x00000000


	//----- nvinfo : EIATTR_MIN_STACK_SIZE
	.align		4
.L_244:
        /*04b0*/ 	.byte	0x04, 0x12
        /*04b2*/ 	.short	(.L_246 - .L_245)
	.align		4
.L_245:
        /*04b4*/ 	.word	index@(_ZN3cub18CUB_300001_SM_10006detail6reduce28DeviceReduceSingleTileKernelINS2_10policy_hubIdjN4cuda3std3__44plusIdEEE10Policy1000EPdSC_iS9_ddNS7_10__identityEEEvT0_T1_T2_T3_T4_T6_)
        /*04b8*/ 	.word	0x00000000


	//----- nvinfo : EIATTR_MIN_STACK_SIZE
	.align		4
.L_246:
        /*04bc*/ 	.byte	0x04, 0x12
        /*04be*/ 	.short	(.L_248 - .L_247)
	.align		4
.L_247:
        /*04c0*/ 	.word	index@(_ZN3cub18CUB_300001_SM_10006detail6reduce18DeviceReduceKernelINS2_10policy_hubIdjN4cuda3std3__44plusIdEEE10Policy1000EN6thrust24THRUST_300001_SM_1000_NS10device_ptrIdEEjS9_dNS7_10__identityEEEvT0_PT3_T1_NS0_13GridEvenShareISK_EET2_T4_)
        /*04c4*/ 	.word	0x00000000


	//----- nvinfo : EIATTR_MIN_STACK_SIZE
	.align		4
.L_248:
        /*04c8*/ 	.byte	0x04, 0x12
        /*04ca*/ 	.short	(.L_250 - .L_249)
	.align		4
.L_249:
        /*04cc*/ 	.word	index@(_ZN3cub18CUB_300001_SM_10006detail6reduce28DeviceReduceSingleTileKernelINS2_10policy_hubIdjN4cuda3std3__44plusIdEEE10Policy1000EN6thrust24THRUST_300001_SM_1000_NS10device_ptrIdEEPdjS9_ddNS7_10__identityEEEvT0_T1_T2_T3_T4_T6_)
        /*04d0*/ 	.word	0x00000000


	//----- nvinfo : EIATTR_MIN_STACK_SIZE
	.align		4
.L_250:
        /*04d4*/ 	.byte	0x04, 0x12
        /*04d6*/ 	.short	(.L_252 - .L_251)
	.align		4
.L_251:
        /*04d8*/ 	.word	index@(_ZN3cub18CUB_300001_SM_10006detail4scan16DeviceScanKernelINS2_10policy_hubIdddmN4cuda3std3__44plusIvEEE10Policy1000EN6thrust24THRUST_300001_SM_1000_NS10device_ptrIdEESF_NS0_13ScanTileStateIdLb1EEES9_NS0_8NullTypeEmdLb0ESI_EEvT0_T1_T2_iT3_T4_T5_)
        /*04dc*/ 	.word	0x00000000


	//----- nvinfo : EIATTR_MIN_STACK_SIZE
	.align		4
.L_252:
        /*04e0*/ 	.byte	0x04, 0x12
        /*04e2*/ 	.short	(.L_254 - .L_253)
	.align		4
.L_253:
        /*04e4*/ 	.word	index@(_ZN3cub18CUB_300001_SM_10006detail4scan16DeviceScanKernelINS2_10policy_hubIdddjN4cuda3std3__44plusIvEEE10Policy1000EN6thrust24THRUST_300001_SM_1000_NS10device_ptrIdEESF_NS0_13ScanTileStateIdLb1EEES9_NS0_8NullTypeEjdLb0ESI_EEvT0_T1_T2_iT3_T4_T5_)
        /*04e8*/ 	.word	0x00000010


	//----- nvinfo : EIATTR_MIN_STACK_SIZE
	.align		4
.L_254:
        /*04ec*/ 	.byte	0x04, 0x12
        /*04ee*/ 	.short	(.L_256 - .L_255)
	.align		4
.L_255:
        /*04f0*/ 	.word	index@(_ZN3cub18CUB_300001_SM_10006detail4scan20DeviceScanInitKernelINS0_13ScanTileStateIdLb1EEEEEvT_i)
        /*04f4*/ 	.word	0x00000000


	//----- nvinfo : EIATTR_MIN_STACK_SIZE
	.align		4
.L_256:
        /*04f8*/ 	.byte	0x04, 0x12
        /*04fa*/ 	.short	(.L_258 - .L_257)
	.align		4
.L_257:
        /*04fc*/ 	.word	index@(_ZN3cub18CUB_300001_SM_10006detail11EmptyKernelIvEEvv)
        /*0500*/ 	.word	0x00000000


	//----- nvinfo : EIATTR_MIN_STACK_SIZE
	.align		4
.L_258:
        /*0504*/ 	.byte	0x04, 0x12
        /*0506*/ 	.short	(.L_260 - .L_259)
	.align		4
.L_259:
        /*0508*/ 	.word	index@(_ZN6thrust24THRUST_300001_SM_1000_NS8cuda_cub4core6detail13_kernel_agentINS1_8__reduce11ReduceAgentIPN4cuda3std3__45tupleIJdlEEESC_SB_lNS1_9__extrema9arg_max_fIdlNS9_4lessIdEEEEEEJSC_SC_iSH_EEEvDpT0_)
        /*050c*/ 	.word	0x00000000


	//----- nvinfo : EIATTR_MIN_STACK_SIZE
	.align		4
.L_260:
        /*0510*/ 	.byte	0x04, 0x12
        /*0512*/ 	.short	(.L_262 - .L_261)
	.align		4
.L_261:
        /*0514*/ 	.word	index@(_ZN6thrust24THRUST_300001_SM_1000_NS8cuda_cub4core6detail13_kernel_agentINS1_8__reduce11ReduceAgentINS0_12zip_iteratorIN4cuda3std3__45tupleIJNS0_10device_ptrIdEENS0_17counting_iteratorIlNS0_11use_defaultESF_SF_EEEEEEEPNSB_IJdlEEESJ_lNS1_9__extrema9arg_max_fIdlNSA_4lessIdEEEEEEJSI_SK_lN3cub18CUB_300001_SM_100013GridEvenShareIlEENSS_9GridQueueIyEESP_EEEvDpT0_)
        /*0518*/ 	.word	0x00000000


	//----- nvinfo : EIATTR_MIN_STACK_SIZE
	.align		4
.L_262:
        /*051c*/ 	.byte	0x04, 0x12
        /*051e*/ 	.short	(.L_264 - .L_263)
	.align		4
.L_263:
        /*0520*/ 	.word	index@(_ZN6thrust24THRUST_300001_SM_1000_NS8cuda_cub4core6detail13_kernel_agentINS1_8__reduce11ReduceAgentINS0_12zip_iteratorIN4cuda3std3__45tupleIJNS0_10device_ptrIdEENS0_17counting_iteratorIlNS0_11use_defaultESF_SF_EEEEEEEPNSB_IJdlEEESJ_lNS1_9__extrema9arg_max_fIdlNSA_4lessIdEEEEEEJSI_SK_lSP_EEEvDpT0_)
        /*0524*/ 	.word	0x00000000


	//----- nvinfo : EIATTR_MIN_STACK_SIZE
	.align		4
.L_264:
        /*0528*/ 	.byte	0x04, 0x12
        /*052a*/ 	.short	(.L_266 - .L_265)
	.align		4
.L_265:
        /*052c*/ 	.word	index@(_ZN6thrust24THRUST_300001_SM_1000_NS8cuda_cub4core6detail13_kernel_agentINS1_8__reduce11ReduceAgentIPN4cuda3std3__45tupleIJdlEEESC_SB_iNS1_9__extrema9arg_max_fIdlNS9_4lessIdEEEEEEJSC_SC_iSH_EEEvDpT0_)
        /*0530*/ 	.word	0x00000000


	//----- nvinfo : EIATTR_MIN_STACK_SIZE
	.align		4
.L_266:
        /*0534*/ 	.byte	0x04, 0x12
        /*0536*/ 	.short	(.L_268 - .L_267)
	.align		4
.L_267:
        /*0538*/ 	.word	index@(_ZN6thrust24THRUST_300001_SM_1000_NS8cuda_cub4core6detail13_kernel_agentINS1_8__reduce11ReduceAgentINS0_12zip_iteratorIN4cuda3std3__45tupleIJNS0_10device_ptrIdEENS0_17counting_iteratorIlNS0_11use_defaultESF_SF_EEEEEEEPNSB_IJdlEEESJ_iNS1_9__extrema9arg_max_fIdlNSA_4lessIdEEEEEEJSI_SK_iN3cub18CUB_300001_SM_100013GridEvenShareIiEENSS_9GridQueueIjEESP_EEEvDpT0_)
        /*053c*/ 	.word	0x00000000


	//----- nvinfo : EIATTR_MIN_STACK_SIZE
	.align		4
.L_268:
        /*0540*/ 	.byte	0x04, 0x12
        /*0542*/ 	.short	(.L_270 - .L_269)
	.align		4
.L_269:
        /*0544*/ 	.word	index@(_ZN6thrust24THRUST_300001_SM_1000_NS8cuda_cub4core6detail13_kernel_agentINS1_8__reduce11ReduceAgentINS0_12zip_iteratorIN4cuda3std3__45tupleIJNS0_10device_ptrIdEENS0_17counting_iteratorIlNS0_11use_defaultESF_SF_EEEEEEEPNSB_IJdlEEESJ_iNS1_9__extrema9arg_max_fIdlNSA_4lessIdEEEEEEJSI_SK_iSP_EEEvDpT0_)
        /*0548*/ 	.word	0x00000000


	//----- nvinfo : EIATTR_MIN_STACK_SIZE
	.align		4
.L_270:
        /*054c*/ 	.byte	0x04, 0x12
        /*054e*/ 	.short	(.L_272 - .L_271)
	.align		4
.L_271:
        /*0550*/ 	.word	index@(_ZN6thrust24THRUST_300001_SM_1000_NS8cuda_cub4core6detail13_kernel_agentINS1_8__reduce11ReduceAgentIPN4cuda3std3__45tupleIJdlEEESC_SB_lNS1_9__extrema9arg_min_fIdlNS9_4lessIdEEEEEEJSC_SC_iSH_EEEvDpT0_)
        /*0554*/ 	.word	0x00000000


	//----- nvinfo : EIATTR_MIN_STACK_SIZE
	.align		4
.L_272:
        /*0558*/ 	.byte	0x04, 0x12
        /*055a*/ 	.short	(.L_274 - .L_273)
	.align		4
.L_273:
        /*055c*/ 	.word	index@(_ZN6thrust24THRUST_300001_SM_1000_NS8cuda_cub4core6detail13_kernel_agentINS1_8__reduce10DrainAgentIlEEJN3cub18CUB_300001_SM_10009GridQueueIyEElEEEvDpT0_)
        /*0560*/ 	.word	0x00000000


	//----- nvinfo : EIATTR_MIN_STACK_SIZE
	.align		4
.L_274:
        /*0564*/ 	.byte	0x04, 0x12
        /*0566*/ 	.short	(.L_276 - .L_275)
	.align		4
.L_275:
        /*0568*/ 	.word	index@(_ZN6thrust24THRUST_300001_SM_1000_NS8cuda_cub4core6detail13_kernel_agentINS1_8__reduce11ReduceAgentINS0_12zip_iteratorIN4cuda3std3__45tupleIJNS0_10device_ptrIdEENS0_17counting_iteratorIlNS0_11use_defaultESF_SF_EEEEEEEPNSB_IJdlEEESJ_lNS1_9__extrema9arg_min_fIdlNSA_4lessIdEEEEEEJSI_SK_lN3cub18CUB_300001_SM_100013GridEvenShareIlEENSS_9GridQueueIyEESP_EEEvDpT0_)
        /*056c*/ 	.word	0x00000000


	//----- nvinfo : EIATTR_MIN_STACK_SIZE
	.align		4
.L_276:
        /*0570*/ 	.byte	0x04, 0x12
        /*0572*/ 	.short	(.L_278 - .L_277)
	.align		4
.L_277:
        /*0574*/ 	.word	index@(_ZN6thrust24THRUST_300001_SM_1000_NS8cuda_cub4core6detail13_kernel_agentINS1_8__reduce11ReduceAgentINS0_12zip_iteratorIN4cuda3std3__45tupleIJNS0_10device_ptrIdEENS0_17counting_iteratorIlNS0_11use_defaultESF_SF_EEEEEEEPNSB_IJdlEEESJ_lNS1_9__extrema9arg_min_fIdlNSA_4lessIdEEEEEEJSI_SK_lSP_EEEvDpT0_)
        /*0578*/ 	.word	0x00000000


	//----- nvinfo : EIATTR_MIN_STACK_SIZE
	.align		4
.L_278:
        /*057c*/ 	.byte	0x04, 0x12
        /*057e*/ 	.short	(.L_280 - .L_279)
	.align		4
.L_279:
        /*0580*/ 	.word	index@(_ZN6thrust24THRUST_300001_SM_1000_NS8cuda_cub4core6detail13_kernel_agentINS1_8__reduce11ReduceAgentIPN4cuda3std3__45tupleIJdlEEESC_SB_iNS1_9__extrema9arg_min_fIdlNS9_4lessIdEEEEEEJSC_SC_iSH_EEEvDpT0_)
        /*0584*/ 	.word	0x00000000


	//----- nvinfo : EIATTR_MIN_STACK_SIZE
	.align		4
.L_280:
        /*0588*/ 	.byte	0x04, 0x12
        /*058a*/ 	.short	(.L_282 - .L_281)
	.align		4
.L_281:
        /*058c*/ 	.word	index@(_ZN6thrust24THRUST_300001_SM_1000_NS8cuda_cub4core6detail13_kernel_agentINS1_8__reduce10DrainAgentIiEEJN3cub18CUB_300001_SM_10009GridQueueIjEEiEEEvDpT0_)
        /*0590*/ 	.word	0x00000000


	//----- nvinfo : EIATTR_MIN_STACK_SIZE
	.align		4
.L_282:
        /*0594*/ 	.byte	0x04, 0x12
        /*0596*/ 	.short	(.L_284 - .L_283)
	.align		4
.L_283:
        /*0598*/ 	.word	index@(_ZN6thrust24THRUST_300001_SM_1000_NS8cuda_cub4core6detail13_kernel_agentINS1_8__reduce11ReduceAgentINS0_12zip_iteratorIN4cuda3std3__45tupleIJNS0_10device_ptrIdEENS0_17counting_iteratorIlNS0_11use_defaultESF_SF_EEEEEEEPNSB_IJdlEEESJ_iNS1_9__extrema9arg_min_fIdlNSA_4lessIdEEEEEEJSI_SK_iN3cub18CUB_300001_SM_100013GridEvenShareIiEENSS_9GridQueueIjEESP_EEEvDpT0_)
        /*059c*/ 	.word	0x00000000


	//----- nvinfo : EIATTR_MIN_STACK_SIZE
	.align		4
.L_284:
        /*05a0*/ 	.byte	0x04, 0x12
        /*05a2*/ 	.short	(.L_286 - .L_285)
	.align		4
.L_285:
        /*05a4*/ 	.word	index@(_ZN6thrust24THRUST_300001_SM_1000_NS8cuda_cub4core6detail13_kernel_agentINS1_8__reduce11ReduceAgentINS0_12zip_iteratorIN4cuda3std3__45tupleIJNS0_10device_ptrIdEENS0_17counting_iteratorIlNS0_11use_defaultESF_SF_EEEEEEEPNSB_IJdlEEESJ_iNS1_9__extrema9arg_min_fIdlNSA_4lessIdEEEEEEJSI_SK_iSP_EEEvDpT0_)
        /*05a8*/ 	.word	0x00000000


	//----- nvinfo : EIATTR_MIN_STACK_SIZE
	.align		4
.L_286:
        /*05ac*/ 	.byte	0x04, 0x12
        /*05ae*/ 	.short	(.L_288 - .L_287)
	.align		4
.L_287:
        /*05b0*/ 	.word	index@(_Z8jumpFillPdi)
        /*05b4*/ 	.word	0x00000000


	//----- nvinfo : EIATTR_MIN_STACK_SIZE
	.align		4
.L_288:
        /*05b8*/ 	.byte	0x04, 0x12
        /*05ba*/ 	.short	(.L_290 - .L_289)
	.align		4
.L_289:
        /*05bc*/ 	.word	index@(_Z10matrixCopyiPdS_)
        /*05c0*/ 	.word	0x00000000


	//----- nvinfo : EIATTR_MIN_STACK_SIZE
	.align		4
.L_290:
        /*05c4*/ 	.byte	0x04, 0x12
        /*05c6*/ 	.short	(.L_292 - .L_291)
	.align		4
.L_291:
        /*05c8*/ 	.word	index@(_Z13grabPositivesPdS_i)
        /*05cc*/ 	.word	0x00000000


	//----- nvinfo : EIATTR_MIN_STACK_SIZE
	.align		4
.L_292:
        /*05d0*/ 	.byte	0x04, 0x12
        /*05d2*/ 	.short	(.L_294 - .L_293)
	.align		4
.L_293:
        /*05d4*/ 	.word	index@(_Z10checkRangeiPdi)
        /*05d8*/ 	.word	0x00000000


	//----- nvinfo : EIATTR_MIN_STACK_SIZE
	.align		4
.L_294:
        /*05dc*/ 	.byte	0x04, 0x12
        /*05de*/ 	.short	(.L_296 - .L_295)
	.align		4
.L_295:
        /*05e0*/ 	.word	index@(_Z7dosSwapiiiiiPdS_S_)
        /*05e4*/ 	.word	0x00000000


	//----- nvinfo : EIATTR_MIN_STACK_SIZE
	.align		4
.L_296:
        /*05e8*/ 	.byte	0x04, 0x12
        /*05ea*/ 	.short	(.L_298 - .L_297)
	.align		4
.L_297:
        /*05ec*/ 	.word	index@(_Z12particleDropiiiiPd)
        /*05f0*/ 	.word	0x00000000


	//----- nvinfo : EIATTR_MIN_STACK_SIZE
	.align		4
.L_298:
        /*05f4*/ 	.byte	0x04, 0x12
        /*05f6*/ 	.short	(.L_300 - .L_299)
	.align		4
.L_299:
        /*05f8*/ 	.word	index@(_Z7dosCalciPdS_S_)
        /*05fc*/ 	.word	0x00000000


	//----- nvinfo : EIATTR_MIN_STACK_SIZE
	.align		4
.L_300:
        /*0600*/ 	.byte	0x04, 0x12
        /*0602*/ 	.short	(.L_302 - .L_301)
	.align		4
.L_301:
        /*0604*/ 	.word	index@(_Z6potSubiiiPdS_S_)
        /*0608*/ 	.word	0x00000000


	//----- nvinfo : EIATTR_MIN_STACK_SIZE
	.align		4
.L_302:
        /*060c*/ 	.byte	0x04, 0x12
        /*060e*/ 	.short	(.L_304 - .L_303)
	.align		4
.L_303:
        /*0610*/ 	.word	index@(_Z6potAddiiiPdS_S_)
        /*0614*/ 	.word	0x00000000


	//----- nvinfo : EIATTR_MIN_STACK_SIZE
	.align		4
.L_304:
        /*0618*/ 	.byte	0x04, 0x12
        /*061a*/ 	.short	(.L_306 - .L_305)
	.align		4
.L_305:
        /*061c*/ 	.word	index@(_Z8slowSwapiiiiiPdS_S_S_S_S_S_)
        /*0620*/ 	.word	0x00000000


	//----- nvinfo : EIATTR_MIN_STACK_SIZE
	.align		4
.L_306:
        /*0624*/ 	.byte	0x04, 0x12
        /*0626*/ 	.short	(.L_308 - .L_307)
	.align		4
.L_307:
        /*0628*/ 	.word	index@(_Z12particleSwapiiiiiPd)
        /*062c*/ 	.word	0x00000000


	//----- nvinfo : EIATTR_MIN_STACK_SIZE
	.align		4
.L_308:
        /*0630*/ 	.byte	0x04, 0x12
        /*0632*/ 	.short	(.L_310 - .L_309)
	.align		4
.L_309:
        /*0634*/ 	.word	index@(_Z6dosPutiiiPdd)
        /*0638*/ 	.word	0x00000000


	//----- nvinfo : EIATTR_MIN_STACK_SIZE
	.align		4
.L_310:
        /*063c*/ 	.byte	0x04, 0x12
        /*063e*/ 	.short	(.L_312 - .L_311)
	.align		4
.L_311:
        /*0640*/ 	.word	index@(_Z14particleSwitchiiiPd)
        /*0644*/ 	.word	0x00000000


	//----- nvinfo : EIATTR_MIN_STACK_SIZE
	.align		4
.L_312:
        /*0648*/ 	.byte	0x04, 0x12
        /*064a*/ 	.short	(.L_314 - .L_313)
	.align		4
.L_313:
        /*064c*/ 	.word	index@(_Z7fillSumiiiPdd)
        /*0650*/ 	.word	0x00000000


	//----- nvinfo : EIATTR_MIN_STACK_SIZE
	.align		4
.L_314:
        /*0654*/ 	.byte	0x04, 0x12
        /*0656*/ 	.short	(.L_316 - .L_315)
	.align		4
.L_315:
        /*0658*/ 	.word	index@(_Z6G_subEPdS_S_i)
        /*065c*/ 	.word	0x00000000


	//----- nvinfo : EIATTR_MIN_STACK_SIZE
	.align		4
.L_316:
        /*0660*/ 	.byte	0x04, 0x12
        /*0662*/ 	.short	(.L_318 - .L_317)
	.align		4
.L_317:
        /*0664*/ 	.word	index@(_Z8G_stackEPdS_i)
        /*0668*/ 	.word	0x00000000


	//----- nvinfo : EIATTR_MIN_STACK_SIZE
	.align		4
.L_318:
        /*066c*/ 	.byte	0x04, 0x12
        /*066e*/ 	.short	(.L_320 - .L_319)
	.align		4
.L_319:
        /*0670*/ 	.word	index@(_Z12particleJumpiidiPdS_S_)
        /*0674*/ 	.word	0x00000000


	//----- nvinfo : EIATTR_MIN_STACK_SIZE
	.align		4
.L_320:
        /*0678*/ 	.byte	0x04, 0x12
        /*067a*/ 	.short	(.L_322 - .L_321)
	.align		4
.L_321:
        /*067c*/ 	.word	index@(_Z17findProbabilitiesidPdS_S_S_iidddS_dd)
        /*0680*/ 	.word	0x00000000


	//----- nvinfo : EIATTR_MIN_STACK_SIZE
	.align		4
.L_322:
        /*0684*/ 	.byte	0x04, 0x12
        /*0686*/ 	.short	(.L_324 - .L_323)
	.align		4
.L_323:
        /*0688*/ 	.word	index@(_Z14potOnParticlesPdS_idS_)
        /*068c*/ 	.word	0x00000000


	//----- nvinfo : EIATTR_MIN_STACK_SIZE
	.align		4
.L_324:
        /*0690*/ 	.byte	0x04, 0x12
        /*0692*/ 	.short	(.L_326 - .L_325)
	.align		4
.L_325:
        /*0694*/ 	.word	index@(_Z13findPotentialPdS_ddS_)
        /*0698*/ 	.word	0x00000000
.L_326:


//--------------------- .nv.compat                --------------------------
	.section	.nv.compat,"",@"SHT_CUDA_COMPAT_INFO"
	.align	4
        /*0000*/ 	.byte	0x02, 0x09, 0x00, 0x00, 0x02, 0x02, 0x01, 0x00, 0x02, 0x05, 0x05, 0x00, 0x03, 0x07, 0x01, 0x01
        /*0010*/ 	.byte	0x02, 0x03, 0x00, 0x00, 0x02, 0x06, 0x01, 0x00, 0x04, 0x0b, 0x08, 0x00, 0x01, 0x00, 0x00, 0x00
        /*0020*/ 	.byte	0x00, 0x00, 0x00, 0x00


//--------------------- .nv.info._ZN3cub18CUB_300001_SM_10006detail6reduce28DeviceReduceSingleTileKernelINS2_10policy_hubIdyN4cuda3std3__44plusIdEEE10Policy1000EPdSC_iS9_ddNS7_10__identityEEEvT0_T1_T2_T3_T4_T6_ --------------------------
	.section	.nv.info._ZN3cub18CUB_300001_SM_10006detail6reduce28DeviceReduceSingleTileKernelINS2_10policy_hubIdyN4cuda3std3__44plusIdEEE10Policy1000EPdSC_iS9_ddNS7_10__identityEEEvT0_T1_T2_T3_T4_T6_,"",@"SHT_CUDA_INFO"
	.sectionflags	@""
	.align	4


	//----- nvinfo : EIATTR_CUDA_API_VERSION
	.align		4
        /*0000*/ 	.byte	0x04, 0x37
        /*0002*/ 	.short	(.L_328 - .L_327)
.L_327:
        /*0004*/ 	.word	0x00000082


	//----- nvinfo : EIATTR_KPARAM_INFO
	.align		4
.L_328:
        /*0008*/ 	.byte	0x04, 0x17
        /*000a*/ 	.short	(.L_330 - .L_329)
.L_329:
        /*000c*/ 	.word	0x00000000
        /*0010*/ 	.short	0x0005
        /*0012*/ 	.short	0x0020
        /*0014*/ 	.byte	0x00, 0xf0, 0x05, 0x00


	//----- nvinfo : EIATTR_KPARAM_INFO
	.align		4
.L_330:
        /*0018*/ 	.byte	0x04, 0x17
        /*001a*/ 	.short	(.L_332 - .L_331)
.L_331:
        /*001c*/ 	.word	0x00000000
        /*0020*/ 	.short	0x0004
        /*0022*/ 	.short	0x0018
        /*0024*/ 	.byte	0x00, 0xf0, 0x21, 0x00


	//----- nvinfo : EIATTR_KPARAM_INFO
	.align		4
.L_332:
        /*0028*/ 	.byte	0x04, 0x17
        /*002a*/ 	.short	(.L_334 - .L_333)
.L_333:
        /*002c*/ 	.word	0x00000000
        /*0030*/ 	.short	0x0003
        /*0032*/ 	.short	0x0014
        /*0034*/ 	.byte	0x00, 0xf0, 0x05, 0x00


	//----- nvinfo : EIATTR_KPARAM_INFO
	.align		4
.L_334:
        /*0038*/ 	.byte	0x04, 0x17
        /*003a*/ 	.short	(.L_336 - .L_335)
.L_335:
        /*003c*/ 	.word	0x00000000
        /*0040*/ 	.short	0x0002
        /*0042*/ 	.short	0x0010
        /*0044*/ 	.byte	0x00, 0xf0, 0x11, 0x00


	//----- nvinfo : EIATTR_KPARAM_INFO
	.align		4
.L_336:
        /*0048*/ 	.byte	0x04, 0x17
        /*004a*/ 	.short	(.L_338 - .L_337)
.L_337:
        /*004c*/ 	.word	0x00000000
        /*0050*/ 	.short	0x0001
        /*0052*/ 	.short	0x0008
        /*0054*/ 	.byte	0x00, 0xf5, 0x21, 0x00


	//----- nvinfo : EIATTR_KPARAM_INFO
	.align		4
.L_338:
        /*0058*/ 	.byte	0x04, 0x17
        /*005a*/ 	.short	(.L_340 - .L_339)
.L_339:
        /*005c*/ 	.word	0x00000000
        /*0060*/ 	.short	0x0000
        /*0062*/ 	.short	0x0000
        /*0064*/ 	.byte	0x00, 0xf5, 0x21, 0x00


	//----- nvinfo : EIATTR_SPARSE_MMA_MASK
	.align		4
.L_340:
        /*0068*/ 	.byte	0x03, 0x50
        /*006a*/ 	.short	0x0000


	//----- nvinfo : EIATTR_MAXREG_COUNT
	.align		4
        /*006c*/ 	.byte	0x03, 0x1b
        /*006e*/ 	.short	0x0080


	//----- nvinfo : EIATTR_NUM_BARRIERS
	.align		4
        /*0070*/ 	.byte	0x02, 0x4c
        /*0072*/ 	.byte	0x01
	.zero		1


	//----- nvinfo : EIATTR_MERCURY_ISA_VERSION
	.align		4
        /*0074*/ 	.byte	0x03, 0x5f
        /*0076*/ 	.short	0x0101


	//----- nvinfo : EIATTR_COOP_GROUP_MASK_REGIDS
	.align		4
        /*0078*/ 	.byte	0x04, 0x29
        /*007a*/ 	.short	(.L_342 - .L_341)


	//   ....[0]....
.L_341:
        /*007c*/ 	.word	0xffffffff


	//   ....[1]....
        /*0080*/ 	.word	0xffffffff


	//   ....[2]....
        /*0084*/ 	.word	0xffffffff


	//   ....[3]....
        /*0088*/ 	.word	0xffffffff


	//   ....[4]....
        /*008c*/ 	.word	0xffffffff


	//   ....[5]....
        /*0090*/ 	.word	0xffffffff


	//   ....[6]....
        /*0094*/ 	.word	0xffffffff


	//   ....[7]....
        /*0098*/ 	.word	0xffffffff


	//   ....[8]....
        /*009c*/ 	.word	0xffffffff


	//   ....[9]....
        /*00a0*/ 	.word	0xffffffff


	//   ....[10]....
        /*00a4*/ 	.word	0xffffffff


	//   ....[11]....
        /*00a8*/ 	.word	0xffffffff


	//   ....[12]....
        /*00ac*/ 	.word	0xffffffff


	//   ....[13]....
        /*00b0*/ 	.word	0xffffffff


	//   ....[14]....
        /*00b4*/ 	.word	0xffffffff


	//   ....[15]....
        /*00b8*/ 	.word	0xffffffff


	//   ....[16]....
        /*00bc*/ 	.word	0xffffffff


	//   ....[17]....
        /*00c0*/ 	.word	0xffffffff


	//   ....[18]....
        /*00c4*/ 	.word	0xffffffff


	//   ....[19]....
        /*00c8*/ 	.word	0xffffffff


	//   ....[20]....
        /*00cc*/ 	.word	0xffffffff


	//   ....[21]....
        /*00d0*/ 	.word	0xffffffff


	//   ....[22]....
        /*00d4*/ 	.word	0xffffffff


	//   ....[23]....
        /*00d8*/ 	.word	0xffffffff


	//   ....[24]....
        /*00dc*/ 	.word	0xffffffff


	//   ....[25]....
        /*00e0*/ 	.word	0xffffffff


	//   ....[26]....
        /*00e4*/ 	.word	0xffffffff


	//   ....[27]....
        /*00e8*/ 	.word	0xffffffff


	//   ....[28]....
        /*00ec*/ 	.word	0xffffffff


	//   ....[29]....
        /*00f0*/ 	.word	0xffffffff


	//----- nvinfo : EIATTR_COOP_GROUP_INSTR_OFFSETS
	.align		4
.L_342:
        /*00f4*/ 	.byte	0x04, 0x28
        /*00f6*/ 	.short	(.L_344 - .L_343)


	//   ....[0]....
.L_343:
        /*00f8*/ 	.word	0x00000960


	//   ....[1]....
        /*00fc*/ 	.word	0x00000970


	//   ....[2]....
        /*0100*/ 	.word	0x000009e0


	//   ....[3]....
        /*0104*/ 	.word	0x00000a10


	//   ....[4]....
        /*0108*/ 	.word	0x00000a70


	//   ....[5]....
        /*010c*/ 	.word	0x00000a80


	//   ....[6]....
        /*0110*/ 	.word	0x00000ae0


	//   ....[7]....
        /*0114*/ 	.word	0x00000af0


	//   ....[8]....
        /*0118*/ 	.word	0x00000b40


	//   ....[9]....
        /*011c*/ 	.word	0x00000b60


	//   ....[10]....
        /*0120*/ 	.word	0x00000e10


	//   ....[11]....
        /*0124*/ 	.word	0x00000e20


	//   ....[12]....
        /*0128*/ 	.word	0x00000eb0


	//   ....[13]....
        /*012c*/ 	.word	0x00000ed0


	//   ....[14]....
        /*0130*/ 	.word	0x00000f20


	//   ....[15]....
        /*0134*/ 	.word	0x00000f40


	//   ....[16]....
        /*0138*/ 	.word	0x00000f90


	//   ....[17]....
        /*013c*/ 	.word	0x00000fb0


	//   ....[18]....
        /*0140*/ 	.word	0x00001000


	//   ....[19]....
        /*0144*/ 	.word	0x00001030


	//   ....[20]....
        /*0148*/ 	.word	0x000020b0


	//   ....[21]....
        /*014c*/ 	.word	0x000020c0


	//   ....[22]....
        /*0150*/ 	.word	0x00002130


	//   ....[23]....
        /*0154*/ 	.word	0x00002140


	//   ....[24]....
        /*0158*/ 	.word	0x000021a0


	//   ....[25]....
        /*015c*/ 	.word	0x000021b0


	//   ....[26]....
        /*0160*/ 	.word	0x00002200


	//   ....[27]....
        /*0164*/ 	.word	0x00002220


	//   ....[28]....
        /*0168*/ 	.word	0x00002280


	//   ....[29]....
        /*016c*/ 	.word	0x000022b0


	//----- nvinfo : EIATTR_VRC_CTA_INIT_COUNT
	.align		4
.L_344:
        /*0170*/ 	.byte	0x02, 0x4a
	.zero		1
	.zero		1


	//----- nvinfo : EIATTR_EXIT_INSTR_OFFSETS
	.align		4
        /*0174*/ 	.byte	0x04, 0x1c
        /*0176*/ 	.short	(.L_346 - .L_345)


	//   ....[0]....
.L_345:
        /*0178*/ 	.word	0x00000080


	//   ....[1]....
        /*017c*/ 	.word	0x000000c0


	//   ....[2]....
        /*0180*/ 	.word	0x00002510


	//   ....[3]....
        /*0184*/ 	.word	0x00002560


	//----- nvinfo : EIATTR_MAX_THREADS
	.align		4
.L_346:
        /*0188*/ 	.byte	0x04, 0x05
        /*018a*/ 	.short	(.L_348 - .L_347)
.L_347:
        /*018c*/ 	.word	0x00000200
        /*0190*/ 	.word	0x00000001
        /*0194*/ 	.word	0x00000001


	//----- nvinfo : EIATTR_CRS_STACK_SIZE
	.align		4
.L_348:
        /*0198*/ 	.byte	0x04, 0x1e
        /*019a*/ 	.short	(.L_350 - .L_349)
.L_349:
        /*019c*/ 	.word	0x00000000


	//----- nvinfo : EIATTR_CBANK_PARAM_SIZE
	.align		4
.L_350:
        /*01a0*/ 	.byte	0x03, 0x19
        /*01a2*/ 	.short	0x0021


	//----- nvinfo : EIATTR_PARAM_CBANK
	.align		4
        /*01a4*/ 	.byte	0x04, 0x0a
        /*01a6*/ 	.short	(.L_352 - .L_351)
	.align		4
.L_351:
        /*01a8*/ 	.word	index@(.nv.constant0._ZN3cub18CUB_300001_SM_10006detail6reduce28DeviceReduceSingleTileKernelINS2_10policy_hubIdyN4cuda3std3__44plusIdEEE10Policy1000EPdSC_iS9_ddNS7_10__identityEEEvT0_T1_T2_T3_T4_T6_)
        /*01ac*/ 	.short	0x0380
        /*01ae*/ 	.short	0x0021


	//----- nvinfo : EIATTR_SW_WAR
	.align		4
.L_352:
        /*01b0*/ 	.byte	0x04, 0x36
        /*01b2*/ 	.short	(.L_354 - .L_353)
.L_353:
        /*01b4*/ 	.word	0x00000008
.L_354:


//--------------------- .nv.info._ZN3cub18CUB_300001_SM_10006detail6reduce18DeviceReduceKernelINS2_10policy_hubIdyN4cuda3std3__44plusIdEEE10Policy1000EN6thrust24THRUST_300001_SM_1000_NS10device_ptrIdEEyS9_dNS7_10__identityEEEvT0_PT3_T1_NS0_13GridEvenShareISK_EET2_T4_ --------------------------
	.section	.nv.info._ZN3cub18CUB_300001_SM_10006detail6reduce18DeviceReduceKernelINS2_10policy_hubIdyN4cuda3std3__44plusIdEEE10Policy1000EN6thrust24THRUST_300001_SM_1000_NS10device_ptrIdEEyS9_dNS7_10__identityEEEvT0_PT3_T1_NS0_13GridEvenShareISK_EET2_T4_,"",@"SHT_CUDA_INFO"
	.sectionflags	@""
	.align	4


	//----- nvinfo : EIATTR_CUDA_API_VERSION
	.align		4
        /*0000*/ 	.byte	0x04, 0x37
        /*0002*/ 	.short	(.L_356 - .L_355)
.L_355:
        /*0004*/ 	.word	0x00000082


	//----- nvinfo : EIATTR_KPARAM_INFO
	.align		4
.L_356:
        /*0008*/ 	.byte	0x04, 0x17
        /*000a*/ 	.short	(.L_358 - .L_357)
.L_357:
        /*000c*/ 	.word	0x00000000
        /*0010*/ 	.short	0x0005
        /*0012*/ 	.short	0x0061
        /*0014*/ 	.byte	0x00, 0xf0, 0x05, 0x00


	//----- nvinfo : EIATTR_KPARAM_INFO
	.align		4
.L_358:
        /*0018*/ 	.byte	0x04, 0x17
        /*001a*/ 	.short	(.L_360 - .L_359)
.L_359:
        /*001c*/ 	.word	0x00000000
        /*0020*/ 	.short	0x0004
        /*0022*/ 	.short	0x0060
        /*0024*/ 	.byte	0x00, 0xf0, 0x05, 0x00


	//----- nvinfo : EIATTR_KPARAM_INFO
	.align		4
.L_360:
        /*0028*/ 	.byte	0x04, 0x17
        /*002a*/ 	.short	(.L_362 - .L_361)
.L_361:
        /*002c*/ 	.word	0x00000000
        /*0030*/ 	.short	0x0003
        /*0032*/ 	.short	0x0018
        /*0034*/ 	.byte	0x00, 0xf0, 0x21, 0x01


	//----- nvinfo : EIATTR_KPARAM_INFO
	.align		4
.L_362:
        /*0038*/ 	.byte	0x04, 0x17
        /*003a*/ 	.short	(.L_364 - .L_363)
.L_363:
        /*003c*/ 	.word	0x00000000
        /*0040*/ 	.short	0x0002
        /*0042*/ 	.short	0x0010
        /*0044*/ 	.byte	0x00, 0xf0, 0x21, 0x00


	//----- nvinfo : EIATTR_KPARAM_INFO
	.align		4
.L_364:
        /*0048*/ 	.byte	0x04, 0x17
        /*004a*/ 	.short	(.L_366 - .L_365)
.L_365:
        /*004c*/ 	.word	0x00000000
        /*0050*/ 	.short	0x0001
        /*0052*/ 	.short	0x0008
        /*0054*/ 	.byte	0x00, 0xf5, 0x21, 0x00


	//----- nvinfo : EIATTR_KPARAM_INFO
	.align		4
.L_366:
        /*0058*/ 	.byte	0x04, 0x17
        /*005a*/ 	.short	(.L_368 - .L_367)
.L_367:
        /*005c*/ 	.word	0x00000000
        /*0060*/ 	.short	0x0000
        /*0062*/ 	.short	0x0000
        /*0064*/ 	.byte	0x00, 0xf0, 0x21, 0x00


	//----- nvinfo : EIATTR_SPARSE_MMA_MASK
	.align		4
.L_368:
        /*0068*/ 	.byte	0x03, 0x50
        /*006a*/ 	.short	0x0000


	//----- nvinfo : EIATTR_MAXREG_COUNT
	.align		4
        /*006c*/ 	.byte	0x03, 0x1b
        /*006e*/ 	.short	0x0080


	//----- nvinfo : EIATTR_NUM_BARRIERS
	.align		4
        /*0070*/ 	.byte	0x02, 0x4c
        /*0072*/ 	.byte	0x01
	.zero		1


	//----- nvinfo : EIATTR_MERCURY_ISA_VERSION
	.align		4
        /*0074*/ 	.byte	0x03, 0x5f
        /*0076*/ 	.short	0x0101


	//----- nvinfo : EIATTR_COOP_GROUP_MASK_REGIDS
	.align		4
        /*0078*/ 	.byte	0x04, 0x29
        /*007a*/ 	.short	(.L_370 - .L_369)


	//   ....[0]....
.L_369:
        /*007c*/ 	.word	0xffffffff


	//   ....[1]....
        /*0080*/ 	.word	0xffffffff


	//   ....[2]....
        /*0084*/ 	.word	0xffffffff


	//   ....[3]....
        /*0088*/ 	.word	0xffffffff


	//   ....[4]....
        /*008c*/ 	.word	0xffffffff


	//   ....[5]....
        /*0090*/ 	.word	0xffffffff


	//   ....[6]....
        /*0094*/ 	.word	0xffffffff


	//   ....[7]....
        /*0098*/ 	.word	0xffffffff


	//   ....[8]....
        /*009c*/ 	.word	0xffffffff


	//   ....[9]....
        /*00a0*/ 	.word	0xffffffff


	//   ....[10]....
        /*00a4*/ 	.word	0xffffffff


	//   ....[11]....
        /*00a8*/ 	.word	0xffffffff


	//   ....[12]....
        /*00ac*/ 	.word	0xffffffff


	//   ....[13]....
        /*00b0*/ 	.word	0xffffffff


	//   ....[14]....
        /*00b4*/ 	.word	0xffffffff


	//   ....[15]....
        /*00b8*/ 	.word	0xffffffff


	//   ....[16]....
        /*00bc*/ 	.word	0xffffffff


	//   ....[17]....
        /*00c0*/ 	.word	0xffffffff


	//   ....[18]....
        /*00c4*/ 	.word	0xffffffff


	//   ....[19]....
        /*00c8*/ 	.word	0xffffffff


	//   ....[20]....
        /*00cc*/ 	.word	0xffffffff


	//   ....[21]....
        /*00d0*/ 	.word	0xffffffff


	//   ....[22]....
        /*00d4*/ 	.word	0xffffffff


	//   ....[23]....
        /*00d8*/ 	.word	0xffffffff


	//   ....[24]....
        /*00dc*/ 	.word	0xffffffff


	//   ....[25]....
        /*00e0*/ 	.word	0xffffffff


	//   ....[26]....
        /*00e4*/ 	.word	0xffffffff


	//   ....[27]....
        /*00e8*/ 	.word	0xffffffff


	//   ....[28]....
        /*00ec*/ 	.word	0xffffffff


	//   ....[29]....
        /*00f0*/ 	.word	0xffffffff


	//----- nvinfo : EIATTR_COOP_GROUP_INSTR_OFFSETS
	.align		4
.L_370:
        /*00f4*/ 	.byte	0x04, 0x28
        /*00f6*/ 	.short	(.L_372 - .L_371)


	//   ....[0]....
.L_371:
        /*00f8*/ 	.word	0x000009a0


	//   ....[1]....
        /*00fc*/ 	.word	0x000009b0


	//   ....[2]....
        /*0100*/ 	.word	0x00000a20


	//   ....[3]....
        /*0104*/ 	.word	0x00000a40


	//   ....[4]....
        /*0108*/ 	.word	0x00000ab0


	//   ....[5]....
        /*010c*/ 	.word	0x00000ac0


	//   ....[6]....
        /*0110*/ 	.word	0x00000b10


	//   ....[7]....
        /*0114*/ 	.word	0x00000b30


	//   ....[8]....
        /*0118*/ 	.word	0x00000ba0


	//   ....[9]....
        /*011c*/ 	.word	0x00000bb0


	//   ....[10]....
        /*0120*/ 	.word	0x00000e50


	//   ....[11]....
        /*0124*/ 	.word	0x00000e60


	//   ....[12]....
        /*0128*/ 	.word	0x00000ee0


	//   ....[13]....
        /*012c*/ 	.word	0x00000f00


	//   ....[14]....
        /*0130*/ 	.word	0x00000f50


	//   ....[15]....
        /*0134*/ 	.word	0x00000f80


	//   ....[16]....
        /*0138*/ 	.word	0x00000fd0


	//   ....[17]....
        /*013c*/ 	.word	0x00000ff0


	//   ....[18]....
        /*0140*/ 	.word	0x00001060


	//   ....[19]....
        /*0144*/ 	.word	0x00001090


	//   ....[20]....
        /*0148*/ 	.word	0x00002360


	//   ....[21]....
        /*014c*/ 	.word	0x00002370


	//   ....[22]....
        /*0150*/ 	.word	0x000023f0


	//   ....[23]....
        /*0154*/ 	.word	0x00002400


	//   ....[24]....
        /*0158*/ 	.word	0x00002460


	//   ....[25]....
        /*015c*/ 	.word	0x00002470


	//   ....[26]....
        /*0160*/ 	.word	0x000024c0


	//   ....[27]....
        /*0164*/ 	.word	0x000024f0


	//   ....[28]....
        /*0168*/ 	.word	0x00002570


	//   ....[29]....
        /*016c*/ 	.word	0x00002580


	//----- nvinfo : EIATTR_VRC_CTA_INIT_COUNT
	.align		4
.L_372:
        /*0170*/ 	.byte	0x02, 0x4a
	.zero		1
	.zero		1


	//----- nvinfo : EIATTR_EXIT_INSTR_OFFSETS
	.align		4
        /*0174*/ 	.byte	0x04, 0x1c
        /*0176*/ 	.short	(.L_374 - .L_373)


	//   ....[0]....
.L_373:
        /*0178*/ 	.word	0x000027b0


	//   ....[1]....
        /*017c*/ 	.word	0x00002810


	//----- nvinfo : EIATTR_MAX_THREADS
	.align		4
.L_374:
        /*0180*/ 	.byte	0x04, 0x05
        /*0182*/ 	.short	(.L_376 - .L_375)
.L_375:
        /*0184*/ 	.word	0x00000200
        /*0188*/ 	.word	0x00000001
        /*018c*/ 	.word	0x00000001


	//----- nvinfo : EIATTR_CRS_STACK_SIZE
	.align		4
.L_376:
        /*0190*/ 	.byte	0x04, 0x1e
        /*0192*/ 	.short	(.L_378 - .L_377)
.L_377:
        /*0194*/ 	.word	0x00000000


	//----- nvinfo : EIATTR_CBANK_PARAM_SIZE
	.align		4
.L_378:
        /*0198*/ 	.byte	0x03, 0x19
        /*019a*/ 	.short	0x0062


	//----- nvinfo : EIATTR_PARAM_CBANK
	.align		4
        /*019c*/ 	.byte	0x04, 0x0a
        /*019e*/ 	.short	(.L_380 - .L_379)
	.align		4
.L_379:
        /*01a0*/ 	.word	index@(.nv.constant0._ZN3cub18CUB_300001_SM_10006detail6reduce18DeviceReduceKernelINS2_10policy_hubIdyN4cuda3std3__44plusIdEEE10Policy1000EN6thrust24THRUST_300001_SM_1000_NS10device_ptrIdEEyS9_dNS7_10__identityEEEvT0_PT3_T1_NS0_13GridEvenShareISK_EET2_T4_)
        /*01a4*/ 	.short	0x0380
        /*01a6*/ 	.short	0x0062


	//----- nvinfo : EIATTR_SW_WAR
	.align		4
.L_380:
        /*01a8*/ 	.byte	0x04, 0x36
        /*01aa*/ 	.short	(.L_382 - .L_381)
.L_381:
        /*01ac*/ 	.word	0x00000008
.L_382:


//--------------------- .nv.info._ZN3cub18CUB_300001_SM_10006detail6reduce28DeviceReduceSingleTileKernelINS2_10policy_hubIdyN4cuda3std3__44plusIdEEE10Policy1000EN6thrust24THRUST_300001_SM_1000_NS10device_ptrIdEEPdyS9_ddNS7_10__identityEEEvT0_T1_T2_T3_T4_T6_ --------------------------
	.section	.nv.info._ZN3cub18CUB_300001_SM_10006detail6reduce28DeviceReduceSingleTileKernelINS2_10policy_hubIdyN4cuda3std3__44plusIdEEE10Policy1000EN6thrust24THRUST_300001_SM_1000_NS10device_ptrIdEEPdyS9_ddNS7_10__identityEEEvT0_T1_T2_T3_T4_T6_,"",@"SHT_CUDA_INFO"
	.sectionflags	@""
	.align	4


	//----- nvinfo : EIATTR_CUDA_API_VERSION
	.align		4
        /*0000*/ 	.byte	0x04, 0x37
        /*0002*/ 	.short	(.L_384 - .L_383)
.L_383:
        /*0004*/ 	.word	0x00000082


	//----- nvinfo : EIATTR_KPARAM_INFO
	.align		4
.L_384:
        /*0008*/ 	.byte	0x04, 0x17
        /*000a*/ 	.short	(.L_386 - .L_385)
.L_385:
        /*000c*/ 	.word	0x00000000
        /*0010*/ 	.short	0x0005
        /*0012*/ 	.short	0x0028
        /*0014*/ 	.byte	0x00, 0xf0, 0x05, 0x00


	//----- nvinfo : EIATTR_KPARAM_INFO
	.align		4
.L_386:
        /*0018*/ 	.byte	0x04, 0x17
        /*001a*/ 	.short	(.L_388 - .L_387)
.L_387:
        /*001c*/ 	.word	0x00000000
        /*0020*/ 	.short	0x0004
        /*0022*/ 	.short	0x0020
        /*0024*/ 	.byte	0x00, 0xf0, 0x21, 0x00


	//----- nvinfo : EIATTR_KPARAM_INFO
	.align		4
.L_388:
        /*0028*/ 	.byte	0x04, 0x17
        /*002a*/ 	.short	(.L_390 - .L_389)
.L_389:
        /*002c*/ 	.word	0x00000000
        /*0030*/ 	.short	0x0003
        /*0032*/ 	.short	0x0018
        /*0034*/ 	.byte	0x00, 0xf0, 0x05, 0x00


	//----- nvinfo : EIATTR_KPARAM_INFO
	.align		4
.L_390:
        /*0038*/ 	.byte	0x04, 0x17
        /*003a*/ 	.short	(.L_392 - .L_391)
.L_391:
        /*003c*/ 	.word	0x00000000
        /*0040*/ 	.short	0x0002
        /*0042*/ 	.short	0x0010
        /*0044*/ 	.byte	0x00, 0xf0, 0x21, 0x00


	//----- nvinfo : EIATTR_KPARAM_INFO
	.align		4
.L_392:
        /*0048*/ 	.byte	0x04, 0x17
        /*004a*/ 	.short	(.L_394 - .L_393)
.L_393:
        /*004c*/ 	.word	0x00000000
        /*0050*/ 	.short	0x0001
        /*0052*/ 	.short	0x0008
        /*0054*/ 	.byte	0x00, 0xf5, 0x21, 0x00


	//----- nvinfo : EIATTR_KPARAM_INFO
	.align		4
.L_394:
        /*0058*/ 	.byte	0x04, 0x17
        /*005a*/ 	.short	(.L_396 - .L_395)
.L_395:
        /*005c*/ 	.word	0x00000000
        /*0060*/ 	.short	0x0000
        /*0062*/ 	.short	0x0000
        /*0064*/ 	.byte	0x00, 0xf0, 0x21, 0x00


	//----- nvinfo : EIATTR_SPARSE_MMA_MASK
	.align		4
.L_396:
        /*0068*/ 	.byte	0x03, 0x50
        /*006a*/ 	.short	0x0000


	//----- nvinfo : EIATTR_MAXREG_COUNT
	.align		4
        /*006c*/ 	.byte	0x03, 0x1b
        /*006e*/ 	.short	0x0080


	//----- nvinfo : EIATTR_NUM_BARRIERS
	.align		4
        /*0070*/ 	.byte	0x02, 0x4c
        /*0072*/ 	.byte	0x01
	.zero		1


	//----- nvinfo : EIATTR_MERCURY_ISA_VERSION
	.align		4
        /*0074*/ 	.byte	0x03, 0x5f
        /*0076*/ 	.short	0x0101


	//----- nvinfo : EIATTR_COOP_GROUP_MASK_REGIDS
	.align		4
        /*0078*/ 	.byte	0x04, 0x29
        /*007a*/ 	.short	(.L_398 - .L_397)


	//   ....[0]....
.L_397:
        /*007c*/ 	.word	0xffffffff


	//   ....[1]....
        /*0080*/ 	.word	0xffffffff


	//   ....[2]....
        /*0084*/ 	.word	0xffffffff


	//   ....[3]....
        /*0088*/ 	.word	0xffffffff


	//   ....[4]....
        /*008c*/ 	.word	0xffffffff


	//   ....[5]....
        /*0090*/ 	.word	0xffffffff


	//   ....[6]....
        /*0094*/ 	.word	0xffffffff


	//   ....[7]....
        /*0098*/ 	.word	0xffffffff


	//   ....[8]....
        /*009c*/ 	.word	0xffffffff


	//   ....[9]....
        /*00a0*/ 	.word	0xffffffff


	//   ....[10]....
        /*00a4*/ 	.word	0xffffffff


	//   ....[11]....
        /*00a8*/ 	.word	0xffffffff


	//   ....[12]....
        /*00ac*/ 	.word	0xffffffff


	//   ....[13]....
        /*00b0*/ 	.word	0xffffffff


	//   ....[14]....
        /*00b4*/ 	.word	0xffffffff


	//   ....[15]....
        /*00b8*/ 	.word	0xffffffff


	//   ....[16]....
        /*00bc*/ 	.word	0xffffffff


	//   ....[17]....
        /*00c0*/ 	.word	0xffffffff


	//   ....[18]....
        /*00c4*/ 	.word	0xffffffff


	//   ....[19]....
        /*00c8*/ 	.word	0xffffffff


	//   ....[20]....
        /*00cc*/ 	.word	0xffffffff


	//   ....[21]....
        /*00d0*/ 	.word	0xffffffff


	//   ....[22]....
        /*00d4*/ 	.word	0xffffffff


	//   ....[23]....
        /*00d8*/ 	.word	0xffffffff


	//   ....[24]....
        /*00dc*/ 	.word	0xffffffff


	//   ....[25]....
        /*00e0*/ 	.word	0xffffffff


	//   ....[26]....
        /*00e4*/ 	.word	0xffffffff


	//   ....[27]....
        /*00e8*/ 	.word	0xffffffff


	//   ....[28]....
        /*00ec*/ 	.word	0xffffffff


	//   ....[29]....
        /*00f0*/ 	.word	0xffffffff


	//----- nvinfo : EIATTR_COOP_GROUP_INSTR_OFFSETS
	.align		4
.L_398:
        /*00f4*/ 	.byte	0x04, 0x28
        /*00f6*/ 	.short	(.L_400 - .L_399)


	//   ....[0]....
.L_399:
        /*00f8*/ 	.word	0x00000910


	//   ....[1]....
        /*00fc*/ 	.word	0x00000920


	//   ....[2]....
        /*0100*/ 	.word	0x00000990


	//   ....[3]....
        /*0104*/ 	.word	0x000009a0


	//   ....[4]....
        /*0108*/ 	.word	0x00000a00


	//   ....[5]....
        /*010c*/ 	.word	0x00000a10


	//   ....[6]....
        /*0110*/ 	.word	0x00000a60


	//   ....[7]....
        /*0114*/ 	.word	0x00000a80


	//   ....[8]....
        /*0118*/ 	.word	0x00000ae0


	//   ....[9]....
        /*011c*/ 	.word	0x00000b10


	//   ....[10]....
        /*0120*/ 	.word	0x00000dc0


	//   ....[11]....
        /*0124*/ 	.word	0x00000dd0


	//   ....[12]....
        /*0128*/ 	.word	0x00000e60


	//   ....[13]....
        /*012c*/ 	.word	0x00000e70


	//   ....[14]....
        /*0130*/ 	.word	0x00000ed0


	//   ....[15]....
        /*0134*/ 	.word	0x00000ee0


	//   ....[16]....
        /*0138*/ 	.word	0x00000f30


	//   ....[17]....
        /*013c*/ 	.word	0x00000f50


	//   ....[18]....
        /*0140*/ 	.word	0x00000fc0


	//   ....[19]....
        /*0144*/ 	.word	0x00000ff0


	//   ....[20]....
        /*0148*/ 	.word	0x00002180


	//   ....[21]....
        /*014c*/ 	.word	0x00002190


	//   ....[22]....
        /*0150*/ 	.word	0x00002200


	//   ....[23]....
        /*0154*/ 	.word	0x00002210


	//   ....[24]....
        /*0158*/ 	.word	0x00002270


	//   ....[25]....
        /*015c*/ 	.word	0x00002280


	//   ....[26]....
        /*0160*/ 	.word	0x000022d0


	//   ....[27]....
        /*0164*/ 	.word	0x000022f0


	//   ....[28]....
        /*0168*/ 	.word	0x00002350


	//   ....[29]....
        /*016c*/ 	.word	0x00002380


	//----- nvinfo : EIATTR_VRC_CTA_INIT_COUNT
	.align		4
.L_400:
        /*0170*/ 	.byte	0x02, 0x4a
	.zero		1
	.zero		1


	//----- nvinfo : EIATTR_EXIT_INSTR_OFFSETS
	.align		4
        /*0174*/ 	.byte	0x04, 0x1c
        /*0176*/ 	.short	(.L_402 - .L_401)


	//   ....[0]....
.L_401:
        /*0178*/ 	.word	0x000000a0


	//   ....[1]....
        /*017c*/ 	.word	0x000000e0


	//   ....[2]....
        /*0180*/ 	.word	0x000025e0


	//   ....[3]....
        /*0184*/ 	.word	0x00002630


	//----- nvinfo : EIATTR_MAX_THREADS
	.align		4
.L_402:
        /*0188*/ 	.byte	0x04, 0x05
        /*018a*/ 	.short	(.L_404 - .L_403)
.L_403:
        /*018c*/ 	.word	0x00000200
        /*0190*/ 	.word	0x00000001
        /*0194*/ 	.word	0x00000001


	//----- nvinfo : EIATTR_CRS_STACK_SIZE
	.align		4
.L_404:
        /*0198*/ 	.byte	0x04, 0x1e
        /*019a*/ 	.short	(.L_406 - .L_405)
.L_405:
        /*019c*/ 	.word	0x00000000


	//----- nvinfo : EIATTR_CBANK_PARAM_SIZE
	.align		4
.L_406:
        /*01a0*/ 	.byte	0x03, 0x19
        /*01a2*/ 	.short	0x0029


	//----- nvinfo : EIATTR_PARAM_CBANK
	.align		4
        /*01a4*/ 	.byte	0x04, 0x0a
        /*01a6*/ 	.short	(.L_408 - .L_407)
	.align		4
.L_407:
        /*01a8*/ 	.word	index@(.nv.constant0._ZN3cub18CUB_300001_SM_10006detail6reduce28DeviceReduceSingleTileKernelINS2_10policy_hubIdyN4cuda3std3__44plusIdEEE10Policy1000EN6thrust24THRUST_300001_SM_1000_NS10device_ptrIdEEPdyS9_ddNS7_10__identityEEEvT0_T1_T2_T3_T4_T6_)
        /*01ac*/ 	.short	0x0380
        /*01ae*/ 	.short	0x0029


	//----- nvinfo : EIATTR_SW_WAR
	.align		4
.L_408:
        /*01b0*/ 	.byte	0x04, 0x36
        /*01b2*/ 	.short	(.L_410 - .L_409)
.L_409:
        /*01b4*/ 	.word	0x00000008
.L_410:


//--------------------- .nv.info._ZN3cub18CUB_300001_SM_10006detail6reduce28DeviceReduceSingleTileKernelINS2_10policy_hubIdjN4cuda3std3__44plusIdEEE10Policy1000EPdSC_iS9_ddNS7_10__identityEEEvT0_T1_T2_T3_T4_T6_ --------------------------
	.section	.nv.info._ZN3cub18CUB_300001_SM_10006detail6reduce28DeviceReduceSingleTileKernelINS2_10policy_hubIdjN4cuda3std3__44plusIdEEE10Policy1000EPdSC_iS9_ddNS7_10__identityEEEvT0_T1_T2_T3_T4_T6_,"",@"SHT_CUDA_INFO"
	.sectionflags	@""
	.align	4


	//----- nvinfo : EIATTR_CUDA_API_VERSION
	.align		4
        /*0000*/ 	.byte	0x04, 0x37
        /*0002*/ 	.short	(.L_412 - .L_411)
.L_411:
        /*0004*/ 	.word	0x00000082


	//----- nvinfo : EIATTR_KPARAM_INFO
	.align		4
.L_412:
        /*0008*/ 	.byte	0x04, 0x17
        /*000a*/ 	.short	(.L_414 - .L_413)
.L_413:
        /*000c*/ 	.word	0x00000000
        /*0010*/ 	.short	0x0005
        /*0012*/ 	.short	0x0020
        /*0014*/ 	.byte	0x00, 0xf0, 0x05, 0x00


	//----- nvinfo : EIATTR_KPARAM_INFO
	.align		4
.L_414:
        /*0018*/ 	.byte	0x04, 0x17
        /*001a*/ 	.short	(.L_416 - .L_415)
.L_415:
        /*001c*/ 	.word	0x00000000
        /*0020*/ 	.short	0x0004
        /*0022*/ 	.short	0x0018
        /*0024*/ 	.byte	0x00, 0xf0, 0x21, 0x00


	//----- nvinfo : EIATTR_KPARAM_INFO
	.align		4
.L_416:
        /*0028*/ 	.byte	0x04, 0x17
        /*002a*/ 	.short	(.L_418 - .L_417)
.L_417:
        /*002c*/ 	.word	0x00000000
        /*0030*/ 	.short	0x0003
        /*0032*/ 	.short	0x0014
        /*0034*/ 	.byte	0x00, 0xf0, 0x05, 0x00


	//----- nvinfo : EIATTR_KPARAM_INFO
	.align		4
.L_418:
        /*0038*/ 	.byte	0x04, 0x17
        /*003a*/ 	.short	(.L_420 - .L_419)
.L_419:
        /*003c*/ 	.word	0x00000000
        /*0040*/ 	.short	0x0002
        /*0042*/ 	.short	0x0010
        /*0044*/ 	.byte	0x00, 0xf0, 0x11, 0x00


	//----- nvinfo : EIATTR_KPARAM_INFO
	.align		4
.L_420:
        /*0048*/ 	.byte	0x04, 0x17
        /*004a*/ 	.short	(.L_422 - .L_421)
.L_421:
        /*004c*/ 	.word	0x00000000
        /*0050*/ 	.short	0x0001
        /*0052*/ 	.short	0x0008
        /*0054*/ 	.byte	0x00, 0xf5, 0x21, 0x00


	//----- nvinfo : EIATTR_KPARAM_INFO
	.align		4
.L_422:
        /*0058*/ 	.byte	0x04, 0x17
        /*005a*/ 	.short	(.L_424 - .L_423)
.L_423:
        /*005c*/ 	.word	0x00000000
        /*0060*/ 	.short	0x0000
        /*0062*/ 	.short	0x0000
        /*0064*/ 	.byte	0x00, 0xf5, 0x21, 0x00


	//----- nvinfo : EIATTR_SPARSE_MMA_MASK
	.align		4
.L_424:
        /*0068*/ 	.byte	0x03, 0x50
        /*006a*/ 	.short	0x0000


	//----- nvinfo : EIATTR_MAXREG_COUNT
	.align		4
        /*006c*/ 	.byte	0x03, 0x1b
        /*006e*/ 	.short	0x0060


	//----- nvinfo : EIATTR_NUM_BARRIERS
	.align		4
        /*0070*/ 	.byte	0x02, 0x4c
        /*0072*/ 	.byte	0x01
	.zero		1


	//----- nvinfo : EIATTR_MERCURY_ISA_VERSION
	.align		4
        /*0074*/ 	.byte	0x03, 0x5f
        /*0076*/ 	.short	0x0101


	//----- nvinfo : EIATTR_COOP_GROUP_MASK_REGIDS
	.align		4
        /*0078*/ 	.byte	0x04, 0x29
        /*007a*/ 	.short	(.L_426 - .L_425)


	//   ....[0]....
.L_425:
        /*007c*/ 	.word	0xffffffff


	//   ....[1]....
        /*0080*/ 	.word	0xffffffff


	//   ....[2]....
        /*0084*/ 	.word	0xffffffff


	//   ....[3]....
        /*0088*/ 	.word	0xffffffff


	//   ....[4]....
        /*008c*/ 	.word	0xffffffff


	//   ....[5]....
        /*0090*/ 	.word	0xffffffff


	//   ....[6]....
        /*0094*/ 	.word	0xffffffff


	//   ....[7]....
        /*0098*/ 	.word	0xffffffff


	//   ....[8]....
        /*009c*/ 	.word	0xffffffff


	//   ....[9]....
        /*00a0*/ 	.word	0xffffffff


	//   ....[10]....
        /*00a4*/ 	.word	0xffffffff


	//   ....[11]....
        /*00a8*/ 	.word	0xffffffff


	//   ....[12]....
        /*00ac*/ 	.word	0xffffffff


	//   ....[13]....
        /*00b0*/ 	.word	0xffffffff


	//   ....[14]....
        /*00b4*/ 	.word	0xffffffff


	//   ....[15]....
        /*00b8*/ 	.word	0xffffffff


	//   ....[16]....
        /*00bc*/ 	.word	0xffffffff


	//   ....[17]....
        /*00c0*/ 	.word	0xffffffff


	//   ....[18]....
        /*00c4*/ 	.word	0xffffffff


	//   ....[19]....
        /*00c8*/ 	.word	0xffffffff


	//   ....[20]....
        /*00cc*/ 	.word	0xffffffff


	//   ....[21]....
        /*00d0*/ 	.word	0xffffffff


	//   ....[22]....
        /*00d4*/ 	.word	0xffffffff


	//   ....[23]....
        /*00d8*/ 	.word	0xffffffff


	//   ....[24]....
        /*00dc*/ 	.word	0xffffffff


	//   ....[25]....
        /*00e0*/ 	.word	0xffffffff


	//   ....[26]....
        /*00e4*/ 	.word	0xffffffff


	//   ....[27]....
        /*00e8*/ 	.word	0xffffffff


	//   ....[28]....
        /*00ec*/ 	.word	0xffffffff


	//   ....[29]....
        /*00f0*/ 	.word	0xffffffff


	//----- nvinfo : EIATTR_COOP_GROUP_INSTR_OFFSETS
	.align		4
.L_426:
        /*00f4*/ 	.byte	0x04, 0x28
        /*00f6*/ 	.short	(.L_428 - .L_427)


	//   ....[0]....
.L_427:
        /*00f8*/ 	.word	0x00000980


	//   ....[1]....
        /*00fc*/ 	.word	0x00000990


	//   ....[2]....
        /*0100*/ 	.word	0x00000a00


	//   ....[3]....
        /*0104*/ 	.word	0x00000a30


	//   ....[4]....
        /*0108*/ 	.word	0x00000aa0


	//   ....[5]....
        /*010c*/ 	.word	0x00000ab0


	//   ....[6]....
        /*0110*/ 	.word	0x00000b00


	//   ....[7]....
        /*0114*/ 	.word	0x00000b10


	//   ....[8]....
        /*0118*/ 	.word	0x00000b60


	//   ....[9]....
        /*011c*/ 	.word	0x00000b80


	//   ....[10]....
        /*0120*/ 	.word	0x00000e90


	//   ....[11]....
        /*0124*/ 	.word	0x00000ea0


	//   ....[12]....
        /*0128*/ 	.word	0x00000f30


	//   ....[13]....
        /*012c*/ 	.word	0x00000f50


	//   ....[14]....
        /*0130*/ 	.word	0x00000fa0


	//   ....[15]....
        /*0134*/ 	.word	0x00000fc0


	//   ....[16]....
        /*0138*/ 	.word	0x00001010


	//   ....[17]....
        /*013c*/ 	.word	0x00001040


	//   ....[18]....
        /*0140*/ 	.word	0x000010a0


	//   ....[19]....
        /*0144*/ 	.word	0x000010d0


	//   ....[20]....
        /*0148*/ 	.word	0x000022b0


	//   ....[21]....
        /*014c*/ 	.word	0x000022c0


	//   ....[22]....
        /*0150*/ 	.word	0x00002330


	//   ....[23]....
        /*0154*/ 	.word	0x00002340


	//   ....[24]....
        /*0158*/ 	.word	0x000023a0


	//   ....[25]....
        /*015c*/ 	.word	0x000023d0


	//   ....[26]....
        /*0160*/ 	.word	0x00002450


	//   ....[27]....
        /*0164*/ 	.word	0x00002460


	//   ....[28]....
        /*0168*/ 	.word	0x000024b0


	//   ....[29]....
        /*016c*/ 	.word	0x000024c0


	//----- nvinfo : EIATTR_VRC_CTA_INIT_COUNT
	.align		4
.L_428:
        /*0170*/ 	.byte	0x02, 0x4a
	.zero		1
	.zero		1


	//----- nvinfo : EIATTR_EXIT_INSTR_OFFSETS
	.align		4
        /*0174*/ 	.byte	0x04, 0x1c
        /*0176*/ 	.short	(.L_430 - .L_429)


	//   ....[0]....
.L_429:
        /*0178*/ 	.word	0x00000080


	//   ....[1]....
        /*017c*/ 	.word	0x000000c0


	//   ....[2]....
        /*0180*/ 	.word	0x00002750


	//   ....[3]....
        /*0184*/ 	.word	0x000027a0


	//----- nvinfo : EIATTR_MAX_THREADS
	.align		4
.L_430:
        /*0188*/ 	.byte	0x04, 0x05
        /*018a*/ 	.short	(.L_432 - .L_431)
.L_431:
        /*018c*/ 	.word	0x00000280
        /*0190*/ 	.word	0x00000001
        /*0194*/ 	.word	0x00000001


	//----- nvinfo : EIATTR_CRS_STACK_SIZE
	.align		4
.L_432:
        /*0198*/ 	.byte	0x04, 0x1e
        /*019a*/ 	.short	(.L_434 - .L_433)
.L_433:
        /*019c*/ 	.word	0x00000000


	//----- nvinfo : EIATTR_CBANK_PARAM_SIZE
	.align		4
.L_434:
        /*01a0*/ 	.byte	0x03, 0x19
        /*01a2*/ 	.short	0x0021


	//----- nvinfo : EIATTR_PARAM_CBANK
	.align		4
        /*01a4*/ 	.byte	0x04, 0x0a
        /*01a6*/ 	.short	(.L_436 - .L_435)
	.align		4
.L_435:
        /*01a8*/ 	.word	index@(.nv.constant0._ZN3cub18CUB_300001_SM_10006detail6reduce28DeviceReduceSingleTileKernelINS2_10policy_hubIdjN4cuda3std3__44plusIdEEE10Policy1000EPdSC_iS9_ddNS7_10__identityEEEvT0_T1_T2_T3_T4_T6_)
        /*01ac*/ 	.short	0x0380
        /*01ae*/ 	.short	0x0021


	//----- nvinfo : EIATTR_SW_WAR
	.align		4
.L_436:
        /*01b0*/ 	.byte	0x04, 0x36
        /*01b2*/ 	.short	(.L_438 - .L_437)
.L_437:
        /*01b4*/ 	.word	0x00000008
.L_438:


//--------------------- .nv.info._ZN3cub18CUB_300001_SM_10006detail6reduce18DeviceReduceKernelINS2_10policy_hubIdjN4cuda3std3__44plusIdEEE10Policy1000EN6thrust24THRUST_300001_SM_1000_NS10device_ptrIdEEjS9_dNS7_10__identityEEEvT0_PT3_T1_NS0_13GridEvenShareISK_EET2_T4_ --------------------------
	.section	.nv.info._ZN3cub18CUB_300001_SM_10006detail6reduce18DeviceReduceKernelINS2_10policy_hubIdjN4cuda3std3__44plusIdEEE10Policy1000EN6thrust24THRUST_300001_SM_1000_NS10device_ptrIdEEjS9_dNS7_10__identityEEEvT0_PT3_T1_NS0_13GridEvenShareISK_EET2_T4_,"",@"SHT_CUDA_INFO"
	.sectionflags	@""
	.align	4


	//----- nvinfo : EIATTR_CUDA_API_VERSION
	.align		4
        /*0000*/ 	.byte	0x04, 0x37
        /*0002*/ 	.short	(.L_440 - .L_439)
.L_439:
        /*0004*/ 	.word	0x00000082


	//----- nvinfo : EIATTR_KPARAM_INFO
	.align		4
.L_440:
        /*0008*/ 	.byte	0x04, 0x17
        /*000a*/ 	.short	(.L_442 - .L_441)
.L_441:
        /*000c*/ 	.word	0x00000000
        /*0010*/ 	.short	0x0005
        /*0012*/ 	.short	0x003d
        /*0014*/ 	.byte	0x00, 0xf0, 0x05, 0x00


	//----- nvinfo : EIATTR_KPARAM_INFO
	.align		4
.L_442:
        /*0018*/ 	.byte	0x04, 0x17
        /*001a*/ 	.short	(.L_444 - .L_443)
.L_443:
        /*001c*/ 	.word	0x00000000
        /*0020*/ 	.short	0x0004
        /*0022*/ 	.short	0x003c
        /*0024*/ 	.byte	0x00, 0xf0, 0x05, 0x00


	//----- nvinfo : EIATTR_KPARAM_INFO
	.align		4
.L_444:
        /*0028*/ 	.byte	0x04, 0x17
        /*002a*/ 	.short	(.L_446 - .L_445)
.L_445:
        /*002c*/ 	.word	0x00000000
        /*0030*/ 	.short	0x0003
        /*0032*/ 	.short	0x0014
        /*0034*/ 	.byte	0x00, 0xf0, 0xa1, 0x00


	//----- nvinfo : EIATTR_KPARAM_INFO
	.align		4
.L_446:
        /*0038*/ 	.byte	0x04, 0x17
        /*003a*/ 	.short	(.L_448 - .L_447)
.L_447:
        /*003c*/ 	.word	0x00000000
        /*0040*/ 	.short	0x0002
        /*0042*/ 	.short	0x0010
        /*0044*/ 	.byte	0x00, 0xf0, 0x11, 0x00


	//----- nvinfo : EIATTR_KPARAM_INFO
	.align		4
.L_448:
        /*0048*/ 	.byte	0x04, 0x17
        /*004a*/ 	.short	(.L_450 - .L_449)
.L_449:
        /*004c*/ 	.word	0x00000000
        /*0050*/ 	.short	0x0001
        /*0052*/ 	.short	0x0008
        /*0054*/ 	.byte	0x00, 0xf5, 0x21, 0x00


	//----- nvinfo : EIATTR_KPARAM_INFO
	.align		4
.L_450:
        /*0058*/ 	.byte	0x04, 0x17
        /*005a*/ 	.short	(.L_452 - .L_451)
.L_451:
        /*005c*/ 	.word	0x00000000
        /*0060*/ 	.short	0x0000
        /*0062*/ 	.short	0x0000
        /*0064*/ 	.byte	0x00, 0xf0, 0x21, 0x00


	//----- nvinfo : EIATTR_SPARSE_MMA_MASK
	.align		4
.L_452:
        /*0068*/ 	.byte	0x03, 0x50
        /*006a*/ 	.short	0x0000


	//----- nvinfo : EIATTR_MAXREG_COUNT
	.align		4
        /*006c*/ 	.byte	0x03, 0x1b
        /*006e*/ 	.short	0x0060


	//----- nvinfo : EIATTR_NUM_BARRIERS
	.align		4
        /*0070*/ 	.byte	0x02, 0x4c
        /*0072*/ 	.byte	0x01
	.zero		1


	//----- nvinfo : EIATTR_MERCURY_ISA_VERSION
	.align		4
        /*0074*/ 	.byte	0x03, 0x5f
        /*0076*/ 	.short	0x0101


	//----- nvinfo : EIATTR_COOP_GROUP_MASK_REGIDS
	.align		4
        /*0078*/ 	.byte	0x04, 0x29
        /*007a*/ 	.short	(.L_454 - .L_453)


	//   ....[0]....
.L_453:
        /*007c*/ 	.word	0xffffffff


	//   ....[1]....
        /*0080*/ 	.word	0xffffffff


	//   ....[2]....
        /*0084*/ 	.word	0xffffffff


	//   ....[3]....
        /*0088*/ 	.word	0xffffffff


	//   ....[4]....
        /*008c*/ 	.word	0xffffffff


	//   ....[5]....
        /*0090*/ 	.word	0xffffffff


	//   ....[6]....
        /*0094*/ 	.word	0xffffffff


	//   ....[7]....
        /*0098*/ 	.word	0xffffffff


	//   ....[8]....
        /*009c*/ 	.word	0xffffffff


	//   ....[9]....
        /*00a0*/ 	.word	0xffffffff


	//   ....[10]....
        /*00a4*/ 	.word	0xffffffff


	//   ....[11]....
        /*00a8*/ 	.word	0xffffffff


	//   ....[12]....
        /*00ac*/ 	.word	0xffffffff


	//   ....[13]....
        /*00b0*/ 	.word	0xffffffff


	//   ....[14]....
        /*00b4*/ 	.word	0xffffffff


	//   ....[15]....
        /*00b8*/ 	.word	0xffffffff


	//   ....[16]....
        /*00bc*/ 	.word	0xffffffff


	//   ....[17]....
        /*00c0*/ 	.word	0xffffffff


	//   ....[18]....
        /*00c4*/ 	.word	0xffffffff


	//   ....[19]....
        /*00c8*/ 	.word	0xffffffff


	//   ....[20]....
        /*00cc*/ 	.word	0xffffffff


	//   ....[21]....
        /*00d0*/ 	.word	0xffffffff


	//   ....[22]....
        /*00d4*/ 	.word	0xffffffff


	//   ....[23]....
        /*00d8*/ 	.word	0xffffffff


	//   ....[24]....
        /*00dc*/ 	.word	0xffffffff


	//   ....[25]....
        /*00e0*/ 	.word	0xffffffff


	//   ....[26]....
        /*00e4*/ 	.word	0xffffffff


	//   ....[27]....
        /*00e8*/ 	.word	0xffffffff


	//   ....[28]....
        /*00ec*/ 	.word	0xffffffff


	//   ....[29]....
        /*00f0*/ 	.word	0xffffffff


	//----- nvinfo : EIATTR_COOP_GROUP_INSTR_OFFSETS
	.align		4
.L_454:
        /*00f4*/ 	.byte	0x04, 0x28
        /*00f6*/ 	.short	(.L_456 - .L_455)


	//   ....[0]....
.L_455:
        /*00f8*/ 	.word	0x00000c10


	//   ....[1]....
        /*00fc*/ 	.word	0x00000c20


	//   ....[2]....
        /*0100*/ 	.word	0x00000c90


	//   ....[3]....
        /*0104*/ 	.word	0x00000cb0


	//   ....[4]....
        /*0108*/ 	.word	0x00000d20


	//   ....[5]....
        /*010c*/ 	.word	0x00000d30


	//   ....[6]....
        /*0110*/ 	.word	0x00000d80


	//   ....[7]....
        /*0114*/ 	.word	0x00000da0


	//   ....[8]....
        /*0118*/ 	.word	0x00000df0


	//   ....[9]....
        /*011c*/ 	.word	0x00000e10


	//   ....[10]....
        /*0120*/ 	.word	0x00001120


	//   ....[11]....
        /*0124*/ 	.word	0x00001130


	//   ....[12]....
        /*0128*/ 	.word	0x000011a0


	//   ....[13]....
        /*012c*/ 	.word	0x000011c0


	//   ....[14]....
        /*0130*/ 	.word	0x00001210


	//   ....[15]....
        /*0134*/ 	.word	0x00001230


	//   ....[16]....
        /*0138*/ 	.word	0x00001290


	//   ....[17]....
        /*013c*/ 	.word	0x000012b0


	//   ....[18]....
        /*0140*/ 	.word	0x00001330


	//   ....[19]....
        /*0144*/ 	.word	0x00001360


	//   ....[20]....
        /*0148*/ 	.word	0x000028d0


	//   ....[21]....
        /*014c*/ 	.word	0x000028e0


	//   ....[22]....
        /*0150*/ 	.word	0x00002960


	//   ....[23]....
        /*0154*/ 	.word	0x00002970


	//   ....[24]....
        /*0158*/ 	.word	0x000029d0


	//   ....[25]....
        /*015c*/ 	.word	0x000029e0


	//   ....[26]....
        /*0160*/ 	.word	0x00002a30


	//   ....[27]....
        /*0164*/ 	.word	0x00002a60


	//   ....[28]....
        /*0168*/ 	.word	0x00002ae0


	//   ....[29]....
        /*016c*/ 	.word	0x00002af0


	//----- nvinfo : EIATTR_VRC_CTA_INIT_COUNT
	.align		4
.L_456:
        /*0170*/ 	.byte	0x02, 0x4a
	.zero		1
	.zero		1


	//----- nvinfo : EIATTR_EXIT_INSTR_OFFSETS
	.align		4
        /*0174*/ 	.byte	0x04, 0x1c
        /*0176*/ 	.short	(.L_458 - .L_457)


	//   ....[0]....
.L_457:
        /*0178*/ 	.word	0x00002d80


	//   ....[1]....
        /*017c*/ 	.word	0x00002de0


	//----- nvinfo : EIATTR_MAX_THREADS
	.align		4
.L_458:
        /*0180*/ 	.byte	0x04, 0x05
        /*0182*/ 	.short	(.L_460 - .L_459)
.L_459:
        /*0184*/ 	.word	0x00000280
        /*0188*/ 	.word	0x00000001
        /*018c*/ 	.word	0x00000001


	//----- nvinfo : EIATTR_CRS_STACK_SIZE
	.align		4
.L_460:
        /*0190*/ 	.byte	0x04, 0x1e
        /*0192*/ 	.short	(.L_462 - .L_461)
.L_461:
        /*0194*/ 	.word	0x00000000


	//----- nvinfo : EIATTR_CBANK_PARAM_SIZE
	.align		4
.L_462:
        /*0198*/ 	.byte	0x03, 0x19
        /*019a*/ 	.short	0x003e


	//----- nvinfo : EIATTR_PARAM_CBANK
	.align		4
        /*019c*/ 	.byte	0x04, 0x0a
        /*019e*/ 	.short	(.L_464 - .L_463)
	.align		4
.L_463:
        /*01a0*/ 	.word	index@(.nv.constant0._ZN3cub18CUB_300001_SM_10006detail6reduce18DeviceReduceKernelINS2_10policy_hubIdjN4cuda3std3__44plusIdEEE10Policy1000EN6thrust24THRUST_300001_SM_1000_NS10device_ptrIdEEjS9_dNS7_10__identityEEEvT0_PT3_T1_NS0_13GridEvenShareISK_EET2_T4_)
        /*01a4*/ 	.short	0x0380
        /*01a6*/ 	.short	0x003e


	//----- nvinfo : EIATTR_SW_WAR
	.align		4
.L_464:
        /*01a8*/ 	.byte	0x04, 0x36
        /*01aa*/ 	.short	(.L_466 - .L_465)
.L_465:
        /*01ac*/ 	.word	0x00000008
.L_466:


//--------------------- .nv.info._ZN3cub18CUB_300001_SM_10006detail6reduce28DeviceReduceSingleTileKernelINS2_10policy_hubIdjN4cuda3std3__44plusIdEEE10Policy1000EN6thrust24THRUST_300001_SM_1000_NS10device_ptrIdEEPdjS9_ddNS7_10__identityEEEvT0_T1_T2_T3_T4_T6_ --------------------------
	.section	.nv.info._ZN3cub18CUB_300001_SM_10006detail6reduce28DeviceReduceSingleTileKernelINS2_10policy_hubIdjN4cuda3std3__44plusIdEEE10Policy1000EN6thrust24THRUST_300001_SM_1000_NS10device_ptrIdEEPdjS9_ddNS7_10__identityEEEvT0_T1_T2_T3_T4_T6_,"",@"SHT_CUDA_INFO"
	.sectionflags	@""
	.align	4


	//----- nvinfo : EIATTR_CUDA_API_VERSION
	.align		4
        /*0000*/ 	.byte	0x04, 0x37
        /*0002*/ 	.short	(.L_468 - .L_467)
.L_467:
        /*0004*/ 	.word	0x00000082


	//----- nvinfo : EIATTR_KPARAM_INFO
	.align		4
.L_468:
        /*0008*/ 	.byte	0x04, 0x17
        /*000a*/ 	.short	(.L_470 - .L_469)
.L_469:
        /*000c*/ 	.word	0x00000000
        /*0010*/ 	.short	0x0005
        /*0012*/ 	.short	0x0020
        /*0014*/ 	.byte	0x00, 0xf0, 0x05, 0x00


	//----- nvinfo : EIATTR_KPARAM_INFO
	.align		4
.L_470:
        /*0018*/ 	.byte	0x04, 0x17
        /*001a*/ 	.short	(.L_472 - .L_471)
.L_471:
        /*001c*/ 	.word	0x00000000
        /*0020*/ 	.short	0x0004
        /*0022*/ 	.short	0x0018
        /*0024*/ 	.byte	0x00, 0xf0, 0x21, 0x00


	//----- nvinfo : EIATTR_KPARAM_INFO
	.align		4
.L_472:
        /*0028*/ 	.byte	0x04, 0x17
        /*002a*/ 	.short	(.L_474 - .L_473)
.L_473:
        /*002c*/ 	.word	0x00000000
        /*0030*/ 	.short	0x0003
        /*0032*/ 	.short	0x0014
        /*0034*/ 	.byte	0x00, 0xf0, 0x05, 0x00


	//----- nvinfo : EIATTR_KPARAM_INFO
	.align		4
.L_474:
        /*0038*/ 	.byte	0x04, 0x17
        /*003a*/ 	.short	(.L_476 - .L_475)
.L_475:
        /*003c*/ 	.word	0x00000000
        /*0040*/ 	.short	0x0002
        /*0042*/ 	.short	0x0010
        /*0044*/ 	.byte	0x00, 0xf0, 0x11, 0x00


	//----- nvinfo : EIATTR_KPARAM_INFO
	.align		4
.L_476:
        /*0048*/ 	.byte	0x04, 0x17
        /*004a*/ 	.short	(.L_478 - .L_477)
.L_477:
        /*004c*/ 	.word	0x00000000
        /*0050*/ 	.short	0x0001
        /*0052*/ 	.short	0x0008
        /*0054*/ 	.byte	0x00, 0xf5, 0x21, 0x00


	//----- nvinfo : EIATTR_KPARAM_INFO
	.align		4
.L_478:
        /*0058*/ 	.byte	0x04, 0x17
        /*005a*/ 	.short	(.L_480 - .L_479)
.L_479:
        /*005c*/ 	.word	0x00000000
        /*0060*/ 	.short	0x0000
        /*0062*/ 	.short	0x0000
        /*0064*/ 	.byte	0x00, 0xf0, 0x21, 0x00


	//----- nvinfo : EIATTR_SPARSE_MMA_MASK
	.align		4
.L_480:
        /*0068*/ 	.byte	0x03, 0x50
        /*006a*/ 	.short	0x0000


	//----- nvinfo : EIATTR_MAXREG_COUNT
	.align		4
        /*006c*/ 	.byte	0x03, 0x1b
        /*006e*/ 	.short	0x0060


	//----- nvinfo : EIATTR_NUM_BARRIERS
	.align		4
        /*0070*/ 	.byte	0x02, 0x4c
        /*0072*/ 	.byte	0x01
	.zero		1


	//----- nvinfo : EIATTR_MERCURY_ISA_VERSION
	.align		4
        /*0074*/ 	.byte	0x03, 0x5f
        /*0076*/ 	.short	0x0101


	//----- nvinfo : EIATTR_COOP_GROUP_MASK_REGIDS
	.align		4
        /*0078*/ 	.byte	0x04, 0x29
        /*007a*/ 	.short	(.L_482 - .L_481)


	//   ....[0]....
.L_481:
        /*007c*/ 	.word	0xffffffff


	//   ....[1]....
        /*0080*/ 	.word	0xffffffff


	//   ....[2]....
        /*0084*/ 	.word	0xffffffff


	//   ....[3]....
        /*0088*/ 	.word	0xffffffff


	//   ....[4]....
        /*008c*/ 	.word	0xffffffff


	//   ....[5]....
        /*0090*/ 	.word	0xffffffff


	//   ....[6]....
        /*0094*/ 	.word	0xffffffff


	//   ....[7]....
        /*0098*/ 	.word	0xffffffff


	//   ....[8]....
        /*009c*/ 	.word	0xffffffff


	//   ....[9]....
        /*00a0*/ 	.word	0xffffffff


	//   ....[10]....
        /*00a4*/ 	.word	0xffffffff


	//   ....[11]....
        /*00a8*/ 	.word	0xffffffff


	//   ....[12]....
        /*00ac*/ 	.word	0xffffffff


	//   ....[13]....
        /*00b0*/ 	.word	0xffffffff


	//   ....[14]....
        /*00b4*/ 	.word	0xffffffff


	//   ....[15]....
        /*00b8*/ 	.word	0xffffffff


	//   ....[16]....
        /*00bc*/ 	.word	0xffffffff


	//   ....[17]....
        /*00c0*/ 	.word	0xffffffff


	//   ....[18]....
        /*00c4*/ 	.word	0xffffffff


	//   ....[19]....
        /*00c8*/ 	.word	0xffffffff


	//   ....[20]....
        /*00cc*/ 	.word	0xffffffff


	//   ....[21]....
        /*00d0*/ 	.word	0xffffffff


	//   ....[22]....
        /*00d4*/ 	.word	0xffffffff


	//   ....[23]....
        /*00d8*/ 	.word	0xffffffff


	//   ....[24]....
        /*00dc*/ 	.word	0xffffffff


	//   ....[25]....
        /*00e0*/ 	.word	0xffffffff


	//   ....[26]....
        /*00e4*/ 	.word	0xffffffff


	//   ....[27]....
        /*00e8*/ 	.word	0xffffffff


	//   ....[28]....
        /*00ec*/ 	.word	0xffffffff


	//   ....[29]....
        /*00f0*/ 	.word	0xffffffff


	//----- nvinfo : EIATTR_COOP_GROUP_INSTR_OFFSETS
	.align		4
.L_482:
        /*00f4*/ 	.byte	0x04, 0x28
        /*00f6*/ 	.short	(.L_484 - .L_483)


	//   ....[0]....
.L_483:
        /*00f8*/ 	.word	0x00000930


	//   ....[1]....
        /*00fc*/ 	.word	0x00000940


	//   ....[2]....
        /*0100*/ 	.word	0x000009b0


	//   ....[3]....
        /*0104*/ 	.word	0x000009e0


	//   ....[4]....
        /*0108*/ 	.word	0x00000a50


	//   ....[5]....
        /*010c*/ 	.word	0x00000a60


	//   ....[6]....
        /*0110*/ 	.word	0x00000ab0


	//   ....[7]....
        /*0114*/ 	.word	0x00000ad0


	//   ....[8]....
        /*0118*/ 	.word	0x00000b30


	//   ....[9]....
        /*011c*/ 	.word	0x00000b40


	//   ....[10]....
        /*0120*/ 	.word	0x00000e40


	//   ....[11]....
        /*0124*/ 	.word	0x00000e50


	//   ....[12]....
        /*0128*/ 	.word	0x00000ed0


	//   ....[13]....
        /*012c*/ 	.word	0x00000ef0


	//   ....[14]....
        /*0130*/ 	.word	0x00000f40


	//   ....[15]....
        /*0134*/ 	.word	0x00000f60


	//   ....[16]....
        /*0138*/ 	.word	0x00000fd0


	//   ....[17]....
        /*013c*/ 	.word	0x00000fe0


	//   ....[18]....
        /*0140*/ 	.word	0x00001030


	//   ....[19]....
        /*0144*/ 	.word	0x00001060


	//   ....[20]....
        /*0148*/ 	.word	0x00002450


	//   ....[21]....
        /*014c*/ 	.word	0x00002460


	//   ....[22]....
        /*0150*/ 	.word	0x000024d0


	//   ....[23]....
        /*0154*/ 	.word	0x000024e0


	//   ....[24]....
        /*0158*/ 	.word	0x00002540


	//   ....[25]....
        /*015c*/ 	.word	0x00002550


	//   ....[26]....
        /*0160*/ 	.word	0x000025a0


	//   ....[27]....
        /*0164*/ 	.word	0x000025d0


	//   ....[28]....
        /*0168*/ 	.word	0x00002650


	//   ....[29]....
        /*016c*/ 	.word	0x00002660


	//----- nvinfo : EIATTR_VRC_CTA_INIT_COUNT
	.align		4
.L_484:
        /*0170*/ 	.byte	0x02, 0x4a
	.zero		1
	.zero		1


	//----- nvinfo : EIATTR_EXIT_INSTR_OFFSETS
	.align		4
        /*0174*/ 	.byte	0x04, 0x1c
        /*0176*/ 	.short	(.L_486 - .L_485)


	//   ....[0]....
.L_485:
        /*0178*/ 	.word	0x00000080


	//   ....[1]....
        /*017c*/ 	.word	0x000000c0


	//   ....[2]....
        /*0180*/ 	.word	0x000028f0


	//   ....[3]....
        /*0184*/ 	.word	0x00002940


	//----- nvinfo : EIATTR_MAX_THREADS
	.align		4
.L_486:
        /*0188*/ 	.byte	0x04, 0x05
        /*018a*/ 	.short	(.L_488 - .L_487)
.L_487:
        /*018c*/ 	.word	0x00000280
        /*0190*/ 	.word	0x00000001
        /*0194*/ 	.word	0x00000001


	//----- nvinfo : EIATTR_CRS_STACK_SIZE
	.align		4
.L_488:
        /*0198*/ 	.byte	0x04, 0x1e
        /*019a*/ 	.short	(.L_490 - .L_489)
.L_489:
        /*019c*/ 	.word	0x00000000


	//----- nvinfo : EIATTR_CBANK_PARAM_SIZE
	.align		4
.L_490:
        /*01a0*/ 	.byte	0x03, 0x19
        /*01a2*/ 	.short	0x0021


	//----- nvinfo : EIATTR_PARAM_CBANK
	.align		4
        /*01a4*/ 	.byte	0x04, 0x0a
        /*01a6*/ 	.short	(.L_492 - .L_491)
	.align		4
.L_491:
        /*01a8*/ 	.word	index@(.nv.constant0._ZN3cub18CUB_300001_SM_10006detail6reduce28DeviceReduceSingleTileKernelINS2_10policy_hubIdjN4cuda3std3__44plusIdEEE10Policy1000EN6thrust24THRUST_300001_SM_1000_NS10device_ptrIdEEPdjS9_ddNS7_10__identityEEEvT0_T1_T2_T3_T4_T6_)
        /*01ac*/ 	.short	0x0380
        /*01ae*/ 	.short	0x0021


	//----- nvinfo : EIATTR_SW_WAR
	.align		4
.L_492:
        /*01b0*/ 	.byte	0x04, 0x36
        /*01b2*/ 	.short	(.L_494 - .L_493)
.L_493:
        /*01b4*/ 	.word	0x00000008
.L_494:


//--------------------- .nv.info._ZN3cub18CUB_300001_SM_10006detail4scan16DeviceScanKernelINS2_10policy_hubIdddmN4cuda3std3__44plusIvEEE10Policy1000EN6thrust24THRUST_300001_SM_1000_NS10device_ptrIdEESF_NS0_13ScanTileStateIdLb1EEES9_NS0_8NullTypeEmdLb0ESI_EEvT0_T1_T2_iT3_T4_T5_ --------------------------
	.section	.nv.info._ZN3cub18CUB_300001_SM_10006detail4scan16DeviceScanKernelINS2_10policy_hubIdddmN4cuda3std3__44plusIvEEE10Policy1000EN6thrust24THRUST_300001_SM_1000_NS10device_ptrIdEESF_NS0_13ScanTileStateIdLb1EEES9_NS0_8NullTypeEmdLb0ESI_EEvT0_T1_T2_iT3_T4_T5_,"",@"SHT_CUDA_INFO"
	.sectionflags	@""
	.align	4


	//----- nvinfo : EIATTR_CUDA_API_VERSION
	.align		4
        /*0000*/ 	.byte	0x04, 0x37
        /*0002*/ 	.short	(.L_496 - .L_495)
.L_495:
        /*0004*/ 	.word	0x00000082


	//----- nvinfo : EIATTR_KPARAM_INFO
	.align		4
.L_496:
        /*0008*/ 	.byte	0x04, 0x17
        /*000a*/ 	.short	(.L_498 - .L_497)
.L_497:
        /*000c*/ 	.word	0x00000000
        /*0010*/ 	.short	0x0006
        /*0012*/ 	.short	0x0020
        /*0014*/ 	.byte	0x00, 0xf0, 0x21, 0x00


	//----- nvinfo : EIATTR_KPARAM_INFO
	.align		4
.L_498:
        /*0018*/ 	.byte	0x04, 0x17
        /*001a*/ 	.short	(.L_500 - .L_499)
.L_499:
        /*001c*/ 	.word	0x00000000
        /*0020*/ 	.short	0x0005
        /*0022*/ 	.short	0x001d
        /*0024*/ 	.byte	0x00, 0xf0, 0x05, 0x00


	//----- nvinfo : EIATTR_KPARAM_INFO
	.align		4
.L_500:
        /*0028*/ 	.byte	0x04, 0x17
        /*002a*/ 	.short	(.L_502 - .L_501)
.L_501:
        /*002c*/ 	.word	0x00000000
        /*0030*/ 	.short	0x0004
        /*0032*/ 	.short	0x001c
        /*0034*/ 	.byte	0x00, 0xf0, 0x05, 0x00


	//----- nvinfo : EIATTR_KPARAM_INFO
	.align		4
.L_502:
        /*0038*/ 	.byte	0x04, 0x17
        /*003a*/ 	.short	(.L_504 - .L_503)
.L_503:
        /*003c*/ 	.word	0x00000000
        /*0040*/ 	.short	0x0003
        /*0042*/ 	.short	0x0018
        /*0044*/ 	.byte	0x00, 0xf0, 0x11, 0x00


	//----- nvinfo : EIATTR_KPARAM_INFO
	.align		4
.L_504:
        /*0048*/ 	.byte	0x04, 0x17
        /*004a*/ 	.short	(.L_506 - .L_505)
.L_505:
        /*004c*/ 	.word	0x00000000
        /*0050*/ 	.short	0x0002
        /*0052*/ 	.short	0x0010
        /*0054*/ 	.byte	0x00, 0xf0, 0x21, 0x00


	//----- nvinfo : EIATTR_KPARAM_INFO
	.align		4
.L_506:
        /*0058*/ 	.byte	0x04, 0x17
        /*005a*/ 	.short	(.L_508 - .L_507)
.L_507:
        /*005c*/ 	.word	0x00000000
        /*0060*/ 	.short	0x0001
        /*0062*/ 	.short	0x0008
        /*0064*/ 	.byte	0x00, 0xf0, 0x21, 0x00


	//----- nvinfo : EIATTR_KPARAM_INFO
	.align		4
.L_508:
        /*0068*/ 	.byte	0x04, 0x17
        /*006a*/ 	.short	(.L_510 - .L_509)
.L_509:
        /*006c*/ 	.word	0x00000000
        /*0070*/ 	.short	0x0000
        /*0072*/ 	.short	0x0000
        /*0074*/ 	.byte	0x00, 0xf0, 0x21, 0x00


	//----- nvinfo : EIATTR_SPARSE_MMA_MASK
	.align		4
.L_510:
        /*0078*/ 	.byte	0x03, 0x50
        /*007a*/ 	.short	0x0000


	//----- nvinfo : EIATTR_MAXREG_COUNT
	.align		4
        /*007c*/ 	.byte	0x03, 0x1b
        /*007e*/ 	.short	0x00ff


	//----- nvinfo : EIATTR_NUM_BARRIERS
	.align		4
        /*0080*/ 	.byte	0x02, 0x4c
        /*0082*/ 	.byte	0x01
	.zero		1


	//----- nvinfo : EIATTR_MERCURY_ISA_VERSION
	.align		4
        /*0084*/ 	.byte	0x03, 0x5f
        /*0086*/ 	.short	0x0101


	//----- nvinfo : EIATTR_COOP_GROUP_MASK_REGIDS
	.align		4
        /*0088*/ 	.byte	0x04, 0x29
        /*008a*/ 	.short	(.L_512 - .L_511)


	//   ....[0]....
.L_511:
        /*008c*/ 	.word	0xffffffff


	//   ....[1]....
        /*0090*/ 	.word	0xffffffff


	//   ....[2]....
        /*0094*/ 	.word	0xffffffff


	//   ....[3]....
        /*0098*/ 	.word	0xffffffff


	//   ....[4]....
        /*009c*/ 	.word	0xffffffff


	//   ....[5]....
        /*00a0*/ 	.word	0xffffffff


	//   ....[6]....
        /*00a4*/ 	.word	0xffffffff


	//   ....[7]....
        /*00a8*/ 	.word	0xffffffff


	//   ....[8]....
        /*00ac*/ 	.word	0xffffffff


	//   ....[9]....
        /*00b0*/ 	.word	0xffffffff


	//   ....[10]....
        /*00b4*/ 	.word	0xffffffff


	//   ....[11]....
        /*00b8*/ 	.word	0xffffffff


	//   ....[12]....
        /*00bc*/ 	.word	0xffffffff


	//   ....[13]....
        /*00c0*/ 	.word	0xffffffff


	//   ....[14]....
        /*00c4*/ 	.word	0xffffffff


	//   ....[15]....
        /*00c8*/ 	.word	0xffffffff


	//   ....[16]....
        /*00cc*/ 	.word	0xffffffff


	//   ....[17]....
        /*00d0*/ 	.word	0xffffffff


	//   ....[18]....
        /*00d4*/ 	.word	0xffffffff


	//   ....[19]....
        /*00d8*/ 	.word	0xffffffff


	//   ....[20]....
        /*00dc*/ 	.word	0xffffffff


	//   ....[21]....
        /*00e0*/ 	.word	0xffffffff


	//   ....[22]....
        /*00e4*/ 	.word	0xffffffff


	//   ....[23]....
        /*00e8*/ 	.word	0xffffffff


	//   ....[24]....
        /*00ec*/ 	.word	0xffffffff


	//   ....[25]....
        /*00f0*/ 	.word	0xffffffff


	//   ....[26]....
        /*00f4*/ 	.word	0xffffffff


	//   ....[27]....
        /*00f8*/ 	.word	0xffffffff


	//   ....[28]....
        /*00fc*/ 	.word	0xffffffff


	//   ....[29]....
        /*0100*/ 	.word	0xffffffff


	//   ....[30]....
        /*0104*/ 	.word	0xffffffff


	//   ....[31]....
        /*0108*/ 	.word	0xffffffff


	//   ....[32]....
        /*010c*/ 	.word	0xffffffff


	//   ....[33]....
        /*0110*/ 	.word	0xffffffff


	//   ....[34]....
        /*0114*/ 	.word	0xffffffff


	//   ....[35]....
        /*0118*/ 	.word	0xffffffff


	//   ....[36]....
        /*011c*/ 	.word	0xffffffff


	//   ....[37]....
        /*0120*/ 	.word	0xffffffff


	//   ....[38]....
        /*0124*/ 	.word	0xffffffff


	//   ....[39]....
        /*0128*/ 	.word	0xffffffff


	//   ....[40]....
        /*012c*/ 	.word	0xffffffff


	//   ....[41]....
        /*0130*/ 	.word	0xffffffff


	//   ....[42]....
        /*0134*/ 	.word	0xffffffff


	//   ....[43]....
        /*0138*/ 	.word	0xffffffff


	//   ....[44]....
        /*013c*/ 	.word	0xffffffff


	//   ....[45]....
        /*0140*/ 	.word	0xffffffff


	//   ....[46]....
        /*0144*/ 	.word	0xffffffff


	//   ....[47]....
        /*0148*/ 	.word	0xffffffff


	//   ....[48]....
        /*014c*/ 	.word	0xffffffff


	//   ....[49]....
        /*0150*/ 	.word	0xffffffff


	//   ....[50]....
        /*0154*/ 	.word	0xffffffff


	//   ....[51]....
        /*0158*/ 	.word	0xffffffff


	//   ....[52]....
        /*015c*/ 	.word	0xffffffff


	//   ....[53]....
        /*0160*/ 	.word	0xffffffff


	//   ....[54]....
        /*0164*/ 	.word	0xffffffff


	//   ....[55]....
        /*0168*/ 	.word	0xffffffff


	//   ....[56]....
        /*016c*/ 	.word	0xffffffff


	//   ....[57]....
        /*0170*/ 	.word	0xffffffff


	//   ....[58]....
        /*0174*/ 	.word	0xffffffff


	//   ....[59]....
        /*0178*/ 	.word	0xffffffff


	//   ....[60]....
        /*017c*/ 	.word	0xffffffff


	//   ....[61]....
        /*0180*/ 	.word	0xffffffff


	//   ....[62]....
        /*0184*/ 	.word	0xffffffff


	//   ....[63]....
        /*0188*/ 	.word	0xffffffff


	//   ....[64]....
        /*018c*/ 	.word	0xffffffff


	//   ....[65]....
        /*0190*/ 	.word	0xffffffff


	//   ....[66]....
        /*0194*/ 	.word	0xffffffff


	//   ....[67]....
        /*0198*/ 	.word	0xffffffff


	//   ....[68]....
        /*019c*/ 	.word	0xffffffff


	//   ....[69]....
        /*01a0*/ 	.word	0xffffffff


	//   ....[70]....
        /*01a4*/ 	.word	0xffffffff


	//   ....[71]....
        /*01a8*/ 	.word	0xffffffff


	//   ....[72]....
        /*01ac*/ 	.word	0xffffffff


	//   ....[73]....
        /*01b0*/ 	.word	0xffffffff


	//   ....[74]....
        /*01b4*/ 	.word	0xffffffff


	//   ....[75]....
        /*01b8*/ 	.word	0xffffffff


	//   ....[76]....
        /*01bc*/ 	.word	0xffffffff


	//   ....[77]....
        /*01c0*/ 	.word	0xffffffff


	//   ....[78]....
        /*01c4*/ 	.word	0xffffffff


	//   ....[79]....
        /*01c8*/ 	.word	0xffffffff


	//   ....[80]....
        /*01cc*/ 	.word	0xffffffff


	//   ....[81]....
        /*01d0*/ 	.word	0xffffffff


	//   ....[82]....
        /*01d4*/ 	.word	0xffffffff


	//   ....[83]....
        /*01d8*/ 	.word	0xffffffff


	//   ....[84]....
        /*01dc*/ 	.word	0xffffffff


	//   ....[85]....
        /*01e0*/ 	.word	0xffffffff


	//   ....[86]....
        /*01e4*/ 	.word	0xffffffff


	//   ....[87]....
        /*01e8*/ 	.word	0xffffffff


	//   ....[88]....
        /*01ec*/ 	.word	0xffffffff


	//   ....[89]....
        /*01f0*/ 	.word	0xffffffff


	//   ....[90]....
        /*01f4*/ 	.word	0xffffffff


	//   ....[91]....
        /*01f8*/ 	.word	0xffffffff


	//   ....[92]....
        /*01fc*/ 	.word	0xffffffff


	//   ....[93]....
        /*0200*/ 	.word	0xffffffff


	//   ....[94]....
        /*0204*/ 	.word	0xffffffff


	//   ....[95]....
        /*0208*/ 	.word	0xffffffff


	//   ....[96]....
        /*020c*/ 	.word	0xffffffff


	//   ....[97]....
        /*0210*/ 	.word	0xffffffff


	//   ....[98]....
        /*0214*/ 	.word	0xffffffff


	//   ....[99]....
        /*0218*/ 	.word	0xffffffff


	//   ....[100]....
        /*021c*/ 	.word	0xffffffff


	//   ....[101]....
        /*0220*/ 	.word	0xffffffff


	//   ....[102]....
        /*0224*/ 	.word	0xffffffff


	//   ....[103]....
        /*0228*/ 	.word	0xffffffff


	//   ....[104]....
        /*022c*/ 	.word	0xffffffff


	//   ....[105]....
        /*0230*/ 	.word	0xffffffff


	//   ....[106]....
        /*0234*/ 	.word	0xffffffff


	//   ....[107]....
        /*0238*/ 	.word	0xffffffff


	//   ....[108]....
        /*023c*/ 	.word	0x05000005


	//   ....[109]....
        /*0240*/ 	.word	0x05000005


	//   ....[110]....
        /*0244*/ 	.word	0x05000005


	//   ....[111]....
        /*0248*/ 	.word	0x05000005


	//   ....[112]....
        /*024c*/ 	.word	0x05000005


	//   ....[113]....
        /*0250*/ 	.word	0x05000005


	//   ....[114]....
        /*0254*/ 	.word	0x05000005


	//   ....[115]....
        /*0258*/ 	.word	0x05000005


	//   ....[116]....
        /*025c*/ 	.word	0x05000005


	//   ....[117]....
        /*0260*/ 	.word	0x05000005


	//   ....[118]....
        /*0264*/ 	.word	0x05000005


	//   ....[119]....
        /*0268*/ 	.word	0x05000005


	//   ....[120]....
        /*026c*/ 	.word	0x05000005


	//   ....[121]....
        /*0270*/ 	.word	0x05000005


	//   ....[122]....
        /*0274*/ 	.word	0x05000005


	//   ....[123]....
        /*0278*/ 	.word	0x05000005


	//   ....[124]....
        /*027c*/ 	.word	0x05000005


	//   ....[125]....
        /*0280*/ 	.word	0x05000005


	//   ....[126]....
        /*0284*/ 	.word	0x05000005


	//   ....[127]....
        /*0288*/ 	.word	0x05000005


	//   ....[128]....
        /*028c*/ 	.word	0x05000005


	//   ....[129]....
        /*0290*/ 	.word	0x05000005


	//   ....[130]....
        /*0294*/ 	.word	0x05000005


	//   ....[131]....
        /*0298*/ 	.word	0x05000005


	//   ....[132]....
        /*029c*/ 	.word	0x05000005


	//   ....[133]....
        /*02a0*/ 	.word	0x05000005


	//   ....[134]....
        /*02a4*/ 	.word	0x05000005


	//   ....[135]....
        /*02a8*/ 	.word	0x05000005


	//   ....[136]....
        /*02ac*/ 	.word	0x05000005


	//   ....[137]....
        /*02b0*/ 	.word	0x05000005


	//   ....[138]....
        /*02b4*/ 	.word	0x05000005


	//   ....[139]....
        /*02b8*/ 	.word	0x05000005


	//   ....[140]....
        /*02bc*/ 	.word	0x05000005


	//   ....[141]....
        /*02c0*/ 	.word	0x05000005


	//   ....[142]....
        /*02c4*/ 	.word	0x05000005


	//   ....[143]....
        /*02c8*/ 	.word	0x05000005


	//   ....[144]....
        /*02cc*/ 	.word	0x05000005


	//   ....[145]....
        /*02d0*/ 	.word	0x05000005


	//   ....[146]....
        /*02d4*/ 	.word	0x05000005


	//   ....[147]....
        /*02d8*/ 	.word	0x05000005


	//   ....[148]....
        /*02dc*/ 	.word	0x05000005


	//   ....[149]....
        /*02e0*/ 	.word	0x05000005


	//   ....[150]....
        /*02e4*/ 	.word	0x05000005


	//   ....[151]....
        /*02e8*/ 	.word	0x05000005


	//   ....[152]....
        /*02ec*/ 	.word	0x05000005


	//   ....[153]....
        /*02f0*/ 	.word	0x05000005


	//   ....[154]....
        /*02f4*/ 	.word	0x05000005


	//   ....[155]....
        /*02f8*/ 	.word	0x05000005


	//   ....[156]....
        /*02fc*/ 	.word	0x05000005


	//   ....[157]....
        /*0300*/ 	.word	0x05000005


	//   ....[158]....
        /*0304*/ 	.word	0x05000005


	//   ....[159]....
        /*0308*/ 	.word	0x05000005


	//   ....[160]....
        /*030c*/ 	.word	0x05000005


	//   ....[161]....
        /*0310*/ 	.word	0x05000005


	//   ....[162]....
        /*0314*/ 	.word	0x05000005


	//   ....[163]....
        /*0318*/ 	.word	0x05000005


	//----- nvinfo : EIATTR_COOP_GROUP_INSTR_OFFSETS
	.align		4
.L_512:
        /*031c*/ 	.byte	0x04, 0x28
        /*031e*/ 	.short	(.L_514 - .L_513)


	//   ....[0]....
.L_513:
        /*0320*/ 	.word	0x00000390


	//   ....[1]....
        /*0324*/ 	.word	0x000004f0


	//   ....[2]....
        /*0328*/ 	.word	0x00000500


	//   ....[3]....
        /*032c*/ 	.word	0x00000540


	//   ....[4]....
        /*0330*/ 	.word	0x00000550


	//   ....[5]....
        /*0334*/ 	.word	0x00000590


	//   ....[6]....
        /*0338*/ 	.word	0x000005a0


	//   ....[7]....
        /*033c*/ 	.word	0x000005e0


	//   ....[8]....
        /*0340*/ 	.word	0x000005f0


	//   ....[9]....
        /*0344*/ 	.word	0x00000630


	//   ....[10]....
        /*0348*/ 	.word	0x00000640


	//   ....[11]....
        /*034c*/ 	.word	0x00000690


	//   ....[12]....
        /*0350*/ 	.word	0x000006d0


	//   ....[13]....
        /*0354*/ 	.word	0x00000a40


	//   ....[14]....
        /*0358*/ 	.word	0x00000a50


	//   ....[15]....
        /*035c*/ 	.word	0x00000a90


	//   ....[16]....
        /*0360*/ 	.word	0x00000aa0


	//   ....[17]....
        /*0364*/ 	.word	0x00000ae0


	//   ....[18]....
        /*0368*/ 	.word	0x00000af0


	//   ....[19]....
        /*036c*/ 	.word	0x00000b30


	//   ....[20]....
        /*0370*/ 	.word	0x00000b40


	//   ....[21]....
        /*0374*/ 	.word	0x00000b80


	//   ....[22]....
        /*0378*/ 	.word	0x00000b90


	//   ....[23]....
        /*037c*/ 	.word	0x00000c80


	//   ....[24]....
        /*0380*/ 	.word	0x00000ce0


	//   ....[25]....
        /*0384*/ 	.word	0x00000f80


	//   ....[26]....
        /*0388*/ 	.word	0x00001050


	//   ....[27]....
        /*038c*/ 	.word	0x000010c0


	//   ....[28]....
        /*0390*/ 	.word	0x00001180


	//   ....[29]....
        /*0394*/ 	.word	0x000011a0


	//   ....[30]....
        /*0398*/ 	.word	0x00001220


	//   ....[31]....
        /*039c*/ 	.word	0x00001240


	//   ....[32]....
        /*03a0*/ 	.word	0x000012b0


	//   ....[33]....
        /*03a4*/ 	.word	0x000012d0


	//   ....[34]....
        /*03a8*/ 	.word	0x00001340


	//   ....[35]....
        /*03ac*/ 	.word	0x00001360


	//   ....[36]....
        /*03b0*/ 	.word	0x000013e0


	//   ....[37]....
        /*03b4*/ 	.word	0x00001400


	//   ....[38]....
        /*03b8*/ 	.word	0x00001410


	//   ....[39]....
        /*03bc*/ 	.word	0x000014f0


	//   ....[40]....
        /*03c0*/ 	.word	0x000015c0


	//   ....[41]....
        /*03c4*/ 	.word	0x00001620


	//   ....[42]....
        /*03c8*/ 	.word	0x000016a0


	//   ....[43]....
        /*03cc*/ 	.word	0x000016c0


	//   ....[44]....
        /*03d0*/ 	.word	0x00001740


	//   ....[45]....
        /*03d4*/ 	.word	0x00001760


	//   ....[46]....
        /*03d8*/ 	.word	0x000017d0


	//   ....[47]....
        /*03dc*/ 	.word	0x000017f0


	//   ....[48]....
        /*03e0*/ 	.word	0x00001860


	//   ....[49]....
        /*03e4*/ 	.word	0x00001890


	//   ....[50]....
        /*03e8*/ 	.word	0x00001910


	//   ....[51]....
        /*03ec*/ 	.word	0x00001930


	//   ....[52]....
        /*03f0*/ 	.word	0x00001940


	//   ....[53]....
        /*03f4*/ 	.word	0x00001db0


	//   ....[54]....
        /*03f8*/ 	.word	0x00002530


	//   ....[55]....
        /*03fc*/ 	.word	0x00002690


	//   ....[56]....
        /*0400*/ 	.word	0x000026a0


	//   ....[57]....
        /*0404*/ 	.word	0x000026e0


	//   ....[58]....
        /*0408*/ 	.word	0x000026f0


	//   ....[59]....
        /*040c*/ 	.word	0x00002730


	//   ....[60]....
        /*0410*/ 	.word	0x00002740


	//   ....[61]....
        /*0414*/ 	.word	0x00002780


	//   ....[62]....
        /*0418*/ 	.word	0x00002790


	//   ....[63]....
        /*041c*/ 	.word	0x000027d0


	//   ....[64]....
        /*0420*/ 	.word	0x000027e0


	//   ....[65]....
        /*0424*/ 	.word	0x00002830


	//   ....[66]....
        /*0428*/ 	.word	0x00002870


	//   ....[67]....
        /*042c*/ 	.word	0x00002b70


	//   ....[68]....
        /*0430*/ 	.word	0x00002b80


	//   ....[69]....
        /*0434*/ 	.word	0x00002bc0


	//   ....[70]....
        /*0438*/ 	.word	0x00002bd0


	//   ....[71]....
        /*043c*/ 	.word	0x00002c10


	//   ....[72]....
        /*0440*/ 	.word	0x00002c20


	//   ....[73]....
        /*0444*/ 	.word	0x00002c60


	//   ....[74]....
        /*0448*/ 	.word	0x00002c70


	//   ....[75]....
        /*044c*/ 	.word	0x00002cb0


	//   ....[76]....
        /*0450*/ 	.word	0x00002cc0


	//   ....[77]....
        /*0454*/ 	.word	0x00002db0


	//   ....[78]....
        /*0458*/ 	.word	0x00002e10


	//   ....[79]....
        /*045c*/ 	.word	0x000030b0


	//   ....[80]....
        /*0460*/ 	.word	0x00003180


	//   ....[81]....
        /*0464*/ 	.word	0x00003240


	//   ....[82]....
        /*0468*/ 	.word	0x000032e0


	//   ....[83]....
        /*046c*/ 	.word	0x00003300


	//   ....[84]....
        /*0470*/ 	.word	0x00003380


	//   ....[85]....
        /*0474*/ 	.word	0x000033a0


	//   ....[86]....
        /*0478*/ 	.word	0x00003410


	//   ....[87]....
        /*047c*/ 	.word	0x00003430


	//   ....[88]....
        /*0480*/ 	.word	0x000034a0


	//   ....[89]....
        /*0484*/ 	.word	0x000034c0


	//   ....[90]....
        /*0488*/ 	.word	0x00003560


	//   ....[91]....
        /*048c*/ 	.word	0x00003580


	//   ....[92]....
        /*0490*/ 	.word	0x00003590


	//   ....[93]....
        /*0494*/ 	.word	0x00003670


	//   ....[94]....
        /*0498*/ 	.word	0x00003740


	//   ....[95]....
        /*049c*/ 	.word	0x000037a0


	//   ....[96]....
        /*04a0*/ 	.word	0x00003820


	//   ....[97]....
        /*04a4*/ 	.word	0x00003840


	//   ....[98]....
        /*04a8*/ 	.word	0x000038c0


	//   ....[99]....
        /*04ac*/ 	.word	0x000038f0


	//   ....[100]....
        /*04b0*/ 	.word	0x00003960


	//   ....[101]....
        /*04b4*/ 	.word	0x00003980


	//   ....[102]....
        /*04b8*/ 	.word	0x000039f0


	//   ....[103]....
        /*04bc*/ 	.word	0x00003a20


	//   ....[104]....
        /*04c0*/ 	.word	0x00003aa0


	//   ....[105]....
        /*04c4*/ 	.word	0x00003ac0


	//   ....[106]....
        /*04c8*/ 	.word	0x00003ad0


	//   ....[107]....
        /*04cc*/ 	.word	0x00003fd0


	//   ....[108]....
        /*04d0*/ 	.word	0x000043b0


	//   ....[109]....
        /*04d4*/ 	.word	0x00004430


	//   ....[110]....
        /*04d8*/ 	.word	0x000044c0


	//   ....[111]....
        /*04dc*/ 	.word	0x00004570


	//   ....[112]....
        /*04e0*/ 	.word	0x000045c0


	//   ....[113]....
        /*04e4*/ 	.word	0x000046b0


	//   ....[114]....
        /*04e8*/ 	.word	0x00004700


	//   ....[115]....
        /*04ec*/ 	.word	0x000047c0


	//   ....[116]....
        /*04f0*/ 	.word	0x00004810


	//   ....[117]....
        /*04f4*/ 	.word	0x000048d0


	//   ....[118]....
        /*04f8*/ 	.word	0x00004920


	//   ....[119]....
        /*04fc*/ 	.word	0x000049e0


	//   ....[120]....
        /*0500*/ 	.word	0x00004a30


	//   ....[121]....
        /*0504*/ 	.word	0x00004b40


	//   ....[122]....
        /*0508*/ 	.word	0x00004bb0


	//   ....[123]....
        /*050c*/ 	.word	0x00004c30


	//   ....[124]....
        /*0510*/ 	.word	0x00004cb0


	//   ....[125]....
        /*0514*/ 	.word	0x00004d70


	//   ....[126]....
        /*0518*/ 	.word	0x00004dc0


	//   ....[127]....
        /*051c*/ 	.word	0x00004e80


	//   ....[128]....
        /*0520*/ 	.word	0x00004ed0


	//   ....[129]....
        /*0524*/ 	.word	0x00004f90


	//   ....[130]....
        /*0528*/ 	.word	0x00004fe0


	//   ....[131]....
        /*052c*/ 	.word	0x000050d0


	//   ....[132]....
        /*0530*/ 	.word	0x00005120


	//   ....[133]....
        /*0534*/ 	.word	0x00005230


	//   ....[134]....
        /*0538*/ 	.word	0x00005280


	//   ....[135]....
        /*053c*/ 	.word	0x00005370


	//   ....[136]....
        /*0540*/ 	.word	0x000053e0


	//   ....[137]....
        /*0544*/ 	.word	0x00005460


	//   ....[138]....
        /*0548*/ 	.word	0x000054f0


	//   ....[139]....
        /*054c*/ 	.word	0x000055a0


	//   ....[140]....
        /*0550*/ 	.word	0x000055f0


	//   ....[141]....
        /*0554*/ 	.word	0x000056e0


	//   ....[142]....
        /*0558*/ 	.word	0x00005730


	//   ....[143]....
        /*055c*/ 	.word	0x00005800


	//   ....[144]....
        /*0560*/ 	.word	0x00005850


	//   ....[145]....
        /*0564*/ 	.word	0x00005920


	//   ....[146]....
        /*0568*/ 	.word	0x00005970


	//   ....[147]....
        /*056c*/ 	.word	0x00005a60


	//   ....[148]....
        /*0570*/ 	.word	0x00005ab0


	//   ....[149]....
        /*0574*/ 	.word	0x00005b90


	//   ....[150]....
        /*0578*/ 	.word	0x00005c20


	//   ....[151]....
        /*057c*/ 	.word	0x00005ca0


	//   ....[152]....
        /*0580*/ 	.word	0x00005d20


	//   ....[153]....
        /*0584*/ 	.word	0x00005de0


	//   ....[154]....
        /*0588*/ 	.word	0x00005e30


	//   ....[155]....
        /*058c*/ 	.word	0x00005f20


	//   ....[156]....
        /*0590*/ 	.word	0x00005f70


	//   ....[157]....
        /*0594*/ 	.word	0x00006080


	//   ....[158]....
        /*0598*/ 	.word	0x000060d0


	//   ....[159]....
        /*059c*/ 	.word	0x00006180


	//   ....[160]....
        /*05a0*/ 	.word	0x000061d0


	//   ....[161]....
        /*05a4*/ 	.word	0x000062e0


	//   ....[162]....
        /*05a8*/ 	.word	0x00006330


	//   ....[163]....
        /*05ac*/ 	.word	0x000063f0


	//----- nvinfo : EIATTR_VRC_CTA_INIT_COUNT
	.align		4
.L_514:
        /*05b0*/ 	.byte	0x02, 0x4a
	.zero		1
	.zero		1


	//----- nvinfo : EIATTR_EXIT_INSTR_OFFSETS
	.align		4
        /*05b4*/ 	.byte	0x04, 0x1c
        /*05b6*/ 	.short	(.L_516 - .L_515)


	//   ....[0]....
.L_515:
        /*05b8*/ 	.word	0x00001f40


	//   ....[1]....
        /*05bc*/ 	.word	0x00001f90


	//   ....[2]....
        /*05c0*/ 	.word	0x00004340


	//   ....[3]....
        /*05c4*/ 	.word	0x00004360


	//----- nvinfo : EIATTR_MAX_THREADS
	.align		4
.L_516:
        /*05c8*/ 	.byte	0x04, 0x05
        /*05ca*/ 	.short	(.L_518 - .L_517)
.L_517:
        /*05cc*/ 	.word	0x000000e0
        /*05d0*/ 	.word	0x00000001
        /*05d4*/ 	.word	0x00000001


	//----- nvinfo : EIATTR_CRS_STACK_SIZE
	.align		4
.L_518:
        /*05d8*/ 	.byte	0x04, 0x1e
        /*05da*/ 	.short	(.L_520 - .L_519)
.L_519:
        /*05dc*/ 	.word	0x00000000


	//----- nvinfo : EIATTR_CBANK_PARAM_SIZE
	.align		4
.L_520:
        /*05e0*/ 	.byte	0x03, 0x19
        /*05e2*/ 	.short	0x0028


	//----- nvinfo : EIATTR_PARAM_CBANK
	.align		4
        /*05e4*/ 	.byte	0x04, 0x0a
        /*05e6*/ 	.short	(.L_522 - .L_521)
	.align		4
.L_521:
        /*05e8*/ 	.word	index@(.nv.constant0._ZN3cub18CUB_300001_SM_10006detail4scan16DeviceScanKernelINS2_10policy_hubIdddmN4cuda3std3__44plusIvEEE10Policy1000EN6thrust24THRUST_300001_SM_1000_NS10device_ptrIdEESF_NS0_13ScanTileStateIdLb1EEES9_NS0_8NullTypeEmdLb0ESI_EEvT0_T1_T2_iT3_T4_T5_)
        /*05ec*/ 	.short	0x0380
        /*05ee*/ 	.short	0x0028


	//----- nvinfo : EIATTR_SW_WAR
	.align		4
.L_522:
        /*05f0*/ 	.byte	0x04, 0x36
        /*05f2*/ 	.short	(.L_524 - .L_523)
.L_523:
        /*05f4*/ 	.word	0x00000008
.L_524:


//--------------------- .nv.info._ZN3cub18CUB_300001_SM_10006detail4scan16DeviceScanKernelINS2_10policy_hubIdddjN4cuda3std3__44plusIvEEE10Policy1000EN6thrust24THRUST_300001_SM_1000_NS10device_ptrIdEESF_NS0_13ScanTileStateIdLb1EEES9_NS0_8NullTypeEjdLb0ESI_EEvT0_T1_T2_iT3_T4_T5_ --------------------------
	.section	.nv.info._ZN3cub18CUB_300001_SM_10006detail4scan16DeviceScanKernelINS2_10policy_hubIdddjN4cuda3std3__44plusIvEEE10Policy1000EN6thrust24THRUST_300001_SM_1000_NS10device_ptrIdEESF_NS0_13ScanTileStateIdLb1EEES9_NS0_8NullTypeEjdLb0ESI_EEvT0_T1_T2_iT3_T4_T5_,"",@"SHT_CUDA_INFO"
	.sectionflags	@""
	.align	4


	//----- nvinfo : EIATTR_CUDA_API_VERSION
	.align		4
        /*0000*/ 	.byte	0x04, 0x37
        /*0002*/ 	.short	(.L_526 - .L_525)
.L_525:
        /*0004*/ 	.word	0x00000082


	//----- nvinfo : EIATTR_KPARAM_INFO
	.align		4
.L_526:
        /*0008*/ 	.byte	0x04, 0x17
        /*000a*/ 	.short	(.L_528 - .L_527)
.L_527:
        /*000c*/ 	.word	0x00000000
        /*0010*/ 	.short	0x0006
        /*0012*/ 	.short	0x0020
        /*0014*/ 	.byte	0x00, 0xf0, 0x11, 0x00


	//----- nvinfo : EIATTR_KPARAM_INFO
	.align		4
.L_528:
        /*0018*/ 	.byte	0x04, 0x17
        /*001a*/ 	.short	(.L_530 - .L_529)
.L_529:
        /*001c*/ 	.word	0x00000000
        /*0020*/ 	.short	0x0005
        /*0022*/ 	.short	0x001d
        /*0024*/ 	.byte	0x00, 0xf0, 0x05, 0x00


	//----- nvinfo : EIATTR_KPARAM_INFO
	.align		4
.L_530:
        /*0028*/ 	.byte	0x04, 0x17
        /*002a*/ 	.short	(.L_532 - .L_531)
.L_531:
        /*002c*/ 	.word	0x00000000
        /*0030*/ 	.short	0x0004
        /*0032*/ 	.short	0x001c
        /*0034*/ 	.byte	0x00, 0xf0, 0x05, 0x00


	//----- nvinfo : EIATTR_KPARAM_INFO
	.align		4
.L_532:
        /*0038*/ 	.byte	0x04, 0x17
        /*003a*/ 	.short	(.L_534 - .L_533)
.L_533:
        /*003c*/ 	.word	0x00000000
        /*0040*/ 	.short	0x0003
        /*0042*/ 	.short	0x0018
        /*0044*/ 	.byte	0x00, 0xf0, 0x11, 0x00


	//----- nvinfo : EIATTR_KPARAM_INFO
	.align		4
.L_534:
        /*0048*/ 	.byte	0x04, 0x17
        /*004a*/ 	.short	(.L_536 - .L_535)
.L_535:
        /*004c*/ 	.word	0x00000000
        /*0050*/ 	.short	0x0002
        /*0052*/ 	.short	0x0010
        /*0054*/ 	.byte	0x00, 0xf0, 0x21, 0x00


	//----- nvinfo : EIATTR_KPARAM_INFO
	.align		4
.L_536:
        /*0058*/ 	.byte	0x04, 0x17
        /*005a*/ 	.short	(.L_538 - .L_537)
.L_537:
        /*005c*/ 	.word	0x00000000
        /*0060*/ 	.short	0x0001
        /*0062*/ 	.short	0x0008
        /*0064*/ 	.byte	0x00, 0xf0, 0x21, 0x00


	//----- nvinfo : EIATTR_KPARAM_INFO
	.align		4
.L_538:
        /*0068*/ 	.byte	0x04, 0x17
        /*006a*/ 	.short	(.L_540 - .L_539)
.L_539:
        /*006c*/ 	.word	0x00000000
        /*0070*/ 	.short	0x0000
        /*0072*/ 	.short	0x0000
        /*0074*/ 	.byte	0x00, 0xf0, 0x21, 0x00


	//----- nvinfo : EIATTR_SPARSE_MMA_MASK
	.align		4
.L_540:
        /*0078*/ 	.byte	0x03, 0x50
        /*007a*/ 	.short	0x0000


	//----- nvinfo : EIATTR_MAXREG_COUNT
	.align		4
        /*007c*/ 	.byte	0x03, 0x1b
        /*007e*/ 	.short	0x0080


	//----- nvinfo : EIATTR_NUM_BARRIERS
	.align		4
        /*0080*/ 	.byte	0x02, 0x4c
        /*0082*/ 	.byte	0x01
	.zero		1


	//----- nvinfo : EIATTR_ANNOTATIONS
	.align		4
        /*0084*/ 	.byte	0x04, 0x55
        /*0086*/ 	.short	(.L_542 - .L_541)


	//   ....[0]....
.L_541:
        /*0088*/ 	.word	0x00000001
        /*008c*/ 	.byte	0xf0, 0x03, 0x00, 0x00, 0x01, 0x00, 0x00, 0x00, 0x50, 0x04, 0x00, 0x00, 0x01, 0x00, 0x00, 0x00
        /*009c*/ 	.byte	0x80, 0x07, 0x00, 0x00, 0x01, 0x00, 0x00, 0x00, 0x60, 0x0b, 0x00, 0x00, 0x01, 0x00, 0x00, 0x00
        /*00ac*/ 	.byte	0x60, 0x22, 0x00, 0x00, 0x01, 0x00, 0x00, 0x00, 0x20, 0x2c, 0x00, 0x00, 0x01, 0x00, 0x00, 0x00
        /*00bc*/ 	.byte	0x80, 0x2c, 0x00, 0x00, 0x01, 0x00, 0x00, 0x00, 0xb0, 0x2f, 0x00, 0x00, 0x01, 0x00, 0x00, 0x00
        /*00cc*/ 	.byte	0x20, 0x33, 0x00, 0x00, 0x01, 0x00, 0x00, 0x00, 0x30, 0x4a, 0x00, 0x00


	//----- nvinfo : EIATTR_MERCURY_ISA_VERSION
	.align		4
.L_542:
        /*00d8*/ 	.byte	0x03, 0x5f
        /*00da*/ 	.short	0x0101


	//----- nvinfo : EIATTR_COOP_GROUP_MASK_REGIDS
	.align		4
        /*00dc*/ 	.byte	0x04, 0x29
        /*00de*/ 	.short	(.L_544 - .L_543)


	//   ....[0]....
.L_543:
        /*00e0*/ 	.word	0xffffffff


	//   ....[1]....
        /*00e4*/ 	.word	0xffffffff


	//   ....[2]....
        /*00e8*/ 	.word	0xffffffff


	//   ....[3]....
        /*00ec*/ 	.word	0xffffffff


	//   ....[4]....
        /*00f0*/ 	.word	0xffffffff


	//   ....[5]....
        /*00f4*/ 	.word	0xffffffff


	//   ....[6]....
        /*00f8*/ 	.word	0xffffffff


	//   ....[7]....
        /*00fc*/ 	.word	0xffffffff


	//   ....[8]....
        /*0100*/ 	.word	0xffffffff


	//   ....[9]....
        /*0104*/ 	.word	0xffffffff


	//   ....[10]....
        /*0108*/ 	.word	0xffffffff


	//   ....[11]....
        /*010c*/ 	.word	0xffffffff


	//   ....[12]....
        /*0110*/ 	.word	0xffffffff


	//   ....[13]....
        /*0114*/ 	.word	0xffffffff


	//   ....[14]....
        /*0118*/ 	.word	0xffffffff


	//   ....[15]....
        /*011c*/ 	.word	0xffffffff


	//   ....[16]....
        /*0120*/ 	.word	0xffffffff


	//   ....[17]....
        /*0124*/ 	.word	0xffffffff


	//   ....[18]....
        /*0128*/ 	.word	0xffffffff


	//   ....[19]....
        /*012c*/ 	.word	0xffffffff


	//   ....[20]....
        /*0130*/ 	.word	0xffffffff


	//   ....[21]....
        /*0134*/ 	.word	0xffffffff


	//   ....[22]....
        /*0138*/ 	.word	0xffffffff


	//   ....[23]....
        /*013c*/ 	.word	0xffffffff


	//   ....[24]....
        /*0140*/ 	.word	0xffffffff


	//   ....[25]....
        /*0144*/ 	.word	0xffffffff


	//   ....[26]....
        /*0148*/ 	.word	0xffffffff


	//   ....[27]....
        /*014c*/ 	.word	0xffffffff


	//   ....[28]....
        /*0150*/ 	.word	0xffffffff


	//   ....[29]....
        /*0154*/ 	.word	0xffffffff


	//   ....[30]....
        /*0158*/ 	.word	0xffffffff


	//   ....[31]....
        /*015c*/ 	.word	0xffffffff


	//   ....[32]....
        /*0160*/ 	.word	0xffffffff


	//   ....[33]....
        /*0164*/ 	.word	0xffffffff


	//   ....[34]....
        /*0168*/ 	.word	0xffffffff


	//   ....[35]....
        /*016c*/ 	.word	0xffffffff


	//   ....[36]....
        /*0170*/ 	.word	0xffffffff


	//   ....[37]....
        /*0174*/ 	.word	0xffffffff


	//   ....[38]....
        /*0178*/ 	.word	0xffffffff


	//   ....[39]....
        /*017c*/ 	.word	0xffffffff


	//   ....[40]....
        /*0180*/ 	.word	0xffffffff


	//   ....[41]....
        /*0184*/ 	.word	0xffffffff


	//   ....[42]....
        /*0188*/ 	.word	0xffffffff


	//   ....[43]....
        /*018c*/ 	.word	0xffffffff


	//   ....[44]....
        /*0190*/ 	.word	0xffffffff


	//   ....[45]....
        /*0194*/ 	.word	0xffffffff


	//   ....[46]....
        /*0198*/ 	.word	0xffffffff


	//   ....[47]....
        /*019c*/ 	.word	0xffffffff


	//   ....[48]....
        /*01a0*/ 	.word	0xffffffff


	//   ....[49]....
        /*01a4*/ 	.word	0xffffffff


	//   ....[50]....
        /*01a8*/ 	.word	0xffffffff


	//   ....[51]....
        /*01ac*/ 	.word	0xffffffff


	//   ....[52]....
        /*01b0*/ 	.word	0xffffffff


	//   ....[53]....
        /*01b4*/ 	.word	0xffffffff


	//   ....[54]....
        /*01b8*/ 	.word	0xffffffff


	//   ....[55]....
        /*01bc*/ 	.word	0xffffffff


	//   ....[56]....
        /*01c0*/ 	.word	0xffffffff


	//   ....[57]....
        /*01c4*/ 	.word	0xffffffff


	//   ....[58]....
        /*01c8*/ 	.word	0xffffffff


	//   ....[59]....
        /*01cc*/ 	.word	0xffffffff


	//   ....[60]....
        /*01d0*/ 	.word	0xffffffff


	//   ....[61]....
        /*01d4*/ 	.word	0xffffffff


	//   ....[62]....
        /*01d8*/ 	.word	0xffffffff


	//   ....[63]....
        /*01dc*/ 	.word	0xffffffff


	//   ....[64]....
        /*01e0*/ 	.word	0xffffffff


	//   ....[65]....
        /*01e4*/ 	.word	0xffffffff


	//   ....[66]....
        /*01e8*/ 	.word	0xffffffff


	//   ....[67]....
        /*01ec*/ 	.word	0xffffffff


	//   ....[68]....
        /*01f0*/ 	.word	0xffffffff


	//   ....[69]....
        /*01f4*/ 	.word	0xffffffff


	//   ....[70]....
        /*01f8*/ 	.word	0xffffffff


	//   ....[71]....
        /*01fc*/ 	.word	0xffffffff


	//   ....[72]....
        /*0200*/ 	.word	0xffffffff


	//   ....[73]....
        /*0204*/ 	.word	0xffffffff


	//   ....[74]....
        /*0208*/ 	.word	0xffffffff


	//   ....[75]....
        /*020c*/ 	.word	0xffffffff


	//   ....[76]....
        /*0210*/ 	.word	0xffffffff


	//   ....[77]....
        /*0214*/ 	.word	0xffffffff


	//   ....[78]....
        /*0218*/ 	.word	0xffffffff


	//   ....[79]....
        /*021c*/ 	.word	0xffffffff


	//   ....[80]....
        /*0220*/ 	.word	0xffffffff


	//   ....[81]....
        /*0224*/ 	.word	0xffffffff


	//   ....[82]....
        /*0228*/ 	.word	0xffffffff


	//   ....[83]....
        /*022c*/ 	.word	0xffffffff


	//   ....[84]....
        /*0230*/ 	.word	0xffffffff


	//   ....[85]....
        /*0234*/ 	.word	0xffffffff


	//   ....[86]....
        /*0238*/ 	.word	0xffffffff


	//   ....[87]....
        /*023c*/ 	.word	0xffffffff


	//   ....[88]....
        /*0240*/ 	.word	0xffffffff


	//   ....[89]....
        /*0244*/ 	.word	0xffffffff


	//   ....[90]....
        /*0248*/ 	.word	0xffffffff


	//   ....[91]....
        /*024c*/ 	.word	0xffffffff


	//   ....[92]....
        /*0250*/ 	.word	0xffffffff


	//   ....[93]....
        /*0254*/ 	.word	0xffffffff


	//   ....[94]....
        /*0258*/ 	.word	0xffffffff


	//   ....[95]....
        /*025c*/ 	.word	0xffffffff


	//   ....[96]....
        /*0260*/ 	.word	0xffffffff


	//   ....[97]....
        /*0264*/ 	.word	0xffffffff


	//   ....[98]....
        /*0268*/ 	.word	0xffffffff


	//   ....[99]....
        /*026c*/ 	.word	0xffffffff


	//   ....[100]....
        /*0270*/ 	.word	0xffffffff


	//   ....[101]....
        /*0274*/ 	.word	0xffffffff


	//   ....[102]....
        /*0278*/ 	.word	0xffffffff


	//   ....[103]....
        /*027c*/ 	.word	0xffffffff


	//   ....[104]....
        /*0280*/ 	.word	0xffffffff


	//   ....[105]....
        /*0284*/ 	.word	0xffffffff


	//   ....[106]....
        /*0288*/ 	.word	0xffffffff


	//   ....[107]....
        /*028c*/ 	.word	0xffffffff


	//   ....[108]....
        /*0290*/ 	.word	0x05000003


	//   ....[109]....
        /*0294*/ 	.word	0x05000003


	//   ....[110]....
        /*0298*/ 	.word	0x05000003


	//   ....[111]....
        /*029c*/ 	.word	0x05000003


	//   ....[112]....
        /*02a0*/ 	.word	0x05000003


	//   ....[113]....
        /*02a4*/ 	.word	0x05000003


	//   ....[114]....
        /*02a8*/ 	.word	0x05000003


	//   ....[115]....
        /*02ac*/ 	.word	0x05000003


	//   ....[116]....
        /*02b0*/ 	.word	0x05000003


	//   ....[117]....
        /*02b4*/ 	.word	0x05000003


	//   ....[118]....
        /*02b8*/ 	.word	0x05000003


	//   ....[119]....
        /*02bc*/ 	.word	0x05000003


	//   ....[120]....
        /*02c0*/ 	.word	0x05000003


	//   ....[121]....
        /*02c4*/ 	.word	0x05000003


	//   ....[122]....
        /*02c8*/ 	.word	0x05000003


	//   ....[123]....
        /*02cc*/ 	.word	0x05000003


	//   ....[124]....
        /*02d0*/ 	.word	0x05000003


	//   ....[125]....
        /*02d4*/ 	.word	0x05000003


	//   ....[126]....
        /*02d8*/ 	.word	0x05000003


	//   ....[127]....
        /*02dc*/ 	.word	0x05000003


	//   ....[128]....
        /*02e0*/ 	.word	0x05000003


	//   ....[129]....
        /*02e4*/ 	.word	0x05000003


	//   ....[130]....
        /*02e8*/ 	.word	0x05000003


	//   ....[131]....
        /*02ec*/ 	.word	0x05000003


	//   ....[132]....
        /*02f0*/ 	.word	0x05000003


	//   ....[133]....
        /*02f4*/ 	.word	0x05000003


	//   ....[134]....
        /*02f8*/ 	.word	0x05000003


	//   ....[135]....
        /*02fc*/ 	.word	0x05000003


	//   ....[136]....
        /*0300*/ 	.word	0x05000003


	//   ....[137]....
        /*0304*/ 	.word	0x05000003


	//   ....[138]....
        /*0308*/ 	.word	0x05000003


	//   ....[139]....
        /*030c*/ 	.word	0x05000003


	//   ....[140]....
        /*0310*/ 	.word	0x05000003


	//   ....[141]....
        /*0314*/ 	.word	0x05000003


	//   ....[142]....
        /*0318*/ 	.word	0x05000003


	//   ....[143]....
        /*031c*/ 	.word	0x05000003


	//   ....[144]....
        /*0320*/ 	.word	0x05000003


	//   ....[145]....
        /*0324*/ 	.word	0x05000003


	//   ....[146]....
        /*0328*/ 	.word	0x05000003


	//   ....[147]....
        /*032c*/ 	.word	0x05000003


	//   ....[148]....
        /*0330*/ 	.word	0x05000003


	//   ....[149]....
        /*0334*/ 	.word	0x05000003


	//   ....[150]....
        /*0338*/ 	.word	0x05000003


	//   ....[151]....
        /*033c*/ 	.word	0x05000003


	//   ....[152]....
        /*0340*/ 	.word	0x05000003


	//   ....[153]....
        /*0344*/ 	.word	0x05000003


	//   ....[154]....
        /*0348*/ 	.word	0x05000003


	//   ....[155]....
        /*034c*/ 	.word	0x05000003


	//   ....[156]....
        /*0350*/ 	.word	0x05000003


	//   ....[157]....
        /*0354*/ 	.word	0x05000003


	//   ....[158]....
        /*0358*/ 	.word	0x05000003


	//   ....[159]....
        /*035c*/ 	.word	0x05000003


	//   ....[160]....
        /*0360*/ 	.word	0x05000003


	//   ....[161]....
        /*0364*/ 	.word	0x05000003


	//   ....[162]....
        /*0368*/ 	.word	0x05000003


	//   ....[163]....
        /*036c*/ 	.word	0x05000003


	//----- nvinfo : EIATTR_COOP_GROUP_INSTR_OFFSETS
	.align		4
.L_544:
        /*0370*/ 	.byte	0x04, 0x28
        /*0372*/ 	.short	(.L_546 - .L_545)


	//   ....[0]....
.L_545:
        /*0374*/ 	.word	0x00000340


	//   ....[1]....
        /*0378*/ 	.word	0x00000510


	//   ....[2]....
        /*037c*/ 	.word	0x00000520


	//   ....[3]....
        /*0380*/ 	.word	0x00000560


	//   ....[4]....
        /*0384*/ 	.word	0x00000570


	//   ....[5]....
        /*0388*/ 	.word	0x000005b0


	//   ....[6]....
        /*038c*/ 	.word	0x000005c0


	//   ....[7]....
        /*0390*/ 	.word	0x00000600


	//   ....[8]....
        /*0394*/ 	.word	0x00000610


	//   ....[9]....
        /*0398*/ 	.word	0x00000650


	//   ....[10]....
        /*039c*/ 	.word	0x00000660


	//   ....[11]....
        /*03a0*/ 	.word	0x000009e0


	//   ....[12]....
        /*03a4*/ 	.word	0x000009f0


	//   ....[13]....
        /*03a8*/ 	.word	0x00000c60


	//   ....[14]....
        /*03ac*/ 	.word	0x00000c70


	//   ....[15]....
        /*03b0*/ 	.word	0x00000cb0


	//   ....[16]....
        /*03b4*/ 	.word	0x00000cc0


	//   ....[17]....
        /*03b8*/ 	.word	0x00000d00


	//   ....[18]....
        /*03bc*/ 	.word	0x00000d10


	//   ....[19]....
        /*03c0*/ 	.word	0x00000d50


	//   ....[20]....
        /*03c4*/ 	.word	0x00000d60


	//   ....[21]....
        /*03c8*/ 	.word	0x00000da0


	//   ....[22]....
        /*03cc*/ 	.word	0x00000db0


	//   ....[23]....
        /*03d0*/ 	.word	0x00001060


	//   ....[24]....
        /*03d4*/ 	.word	0x000010a0


	//   ....[25]....
        /*03d8*/ 	.word	0x00001370


	//   ....[26]....
        /*03dc*/ 	.word	0x00001590


	//   ....[27]....
        /*03e0*/ 	.word	0x00001610


	//   ....[28]....
        /*03e4*/ 	.word	0x000016d0


	//   ....[29]....
        /*03e8*/ 	.word	0x000016f0


	//   ....[30]....
        /*03ec*/ 	.word	0x00001740


	//   ....[31]....
        /*03f0*/ 	.word	0x00001770


	//   ....[32]....
        /*03f4*/ 	.word	0x000017e0


	//   ....[33]....
        /*03f8*/ 	.word	0x00001810


	//   ....[34]....
        /*03fc*/ 	.word	0x00001880


	//   ....[35]....
        /*0400*/ 	.word	0x000018a0


	//   ....[36]....
        /*0404*/ 	.word	0x00001900


	//   ....[37]....
        /*0408*/ 	.word	0x00001920


	//   ....[38]....
        /*040c*/ 	.word	0x00001930


	//   ....[39]....
        /*0410*/ 	.word	0x00001a30


	//   ....[40]....
        /*0414*/ 	.word	0x00001c30


	//   ....[41]....
        /*0418*/ 	.word	0x00001c90


	//   ....[42]....
        /*041c*/ 	.word	0x00001d00


	//   ....[43]....
        /*0420*/ 	.word	0x00001d10


	//   ....[44]....
        /*0424*/ 	.word	0x00001da0


	//   ....[45]....
        /*0428*/ 	.word	0x00001db0


	//   ....[46]....
        /*042c*/ 	.word	0x00001e40


	//   ....[47]....
        /*0430*/ 	.word	0x00001e50


	//   ....[48]....
        /*0434*/ 	.word	0x00001ee0


	//   ....[49]....
        /*0438*/ 	.word	0x00001ef0


	//   ....[50]....
        /*043c*/ 	.word	0x00001f80


	//   ....[51]....
        /*0440*/ 	.word	0x00001fb0


	//   ....[52]....
        /*0444*/ 	.word	0x00001fc0


	//   ....[53]....
        /*0448*/ 	.word	0x00002450


	//   ....[54]....
        /*044c*/ 	.word	0x00002b70


	//   ....[55]....
        /*0450*/ 	.word	0x00002d40


	//   ....[56]....
        /*0454*/ 	.word	0x00002d50


	//   ....[57]....
        /*0458*/ 	.word	0x00002d90


	//   ....[58]....
        /*045c*/ 	.word	0x00002da0


	//   ....[59]....
        /*0460*/ 	.word	0x00002de0


	//   ....[60]....
        /*0464*/ 	.word	0x00002df0


	//   ....[61]....
        /*0468*/ 	.word	0x00002e30


	//   ....[62]....
        /*046c*/ 	.word	0x00002e40


	//   ....[63]....
        /*0470*/ 	.word	0x00002e80


	//   ....[64]....
        /*0474*/ 	.word	0x00002e90


	//   ....[65]....
        /*0478*/ 	.word	0x00003210


	//   ....[66]....
        /*047c*/ 	.word	0x00003220


	//   ....[67]....
        /*0480*/ 	.word	0x00003420


	//   ....[68]....
        /*0484*/ 	.word	0x00003430


	//   ....[69]....
        /*0488*/ 	.word	0x00003470


	//   ....[70]....
        /*048c*/ 	.word	0x00003480


	//   ....[71]....
        /*0490*/ 	.word	0x000034c0


	//   ....[72]....
        /*0494*/ 	.word	0x000034d0


	//   ....[73]....
        /*0498*/ 	.word	0x00003510


	//   ....[74]....
        /*049c*/ 	.word	0x00003520


	//   ....[75]....
        /*04a0*/ 	.word	0x00003560


	//   ....[76]....
        /*04a4*/ 	.word	0x00003570


	//   ....[77]....
        /*04a8*/ 	.word	0x00003820


	//   ....[78]....
        /*04ac*/ 	.word	0x00003860


	//   ....[79]....
        /*04b0*/ 	.word	0x00003b10


	//   ....[80]....
        /*04b4*/ 	.word	0x00003d30


	//   ....[81]....
        /*04b8*/ 	.word	0x00003db0


	//   ....[82]....
        /*04bc*/ 	.word	0x00003e70


	//   ....[83]....
        /*04c0*/ 	.word	0x00003e90


	//   ....[84]....
        /*04c4*/ 	.word	0x00003f00


	//   ....[85]....
        /*04c8*/ 	.word	0x00003f30


	//   ....[86]....
        /*04cc*/ 	.word	0x00003f90


	//   ....[87]....
        /*04d0*/ 	.word	0x00003fc0


	//   ....[88]....
        /*04d4*/ 	.word	0x00004020


	//   ....[89]....
        /*04d8*/ 	.word	0x00004050


	//   ....[90]....
        /*04dc*/ 	.word	0x000040c0


	//   ....[91]....
        /*04e0*/ 	.word	0x000040f0


	//   ....[92]....
        /*04e4*/ 	.word	0x00004110


	//   ....[93]....
        /*04e8*/ 	.word	0x00004210


	//   ....[94]....
        /*04ec*/ 	.word	0x00004410


	//   ....[95]....
        /*04f0*/ 	.word	0x00004470


	//   ....[96]....
        /*04f4*/ 	.word	0x000044e0


	//   ....[97]....
        /*04f8*/ 	.word	0x000044f0


	//   ....[98]....
        /*04fc*/ 	.word	0x00004580


	//   ....[99]....
        /*0500*/ 	.word	0x00004590


	//   ....[100]....
        /*0504*/ 	.word	0x00004620


	//   ....[101]....
        /*0508*/ 	.word	0x00004630


	//   ....[102]....
        /*050c*/ 	.word	0x000046c0


	//   ....[103]....
        /*0510*/ 	.word	0x000046d0


	//   ....[104]....
        /*0514*/ 	.word	0x00004760


	//   ....[105]....
        /*0518*/ 	.word	0x00004790


	//   ....[106]....
        /*051c*/ 	.word	0x000047a0


	//   ....[107]....
        /*0520*/ 	.word	0x00004c40


	//   ....[108]....
        /*0524*/ 	.word	0x00005010


	//   ....[109]....
        /*0528*/ 	.word	0x00005090


	//   ....[110]....
        /*052c*/ 	.word	0x00005120


	//   ....[111]....
        /*0530*/ 	.word	0x000051e0


	//   ....[112]....
        /*0534*/ 	.word	0x00005230


	//   ....[113]....
        /*0538*/ 	.word	0x000052e0


	//   ....[114]....
        /*053c*/ 	.word	0x00005330


	//   ....[115]....
        /*0540*/ 	.word	0x00005400


	//   ....[116]....
        /*0544*/ 	.word	0x00005450


	//   ....[117]....
        /*0548*/ 	.word	0x00005510


	//   ....[118]....
        /*054c*/ 	.word	0x00005560


	//   ....[119]....
        /*0550*/ 	.word	0x00005610


	//   ....[120]....
        /*0554*/ 	.word	0x00005660


	//   ....[121]....
        /*0558*/ 	.word	0x00005760


	//   ....[122]....
        /*055c*/ 	.word	0x000057d0


	//   ....[123]....
        /*0560*/ 	.word	0x00005850


	//   ....[124]....
        /*0564*/ 	.word	0x000058d0


	//   ....[125]....
        /*0568*/ 	.word	0x00005990


	//   ....[126]....
        /*056c*/ 	.word	0x000059e0


	//   ....[127]....
        /*0570*/ 	.word	0x00005ab0


	//   ....[128]....
        /*0574*/ 	.word	0x00005b00


	//   ....[129]....
        /*0578*/ 	.word	0x00005be0


	//   ....[130]....
        /*057c*/ 	.word	0x00005c30


	//   ....[131]....
        /*0580*/ 	.word	0x00005d10


	//   ....[132]....
        /*0584*/ 	.word	0x00005d60


	//   ....[133]....
        /*0588*/ 	.word	0x00005e40


	//   ....[134]....
        /*058c*/ 	.word	0x00005e90


	//   ....[135]....
        /*0590*/ 	.word	0x00005f80


	//   ....[136]....
        /*0594*/ 	.word	0x00005ff0


	//   ....[137]....
        /*0598*/ 	.word	0x00006070


	//   ....[138]....
        /*059c*/ 	.word	0x00006100


	//   ....[139]....
        /*05a0*/ 	.word	0x000061c0


	//   ....[140]....
        /*05a4*/ 	.word	0x00006210


	//   ....[141]....
        /*05a8*/ 	.word	0x000062c0


	//   ....[142]....
        /*05ac*/ 	.word	0x00006310


	//   ....[143]....
        /*05b0*/ 	.word	0x000063e0


	//   ....[144]....
        /*05b4*/ 	.word	0x00006430


	//   ....[145]....
        /*05b8*/ 	.word	0x00006500


	//   ....[146]....
        /*05bc*/ 	.word	0x00006550


	//   ....[147]....
        /*05c0*/ 	.word	0x00006630


	//   ....[148]....
        /*05c4*/ 	.word	0x00006680


	//   ....[149]....
        /*05c8*/ 	.word	0x00006790


	//   ....[150]....
        /*05cc*/ 	.word	0x00006800


	//   ....[151]....
        /*05d0*/ 	.word	0x00006880


	//   ....[152]....
        /*05d4*/ 	.word	0x00006900


	//   ....[153]....
        /*05d8*/ 	.word	0x000069c0


	//   ....[154]....
        /*05dc*/ 	.word	0x00006a10


	//   ....[155]....
        /*05e0*/ 	.word	0x00006ae0


	//   ....[156]....
        /*05e4*/ 	.word	0x00006b30


	//   ....[157]....
        /*05e8*/ 	.word	0x00006c10


	//   ....[158]....
        /*05ec*/ 	.word	0x00006c60


	//   ....[159]....
        /*05f0*/ 	.word	0x00006d40


	//   ....[160]....
        /*05f4*/ 	.word	0x00006d90


	//   ....[161]....
        /*05f8*/ 	.word	0x00006e70


	//   ....[162]....
        /*05fc*/ 	.word	0x00006ec0


	//   ....[163]....
        /*0600*/ 	.word	0x00006fb0


	//----- nvinfo : EIATTR_VRC_CTA_INIT_COUNT
	.align		4
.L_546:
        /*0604*/ 	.byte	0x02, 0x4a
	.zero		1
	.zero		1


	//----- nvinfo : EIATTR_EXIT_INSTR_OFFSETS
	.align		4
        /*0608*/ 	.byte	0x04, 0x1c
        /*060a*/ 	.short	(.L_548 - .L_547)


	//   ....[0]....
.L_547:
        /*060c*/ 	.word	0x00002630


	//   ....[1]....
        /*0610*/ 	.word	0x00002650


	//   ....[2]....
        /*0614*/ 	.word	0x00004fa0


	//   ....[3]....
        /*0618*/ 	.word	0x00004fc0


	//----- nvinfo : EIATTR_MAX_THREADS
	.align		4
.L_548:
        /*061c*/ 	.byte	0x04, 0x05
        /*061e*/ 	.short	(.L_550 - .L_549)
.L_549:
        /*0620*/ 	.word	0x000001a0
        /*0624*/ 	.word	0x00000001
        /*0628*/ 	.word	0x00000001


	//----- nvinfo : EIATTR_CRS_STACK_SIZE
	.align		4
.L_550:
        /*062c*/ 	.byte	0x04, 0x1e
        /*062e*/ 	.short	(.L_552 - .L_551)
.L_551:
        /*0630*/ 	.word	0x00000000


	//----- nvinfo : EIATTR_CBANK_PARAM_SIZE
	.align		4
.L_552:
        /*0634*/ 	.byte	0x03, 0x19
        /*0636*/ 	.short	0x0024


	//----- nvinfo : EIATTR_PARAM_CBANK
	.align		4
        /*0638*/ 	.byte	0x04, 0x0a
        /*063a*/ 	.short	(.L_554 - .L_553)
	.align		4
.L_553:
        /*063c*/ 	.word	index@(.nv.constant0._ZN3cub18CUB_300001_SM_10006detail4scan16DeviceScanKernelINS2_10policy_hubIdddjN4cuda3std3__44plusIvEEE10Policy1000EN6thrust24THRUST_300001_SM_1000_NS10device_ptrIdEESF_NS0_13ScanTileStateIdLb1EEES9_NS0_8NullTypeEjdLb0ESI_EEvT0_T1_T2_iT3_T4_T5_)
        /*0640*/ 	.short	0x0380
        /*0642*/ 	.short	0x0024


	//----- nvinfo : EIATTR_SW_WAR
	.align		4
.L_554:
        /*0644*/ 	.byte	0x04, 0x36
        /*0646*/ 	.short	(.L_556 - .L_555)
.L_555:
        /*0648*/ 	.word	0x00000008
.L_556:


//--------------------- .nv.info._ZN3cub18CUB_300001_SM_10006detail4scan20DeviceScanInitKernelINS0_13ScanTileStateIdLb1EEEEEvT_i --------------------------
	.section	.nv.info._ZN3cub18CUB_300001_SM_10006detail4scan20DeviceScanInitKernelINS0_13ScanTileStateIdLb1EEEEEvT_i,"",@"SHT_CUDA_INFO"
	.sectionflags	@""
	.align	4


	//----- nvinfo : EIATTR_CUDA_API_VERSION
	.align		4
        /*0000*/ 	.byte	0x04, 0x37
        /*0002*/ 	.short	(.L_558 - .L_557)
.L_557:
        /*0004*/ 	.word	0x00000082


	//----- nvinfo : EIATTR_KPARAM_INFO
	.align		4
.L_558:
        /*0008*/ 	.byte	0x04, 0x17
        /*000a*/ 	.short	(.L_560 - .L_559)
.L_559:
        /*000c*/ 	.word	0x00000000
        /*0010*/ 	.short	0x0001
        /*0012*/ 	.short	0x0008
        /*0014*/ 	.byte	0x00, 0xf0, 0x11, 0x00


	//----- nvinfo : EIATTR_KPARAM_INFO
	.align		4
.L_560:
        /*0018*/ 	.byte	0x04, 0x17
        /*001a*/ 	.short	(.L_562 - .L_561)
.L_561:
        /*001c*/ 	.word	0x00000000
        /*0020*/ 	.short	0x0000
        /*0022*/ 	.short	0x0000
        /*0024*/ 	.byte	0x00, 0xf0, 0x21, 0x00


	//----- nvinfo : EIATTR_SPARSE_MMA_MASK
	.align		4
.L_562:
        /*0028*/ 	.byte	0x03, 0x50
        /*002a*/ 	.short	0x0000


	//----- nvinfo : EIATTR_MAXREG_COUNT
	.align		4
        /*002c*/ 	.byte	0x03, 0x1b
        /*002e*/ 	.short	0x00ff


	//----- nvinfo : EIATTR_MERCURY_ISA_VERSION
	.align		4
        /*0030*/ 	.byte	0x03, 0x5f
        /*0032*/ 	.short	0x0101


	//----- nvinfo : EIATTR_VRC_CTA_INIT_COUNT
	.align		4
        /*0034*/ 	.byte	0x02, 0x4a
	.zero		1
	.zero		1


	//----- nvinfo : EIATTR_EXIT_INSTR_OFFSETS
	.align		4
        /*0038*/ 	.byte	0x04, 0x1c
        /*003a*/ 	.short	(.L_564 - .L_563)


	//   ....[0]....
.L_563:
        /*003c*/ 	.word	0x00000100


	//   ....[1]....
        /*0040*/ 	.word	0x00000140


	//----- nvinfo : EIATTR_CBANK_PARAM_SIZE
	.align		4
.L_564:
        /*0044*/ 	.byte	0x03, 0x19
        /*0046*/ 	.short	0x000c


	//----- nvinfo : EIATTR_PARAM_CBANK
	.align		4
        /*0048*/ 	.byte	0x04, 0x0a
        /*004a*/ 	.short	(.L_566 - .L_565)
	.align		4
.L_565:
        /*004c*/ 	.word	index@(.nv.constant0._ZN3cub18CUB_300001_SM_10006detail4scan20DeviceScanInitKernelINS0_13ScanTileStateIdLb1EEEEEvT_i)
        /*0050*/ 	.short	0x0380
        /*0052*/ 	.short	0x000c


	//----- nvinfo : EIATTR_SW_WAR
	.align		4
.L_566:
        /*0054*/ 	.byte	0x04, 0x36
        /*0056*/ 	.short	(.L_568 - .L_567)
.L_567:
        /*0058*/ 	.word	0x00000008
.L_568:


//--------------------- .nv.info._ZN3cub18CUB_300001_SM_10006detail11EmptyKernelIvEEvv --------------------------
	.section	.nv.info._ZN3cub18CUB_300001_SM_10006detail11EmptyKernelIvEEvv,"",@"SHT_CUDA_INFO"
	.sectionflags	@""
	.align	4


	//----- nvinfo : EIATTR_CUDA_API_VERSION
	.align		4
        /*0000*/ 	.byte	0x04, 0x37
        /*0002*/ 	.short	(.L_570 - .L_569)
.L_569:
        /*0004*/ 	.word	0x00000082


	//----- nvinfo : EIATTR_SPARSE_MMA_MASK
	.align		4
.L_570:
        /*0008*/ 	.byte	0x03, 0x50
        /*000a*/ 	.short	0x0000


	//----- nvinfo : EIATTR_MAXREG_COUNT
	.align		4
        /*000c*/ 	.byte	0x03, 0x1b
        /*000e*/ 	.short	0x00ff


	//----- nvinfo : EIATTR_MERCURY_ISA_VERSION
	.align		4
        /*0010*/ 	.byte	0x03, 0x5f
        /*0012*/ 	.short	0x0101


	//----- nvinfo : EIATTR_VRC_CTA_INIT_COUNT
	.align		4
        /*0014*/ 	.byte	0x02, 0x4a
	.zero		1
	.zero		1


	//----- nvinfo : EIATTR_EXIT_INSTR_OFFSETS
	.align		4
        /*0018*/ 	.byte	0x04, 0x1c
        /*001a*/ 	.short	(.L_572 - .L_571)


	//   ....[0]....
.L_571:
        /*001c*/ 	.word	0x00000010


	//----- nvinfo : EIATTR_SW_WAR
	.align		4
.L_572:
        /*0020*/ 	.byte	0x04, 0x36
        /*0022*/ 	.short	(.L_574 - .L_573)
.L_573:
        /*0024*/ 	.word	0x00000008
.L_574:


//--------------------- .nv.info._ZN6thrust24THRUST_300001_SM_1000_NS8cuda_cub4core6detail13_kernel_agentINS1_8__reduce11ReduceAgentIPN4cuda3std3__45tupleIJdlEEESC_SB_lNS1_9__extrema9arg_max_fIdlNS9_4lessIdEEEEEEJSC_SC_iSH_EEEvDpT0_ --------------------------
	.section	.nv.info._ZN6thrust24THRUST_300001_SM_1000_NS8cuda_cub4core6detail13_kernel_agentINS1_8__reduce11ReduceAgentIPN4cuda3std3__45tupleIJdlEEESC_SB_lNS1_9__extrema9arg_max_fIdlNS9_4lessIdEEEEEEJSC_SC_iSH_EEEvDpT0_,"",@"SHT_CUDA_INFO"
	.sectionflags	@""
	.align	4


	//----- nvinfo : EIATTR_CUDA_API_VERSION
	.align		4
        /*0000*/ 	.byte	0x04, 0x37
        /*0002*/ 	.short	(.L_576 - .L_575)
.L_575:
        /*0004*/ 	.word	0x00000082


	//----- nvinfo : EIATTR_KPARAM_INFO
	.align		4
.L_576:
        /*0008*/ 	.byte	0x04, 0x17
        /*000a*/ 	.short	(.L_578 - .L_577)
.L_577:
        /*000c*/ 	.word	0x00000000
        /*0010*/ 	.short	0x0003
        /*0012*/ 	.short	0x0014
        /*0014*/ 	.byte	0x00, 0xf0, 0x05, 0x00


	//----- nvinfo : EIATTR_KPARAM_INFO
	.align		4
.L_578:
        /*0018*/ 	.byte	0x04, 0x17
        /*001a*/ 	.short	(.L_580 - .L_579)
.L_579:
        /*001c*/ 	.word	0x00000000
        /*0020*/ 	.short	0x0002
        /*0022*/ 	.short	0x0010
        /*0024*/ 	.byte	0x00, 0xf0, 0x11, 0x00


	//----- nvinfo : EIATTR_KPARAM_INFO
	.align		4
.L_580:
        /*0028*/ 	.byte	0x04, 0x17
        /*002a*/ 	.short	(.L_582 - .L_581)
.L_581:
        /*002c*/ 	.word	0x00000000
        /*0030*/ 	.short	0x0001
        /*0032*/ 	.short	0x0008
        /*0034*/ 	.byte	0x00, 0xf5, 0x21, 0x00


	//----- nvinfo : EIATTR_KPARAM_INFO
	.align		4
.L_582:
        /*0038*/ 	.byte	0x04, 0x17
        /*003a*/ 	.short	(.L_584 - .L_583)
.L_583:
        /*003c*/ 	.word	0x00000000
        /*0040*/ 	.short	0x0000
        /*0042*/ 	.short	0x0000
        /*0044*/ 	.byte	0x00, 0xf5, 0x21, 0x00


	//----- nvinfo : EIATTR_SPARSE_MMA_MASK
	.align		4
.L_584:
        /*0048*/ 	.byte	0x03, 0x50
        /*004a*/ 	.short	0x0000


	//----- nvinfo : EIATTR_MAXREG_COUNT
	.align		4
        /*004c*/ 	.byte	0x03, 0x1b
        /*004e*/ 	.short	0x00ff


	//----- nvinfo : EIATTR_NUM_BARRIERS
	.align		4
        /*0050*/ 	.byte	0x02, 0x4c
        /*0052*/ 	.byte	0x01
	.zero		1


	//----- nvinfo : EIATTR_MERCURY_ISA_VERSION
	.align		4
        /*0054*/ 	.byte	0x03, 0x5f
        /*0056*/ 	.short	0x0101


	//----- nvinfo : EIATTR_COOP_GROUP_MASK_REGIDS
	.align		4
        /*0058*/ 	.byte	0x04, 0x29
        /*005a*/ 	.short	(.L_586 - .L_585)


	//   ....[0]....
.L_585:
        /*005c*/ 	.word	0xffffffff


	//   ....[1]....
        /*0060*/ 	.word	0xffffffff


	//   ....[2]....
        /*0064*/ 	.word	0xffffffff


	//   ....[3]....
        /*0068*/ 	.word	0xffffffff


	//   ....[4]....
        /*006c*/ 	.word	0xffffffff


	//   ....[5]....
        /*0070*/ 	.word	0xffffffff


	//   ....[6]....
        /*0074*/ 	.word	0xffffffff


	//   ....[7]....
        /*0078*/ 	.word	0xffffffff


	//   ....[8]....
        /*007c*/ 	.word	0xffffffff


	//   ....[9]....
        /*0080*/ 	.word	0xffffffff


	//   ....[10]....
        /*0084*/ 	.word	0xffffffff


	//   ....[11]....
        /*0088*/ 	.word	0xffffffff


	//   ....[12]....
        /*008c*/ 	.word	0xffffffff


	//   ....[13]....
        /*0090*/ 	.word	0xffffffff


	//   ....[14]....
        /*0094*/ 	.word	0xffffffff


	//   ....[15]....
        /*0098*/ 	.word	0xffffffff


	//   ....[16]....
        /*009c*/ 	.word	0xffffffff


	//   ....[17]....
        /*00a0*/ 	.word	0xffffffff


	//   ....[18]....
        /*00a4*/ 	.word	0xffffffff


	//   ....[19]....
        /*00a8*/ 	.word	0xffffffff


	//   ....[20]....
        /*00ac*/ 	.word	0xffffffff


	//   ....[21]....
        /*00b0*/ 	.word	0xffffffff


	//   ....[22]....
        /*00b4*/ 	.word	0xffffffff


	//   ....[23]....
        /*00b8*/ 	.word	0xffffffff


	//   ....[24]....
        /*00bc*/ 	.word	0xffffffff


	//   ....[25]....
        /*00c0*/ 	.word	0xffffffff


	//   ....[26]....
        /*00c4*/ 	.word	0xffffffff


	//   ....[27]....
        /*00c8*/ 	.word	0xffffffff


	//   ....[28]....
        /*00cc*/ 	.word	0xffffffff


	//   ....[29]....
        /*00d0*/ 	.word	0xffffffff


	//   ....[30]....
        /*00d4*/ 	.word	0xffffffff


	//   ....[31]....
        /*00d8*/ 	.word	0xffffffff


	//   ....[32]....
        /*00dc*/ 	.word	0xffffffff


	//   ....[33]....
        /*00e0*/ 	.word	0xffffffff


	//   ....[34]....
        /*00e4*/ 	.word	0xffffffff


	//   ....[35]....
        /*00e8*/ 	.word	0xffffffff


	//   ....[36]....
        /*00ec*/ 	.word	0xffffffff


	//   ....[37]....
        /*00f0*/ 	.word	0xffffffff


	//   ....[38]....
        /*00f4*/ 	.word	0xffffffff


	//   ....[39]....
        /*00f8*/ 	.word	0xffffffff


	//   ....[40]....
        /*00fc*/ 	.word	0xffffffff


	//   ....[41]....
        /*0100*/ 	.word	0xffffffff


	//   ....[42]....
        /*0104*/ 	.word	0xffffffff


	//   ....[43]....
        /*0108*/ 	.word	0xffffffff


	//   ....[44]....
        /*010c*/ 	.word	0xffffffff


	//   ....[45]....
        /*0110*/ 	.word	0xffffffff


	//   ....[46]....
        /*0114*/ 	.word	0xffffffff


	//   ....[47]....
        /*0118*/ 	.word	0xffffffff


	//   ....[48]....
        /*011c*/ 	.word	0xffffffff


	//   ....[49]....
        /*0120*/ 	.word	0xffffffff


	//   ....[50]....
        /*0124*/ 	.word	0xffffffff


	//   ....[51]....
        /*0128*/ 	.word	0xffffffff


	//   ....[52]....
        /*012c*/ 	.word	0xffffffff


	//   ....[53]....
        /*0130*/ 	.word	0xffffffff


	//   ....[54]....
        /*0134*/ 	.word	0xffffffff


	//   ....[55]....
        /*0138*/ 	.word	0xffffffff


	//   ....[56]....
        /*013c*/ 	.word	0xffffffff


	//   ....[57]....
        /*0140*/ 	.word	0xffffffff


	//   ....[58]....
        /*0144*/ 	.word	0xffffffff


	//   ....[59]....
        /*0148*/ 	.word	0xffffffff


	//----- nvinfo : EIATTR_COOP_GROUP_INSTR_OFFSETS
	.align		4
.L_586:
        /*014c*/ 	.byte	0x04, 0x28
        /*014e*/ 	.short	(.L_588 - .L_587)


	//   ....[0]....
.L_587:
        /*0150*/ 	.word	0x00000b70


	//   ....[1]....
        /*0154*/ 	.word	0x00000ba0


	//   ....[2]....
        /*0158*/ 	.word	0x00000bc0


	//   ....[3]....
        /*015c*/ 	.word	0x00000bd0


	//   ....[4]....
        /*0160*/ 	.word	0x00000d60


	//   ....[5]....
        /*0164*/ 	.word	0x00000d90


	//   ....[6]....
        /*0168*/ 	.word	0x00000dc0


	//   ....[7]....
        /*016c*/ 	.word	0x00000de0


	//   ....[8]....
        /*0170*/ 	.word	0x00000f60


	//   ....[9]....
        /*0174*/ 	.word	0x00000f90


	//   ....[10]....
        /*0178*/ 	.word	0x00000fc0


	//   ....[11]....
        /*017c*/ 	.word	0x00000fe0


	//   ....[12]....
        /*0180*/ 	.word	0x00001160


	//   ....[13]....
        /*0184*/ 	.word	0x00001190


	//   ....[14]....
        /*0188*/ 	.word	0x000011c0


	//   ....[15]....
        /*018c*/ 	.word	0x000011e0


	//   ....[16]....
        /*0190*/ 	.word	0x00001360


	//   ....[17]....
        /*0194*/ 	.word	0x00001390


	//   ....[18]....
        /*0198*/ 	.word	0x000013c0


	//   ....[19]....
        /*019c*/ 	.word	0x000013e0


	//   ....[20]....
        /*01a0*/ 	.word	0x00002140


	//   ....[21]....
        /*01a4*/ 	.word	0x00002150


	//   ....[22]....
        /*01a8*/ 	.word	0x00002160


	//   ....[23]....
        /*01ac*/ 	.word	0x00002180


	//   ....[24]....
        /*01b0*/ 	.word	0x00002300


	//   ....[25]....
        /*01b4*/ 	.word	0x00002340


	//   ....[26]....
        /*01b8*/ 	.word	0x00002370


	//   ....[27]....
        /*01bc*/ 	.word	0x00002390


	//   ....[28]....
        /*01c0*/ 	.word	0x00002510


	//   ....[29]....
        /*01c4*/ 	.word	0x00002550


	//   ....[30]....
        /*01c8*/ 	.word	0x00002580


	//   ....[31]....
        /*01cc*/ 	.word	0x000025a0


	//   ....[32]....
        /*01d0*/ 	.word	0x00002720


	//   ....[33]....
        /*01d4*/ 	.word	0x00002760


	//   ....[34]....
        /*01d8*/ 	.word	0x00002790


	//   ....[35]....
        /*01dc*/ 	.word	0x000027b0


	//   ....[36]....
        /*01e0*/ 	.word	0x00002930


	//   ....[37]....
        /*01e4*/ 	.word	0x00002970


	//   ....[38]....
        /*01e8*/ 	.word	0x000029a0


	//   ....[39]....
        /*01ec*/ 	.word	0x000029c0


	//   ....[40]....
        /*01f0*/ 	.word	0x00005780


	//   ....[41]....
        /*01f4*/ 	.word	0x000057b0


	//   ....[42]....
        /*01f8*/ 	.word	0x000057d0


	//   ....[43]....
        /*01fc*/ 	.word	0x000057e0


	//   ....[44]....
        /*0200*/ 	.word	0x00005970


	//   ....[45]....
        /*0204*/ 	.word	0x000059a0


	//   ....[46]....
        /*0208*/ 	.word	0x000059d0


	//   ....[47]....
        /*020c*/ 	.word	0x000059f0


	//   ....[48]....
        /*0210*/ 	.word	0x00005b70


	//   ....[49]....
        /*0214*/ 	.word	0x00005ba0


	//   ....[50]....
        /*0218*/ 	.word	0x00005bd0


	//   ....[51]....
        /*021c*/ 	.word	0x00005bf0


	//   ....[52]....
        /*0220*/ 	.word	0x00005d70


	//   ....[53]....
        /*0224*/ 	.word	0x00005da0


	//   ....[54]....
        /*0228*/ 	.word	0x00005dd0


	//   ....[55]....
        /*022c*/ 	.word	0x00005df0


	//   ....[56]....
        /*0230*/ 	.word	0x00005f70


	//   ....[57]....
        /*0234*/ 	.word	0x00005fa0


	//   ....[58]....
        /*0238*/ 	.word	0x00005fd0


	//   ....[59]....
        /*023c*/ 	.word	0x00005ff0


	//----- nvinfo : EIATTR_VRC_CTA_INIT_COUNT
	.align		4
.L_588:
        /*0240*/ 	.byte	0x02, 0x4a
	.zero		1
	.zero		1


	//----- nvinfo : EIATTR_EXIT_INSTR_OFFSETS
	.align		4
        /*0244*/ 	.byte	0x04, 0x1c
        /*0246*/ 	.short	(.L_590 - .L_589)


	//   ....[0]....
.L_589:
        /*0248*/ 	.word	0x00000030


	//   ....[1]....
        /*024c*/ 	.word	0x00006c90


	//   ....[2]....
        /*0250*/ 	.word	0x00006cd0


	//----- nvinfo : EIATTR_MAX_THREADS
	.align		4
.L_590:
        /*0254*/ 	.byte	0x04, 0x05
        /*0256*/ 	.short	(.L_592 - .L_591)
.L_591:
        /*0258*/ 	.word	0x00000100
        /*025c*/ 	.word	0x00000001
        /*0260*/ 	.word	0x00000001


	//----- nvinfo : EIATTR_CRS_STACK_SIZE
	.align		4
.L_592:
        /*0264*/ 	.byte	0x04, 0x1e
        /*0266*/ 	.short	(.L_594 - .L_593)
.L_593:
        /*0268*/ 	.word	0x00000000


	//----- nvinfo : EIATTR_CBANK_PARAM_SIZE
	.align		4
.L_594:
        /*026c*/ 	.byte	0x03, 0x19
        /*026e*/ 	.short	0x0015


	//----- nvinfo : EIATTR_PARAM_CBANK
	.align		4
        /*0270*/ 	.byte	0x04, 0x0a
        /*0272*/ 	.short	(.L_596 - .L_595)
	.align		4
.L_595:
        /*0274*/ 	.word	index@(.nv.constant0._ZN6thrust24THRUST_300001_SM_1000_NS8cuda_cub4core6detail13_kernel_agentINS1_8__reduce11ReduceAgentIPN4cuda3std3__45tupleIJdlEEESC_SB_lNS1_9__extrema9arg_max_fIdlNS9_4lessIdEEEEEEJSC_SC_iSH_EEEvDpT0_)
        /*0278*/ 	.short	0x0380
        /*027a*/ 	.short	0x0015


	//----- nvinfo : EIATTR_SW_WAR
	.align		4
.L_596:
        /*027c*/ 	.byte	0x04, 0x36
        /*027e*/ 	.short	(.L_598 - .L_597)
.L_597:
        /*0280*/ 	.word	0x00000008
.L_598:


//--------------------- .nv.info._ZN6thrust24THRUST_300001_SM_1000_NS8cuda_cub4core6detail13_kernel_agentINS1_8__reduce11ReduceAgentINS0_12zip_iteratorIN4cuda3std3__45tupleIJNS0_10device_ptrIdEENS0_17counting_iteratorIlNS0_11use_defaultESF_SF_EEEEEEEPNSB_IJdlEEESJ_lNS1_9__extrema9arg_max_fIdlNSA_4lessIdEEEEEEJSI_SK_lN3cub18CUB_300001_SM_100013GridEvenShareIlEENSS_9GridQueueIyEESP_EEEvDpT0_ --------------------------
	.section	.nv.info._ZN6thrust24THRUST_300001_SM_1000_NS8cuda_cub4core6detail13_kernel_agentINS1_8__reduce11ReduceAgentINS0_12zip_iteratorIN4cuda3std3__45tupleIJNS0_10device_ptrIdEENS0_17counting_iteratorIlNS0_11use_defaultESF_SF_EEEEEEEPNSB_IJdlEEESJ_lNS1_9__extrema9arg_max_fIdlNSA_4lessIdEEEEEEJSI_SK_lN3cub18CUB_300001_SM_100013GridEvenShareIlEENSS_9GridQueueIyEESP_EEEvDpT0_,"",@"SHT_CUDA_INFO"
	.sectionflags	@""
	.align	4


	//----- nvinfo : EIATTR_CUDA_API_VERSION
	.align		4
        /*0000*/ 	.byte	0x04, 0x37
        /*0002*/ 	.short	(.L_600 - .L_599)
.L_599:
        /*0004*/ 	.word	0x00000082


	//----- nvinfo : EIATTR_KPARAM_INFO
	.align		4
.L_600:
        /*0008*/ 	.byte	0x04, 0x17
        /*000a*/ 	.short	(.L_602 - .L_601)
.L_601:
        /*000c*/ 	.word	0x00000000
        /*0010*/ 	.short	0x0005
        /*0012*/ 	.short	0x0070
        /*0014*/ 	.byte	0x00, 0xf0, 0x05, 0x00


	//----- nvinfo : EIATTR_KPARAM_INFO
	.align		4
.L_602:
        /*0018*/ 	.byte	0x04, 0x17
        /*001a*/ 	.short	(.L_604 - .L_603)
.L_603:
        /*001c*/ 	.word	0x00000000
        /*0020*/ 	.short	0x0004
        /*0022*/ 	.short	0x0068
        /*0024*/ 	.byte	0x00, 0xf0, 0x21, 0x00


	//----- nvinfo : EIATTR_KPARAM_INFO
	.align		4
.L_604:
        /*0028*/ 	.byte	0x04, 0x17
        /*002a*/ 	.short	(.L_606 - .L_605)
.L_605:
        /*002c*/ 	.word	0x00000000
        /*0030*/ 	.short	0x0003
        /*0032*/ 	.short	0x0020
        /*0034*/ 	.byte	0x00, 0xf0, 0x21, 0x01


	//----- nvinfo : EIATTR_KPARAM_INFO
	.align		4
.L_606:
        /*0038*/ 	.byte	0x04, 0x17
        /*003a*/ 	.short	(.L_608 - .L_607)
.L_607:
        /*003c*/ 	.word	0x00000000
        /*0040*/ 	.short	0x0002
        /*0042*/ 	.short	0x0018
        /*0044*/ 	.byte	0x00, 0xf0, 0x21, 0x00


	//----- nvinfo : EIATTR_KPARAM_INFO
	.align		4
.L_608:
        /*0048*/ 	.byte	0x04, 0x17
        /*004a*/ 	.short	(.L_610 - .L_609)
.L_609:
        /*004c*/ 	.word	0x00000000
        /*0050*/ 	.short	0x0001
        /*0052*/ 	.short	0x0010
        /*0054*/ 	.byte	0x00, 0xf5, 0x21, 0x00


	//----- nvinfo : EIATTR_KPARAM_INFO
	.align		4
.L_610:
        /*0058*/ 	.byte	0x04, 0x17
        /*005a*/ 	.short	(.L_612 - .L_611)
.L_611:
        /*005c*/ 	.word	0x00000000
        /*0060*/ 	.short	0x0000
        /*0062*/ 	.short	0x0000
        /*0064*/ 	.byte	0x00, 0xf0, 0x41, 0x00


	//----- nvinfo : EIATTR_SPARSE_MMA_MASK
	.align		4
.L_612:
        /*0068*/ 	.byte	0x03, 0x50
        /*006a*/ 	.short	0x0000


	//----- nvinfo : EIATTR_MAXREG_COUNT
	.align		4
        /*006c*/ 	.byte	0x03, 0x1b
        /*006e*/ 	.short	0x00ff


	//----- nvinfo : EIATTR_NUM_BARRIERS
	.align		4
        /*0070*/ 	.byte	0x02, 0x4c
        /*0072*/ 	.byte	0x01
	.zero		1


	//----- nvinfo : EIATTR_MERCURY_ISA_VERSION
	.align		4
        /*0074*/ 	.byte	0x03, 0x5f
        /*0076*/ 	.short	0x0101


	//----- nvinfo : EIATTR_COOP_GROUP_MASK_REGIDS
	.align		4
        /*0078*/ 	.byte	0x04, 0x29
        /*007a*/ 	.short	(.L_614 - .L_613)


	//   ....[0]....
.L_613:
        /*007c*/ 	.word	0xffffffff


	//   ....[1]....
        /*0080*/ 	.word	0xffffffff


	//   ....[2]....
        /*0084*/ 	.word	0xffffffff


	//   ....[3]....
        /*0088*/ 	.word	0xffffffff


	//   ....[4]....
        /*008c*/ 	.word	0xffffffff


	//   ....[5]....
        /*0090*/ 	.word	0xffffffff


	//   ....[6]....
        /*0094*/ 	.word	0xffffffff


	//   ....[7]....
        /*0098*/ 	.word	0xffffffff


	//   ....[8]....
        /*009c*/ 	.word	0xffffffff


	//   ....[9]....
        /*00a0*/ 	.word	0xffffffff


	//   ....[10]....
        /*00a4*/ 	.word	0xffffffff


	//   ....[11]....
        /*00a8*/ 	.word	0xffffffff


	//   ....[12]....
        /*00ac*/ 	.word	0xffffffff


	//   ....[13]....
        /*00b0*/ 	.word	0xffffffff


	//   ....[14]....
        /*00b4*/ 	.word	0xffffffff


	//   ....[15]....
        /*00b8*/ 	.word	0xffffffff


	//   ....[16]....
        /*00bc*/ 	.word	0xffffffff


	//   ....[17]....
        /*00c0*/ 	.word	0xffffffff


	//   ....[18]....
        /*00c4*/ 	.word	0xffffffff


	//   ....[19]....
        /*00c8*/ 	.word	0xffffffff


	//   ....[20]....
        /*00cc*/ 	.word	0xffffffff


	//   ....[21]....
        /*00d0*/ 	.word	0xffffffff


	//   ....[22]....
        /*00d4*/ 	.word	0xffffffff


	//   ....[23]....
        /*00d8*/ 	.word	0xffffffff


	//   ....[24]....
        /*00dc*/ 	.word	0xffffffff


	//   ....[25]....
        /*00e0*/ 	.word	0xffffffff


	//   ....[26]....
        /*00e4*/ 	.word	0xffffffff


	//   ....[27]....
        /*00e8*/ 	.word	0xffffffff


	//   ....[28]....
        /*00ec*/ 	.word	0xffffffff


	//   ....[29]....
        /*00f0*/ 	.word	0xffffffff


	//   ....[30]....
        /*00f4*/ 	.word	0xffffffff


	//   ....[31]....
        /*00f8*/ 	.word	0xffffffff


	//   ....[32]....
        /*00fc*/ 	.word	0xffffffff


	//   ....[33]....
        /*0100*/ 	.word	0xffffffff


	//   ....[34]....
        /*0104*/ 	.word	0xffffffff


	//   ....[35]....
        /*0108*/ 	.word	0xffffffff


	//   ....[36]....
        /*010c*/ 	.word	0xffffffff


	//   ....[37]....
        /*0110*/ 	.word	0xffffffff


	//   ....[38]....
        /*0114*/ 	.word	0xffffffff


	//   ....[39]....
        /*0118*/ 	.word	0xffffffff


	//   ....[40]....
        /*011c*/ 	.word	0xffffffff


	//   ....[41]....
        /*0120*/ 	.word	0xffffffff


	//   ....[42]....
        /*0124*/ 	.word	0xffffffff


	//   ....[43]....
        /*0128*/ 	.word	0xffffffff


	//   ....[44]....
        /*012c*/ 	.word	0xffffffff


	//   ....[45]....
        /*0130*/ 	.word	0xffffffff


	//   ....[46]....
        /*0134*/ 	.word	0xffffffff


	//   ....[47]....
        /*0138*/ 	.word	0xffffffff


	//   ....[48]....
        /*013c*/ 	.word	0xffffffff


	//   ....[49]....
        /*0140*/ 	.word	0xffffffff


	//   ....[50]....
        /*0144*/ 	.word	0xffffffff


	//   ....[51]....
        /*0148*/ 	.word	0xffffffff


	//   ....[52]....
        /*014c*/ 	.word	0xffffffff


	//   ....[53]....
        /*0150*/ 	.word	0xffffffff


	//   ....[54]....
        /*0154*/ 	.word	0xffffffff


	//   ....[55]....
        /*0158*/ 	.word	0xffffffff


	//   ....[56]....
        /*015c*/ 	.word	0xffffffff


	//   ....[57]....
        /*0160*/ 	.word	0xffffffff


	//   ....[58]....
        /*0164*/ 	.word	0xffffffff


	//   ....[59]....
        /*0168*/ 	.word	0xffffffff


	//----- nvinfo : EIATTR_COOP_GROUP_INSTR_OFFSETS
	.align		4
.L_614:
        /*016c*/ 	.byte	0x04, 0x28
        /*016e*/ 	.short	(.L_616 - .L_615)


	//   ....[0]....
.L_615:
        /*0170*/ 	.word	0x00000d70


	//   ....[1]....
        /*0174*/ 	.word	0x00000da0


	//   ....[2]....
        /*0178*/ 	.word	0x00000dc0


	//   ....[3]....
        /*017c*/ 	.word	0x00000dd0


	//   ....[4]....
        /*0180*/ 	.word	0x00000f60


	//   ....[5]....
        /*0184*/ 	.word	0x00000f90


	//   ....[6]....
        /*0188*/ 	.word	0x00000fc0


	//   ....[7]....
        /*018c*/ 	.word	0x00000fe0


	//   ....[8]....
        /*0190*/ 	.word	0x00001160


	//   ....[9]....
        /*0194*/ 	.word	0x00001190


	//   ....[10]....
        /*0198*/ 	.word	0x000011c0


	//   ....[11]....
        /*019c*/ 	.word	0x000011e0


	//   ....[12]....
        /*01a0*/ 	.word	0x00001360


	//   ....[13]....
        /*01a4*/ 	.word	0x00001390


	//   ....[14]....
        /*01a8*/ 	.word	0x000013c0


	//   ....[15]....
        /*01ac*/ 	.word	0x000013e0


	//   ....[16]....
        /*01b0*/ 	.word	0x00001560


	//   ....[17]....
        /*01b4*/ 	.word	0x00001590


	//   ....[18]....
        /*01b8*/ 	.word	0x000015c0


	//   ....[19]....
        /*01bc*/ 	.word	0x000015e0


	//   ....[20]....
        /*01c0*/ 	.word	0x00002340


	//   ....[21]....
        /*01c4*/ 	.word	0x00002350


	//   ....[22]....
        /*01c8*/ 	.word	0x00002360


	//   ....[23]....
        /*01cc*/ 	.word	0x00002380


	//   ....[24]....
        /*01d0*/ 	.word	0x00002500


	//   ....[25]....
        /*01d4*/ 	.word	0x00002540


	//   ....[26]....
        /*01d8*/ 	.word	0x00002570


	//   ....[27]....
        /*01dc*/ 	.word	0x00002590


	//   ....[28]....
        /*01e0*/ 	.word	0x00002710


	//   ....[29]....
        /*01e4*/ 	.word	0x00002750


	//   ....[30]....
        /*01e8*/ 	.word	0x00002780


	//   ....[31]....
        /*01ec*/ 	.word	0x000027a0


	//   ....[32]....
        /*01f0*/ 	.word	0x00002920


	//   ....[33]....
        /*01f4*/ 	.word	0x00002960


	//   ....[34]....
        /*01f8*/ 	.word	0x00002990


	//   ....[35]....
        /*01fc*/ 	.word	0x000029b0


	//   ....[36]....
        /*0200*/ 	.word	0x00002b30


	//   ....[37]....
        /*0204*/ 	.word	0x00002b70


	//   ....[38]....
        /*0208*/ 	.word	0x00002ba0


	//   ....[39]....
        /*020c*/ 	.word	0x00002bc0


	//   ....[40]....
        /*0210*/ 	.word	0x000053c0


	//   ....[41]....
        /*0214*/ 	.word	0x000053f0


	//   ....[42]....
        /*0218*/ 	.word	0x00005410


	//   ....[43]....
        /*021c*/ 	.word	0x00005420


	//   ....[44]....
        /*0220*/ 	.word	0x000055b0


	//   ....[45]....
        /*0224*/ 	.word	0x000055e0


	//   ....[46]....
        /*0228*/ 	.word	0x00005610


	//   ....[47]....
        /*022c*/ 	.word	0x00005630


	//   ....[48]....
        /*0230*/ 	.word	0x000057b0


	//   ....[49]....
        /*0234*/ 	.word	0x000057e0


	//   ....[50]....
        /*0238*/ 	.word	0x00005810


	//   ....[51]....
        /*023c*/ 	.word	0x00005830


	//   ....[52]....
        /*0240*/ 	.word	0x000059b0


	//   ....[53]....
        /*0244*/ 	.word	0x000059e0


	//   ....[54]....
        /*0248*/ 	.word	0x00005a10


	//   ....[55]....
        /*024c*/ 	.word	0x00005a30


	//   ....[56]....
        /*0250*/ 	.word	0x00005bb0


	//   ....[57]....
        /*0254*/ 	.word	0x00005be0


	//   ....[58]....
        /*0258*/ 	.word	0x00005c10


	//   ....[59]....
        /*025c*/ 	.word	0x00005c30


	//----- nvinfo : EIATTR_VRC_CTA_INIT_COUNT
	.align		4
.L_616:
        /*0260*/ 	.byte	0x02, 0x4a
	.zero		1
	.zero		1


	//----- nvinfo : EIATTR_EXIT_INSTR_OFFSETS
	.align		4
        /*0264*/ 	.byte	0x04, 0x1c
        /*0266*/ 	.short	(.L_618 - .L_617)


	//   ....[0]....
.L_617:
        /*0268*/ 	.word	0x000068d0


	//   ....[1]....
        /*026c*/ 	.word	0x00006920


	//----- nvinfo : EIATTR_MAX_THREADS
	.align		4
.L_618:
        /*0270*/ 	.byte	0x04, 0x05
        /*0272*/ 	.short	(.L_620 - .L_619)
.L_619:
        /*0274*/ 	.word	0x00000100
        /*0278*/ 	.word	0x00000001
        /*027c*/ 	.word	0x00000001


	//----- nvinfo : EIATTR_CRS_STACK_SIZE
	.align		4
.L_620:
        /*0280*/ 	.byte	0x04, 0x1e
        /*0282*/ 	.short	(.L_622 - .L_621)
.L_621:
        /*0284*/ 	.word	0x00000000


	//----- nvinfo : EIATTR_CBANK_PARAM_SIZE
	.align		4
.L_622:
        /*0288*/ 	.byte	0x03, 0x19
        /*028a*/ 	.short	0x0071


	//----- nvinfo : EIATTR_PARAM_CBANK
	.align		4
        /*028c*/ 	.byte	0x04, 0x0a
        /*028e*/ 	.short	(.L_624 - .L_623)
	.align		4
.L_623:
        /*0290*/ 	.word	index@(.nv.constant0._ZN6thrust24THRUST_300001_SM_1000_NS8cuda_cub4core6detail13_kernel_agentINS1_8__reduce11ReduceAgentINS0_12zip_iteratorIN4cuda3std3__45tupleIJNS0_10device_ptrIdEENS0_17counting_iteratorIlNS0_11use_defaultESF_SF_EEEEEEEPNSB_IJdlEEESJ_lNS1_9__extrema9arg_max_fIdlNSA_4lessIdEEEEEEJSI_SK_lN3cub18CUB_300001_SM_100013GridEvenShareIlEENSS_9GridQueueIyEESP_EEEvDpT0_)
        /*0294*/ 	.short	0x0380
        /*0296*/ 	.short	0x0071


	//----- nvinfo : EIATTR_SW_WAR
	.align		4
.L_624:
        /*0298*/ 	.byte	0x04, 0x36
        /*029a*/ 	.short	(.L_626 - .L_625)
.L_625:
        /*029c*/ 	.word	0x00000008
.L_626:


//--------------------- .nv.info._ZN6thrust24THRUST_300001_SM_1000_NS8cuda_cub4core6detail13_kernel_agentINS1_8__reduce11ReduceAgentINS0_12zip_iteratorIN4cuda3std3__45tupleIJNS0_10device_ptrIdEENS0_17counting_iteratorIlNS0_11use_defaultESF_SF_EEEEEEEPNSB_IJdlEEESJ_lNS1_9__extrema9arg_max_fIdlNSA_4lessIdEEEEEEJSI_SK_lSP_EEEvDpT0_ --------------------------
	.section	.nv.info._ZN6thrust24THRUST_300001_SM_1000_NS8cuda_cub4core6detail13_kernel_agentINS1_8__reduce11ReduceAgentINS0_12zip_iteratorIN4cuda3std3__45tupleIJNS0_10device_ptrIdEENS0_17counting_iteratorIlNS0_11use_defaultESF_SF_EEEEEEEPNSB_IJdlEEESJ_lNS1_9__extrema9arg_max_fIdlNSA_4lessIdEEEEEEJSI_SK_lSP_EEEvDpT0_,"",@"SHT_CUDA_INFO"
	.sectionflags	@""
	.align	4


	//----- nvinfo : EIATTR_CUDA_API_VERSION
	.align		4
        /*0000*/ 	.byte	0x04, 0x37
        /*0002*/ 	.short	(.L_628 - .L_627)
.L_627:
        /*0004*/ 	.word	0x00000082


	//----- nvinfo : EIATTR_KPARAM_INFO
	.align		4
.L_628:
        /*0008*/ 	.byte	0x04, 0x17
        /*000a*/ 	.short	(.L_630 - .L_629)
.L_629:
        /*000c*/ 	.word	0x00000000
        /*0010*/ 	.short	0x0003
        /*0012*/ 	.short	0x0020
        /*0014*/ 	.byte	0x00, 0xf0, 0x05, 0x00


	//----- nvinfo : EIATTR_KPARAM_INFO
	.align		4
.L_630:
        /*0018*/ 	.byte	0x04, 0x17
        /*001a*/ 	.short	(.L_632 - .L_631)
.L_631:
        /*001c*/ 	.word	0x00000000
        /*0020*/ 	.short	0x0002
        /*0022*/ 	.short	0x0018
        /*0024*/ 	.byte	0x00, 0xf0, 0x21, 0x00


	//----- nvinfo : EIATTR_KPARAM_INFO
	.align		4
.L_632:
        /*0028*/ 	.byte	0x04, 0x17
        /*002a*/ 	.short	(.L_634 - .L_633)
.L_633:
        /*002c*/ 	.word	0x00000000
        /*0030*/ 	.short	0x0001
        /*0032*/ 	.short	0x0010
        /*0034*/ 	.byte	0x00, 0xf5, 0x21, 0x00


	//----- nvinfo : EIATTR_KPARAM_INFO
	.align		4
.L_634:
        /*0038*/ 	.byte	0x04, 0x17
        /*003a*/ 	.short	(.L_636 - .L_635)
.L_635:
        /*003c*/ 	.word	0x00000000
        /*0040*/ 	.short	0x0000
        /*0042*/ 	.short	0x0000
        /*0044*/ 	.byte	0x00, 0xf0, 0x41, 0x00


	//----- nvinfo : EIATTR_SPARSE_MMA_MASK
	.align		4
.L_636:
        /*0048*/ 	.byte	0x03, 0x50
        /*004a*/ 	.short	0x0000


	//----- nvinfo : EIATTR_MAXREG_COUNT
	.align		4
        /*004c*/ 	.byte	0x03, 0x1b
        /*004e*/ 	.short	0x00ff


	//----- nvinfo : EIATTR_NUM_BARRIERS
	.align		4
        /*0050*/ 	.byte	0x02, 0x4c
        /*0052*/ 	.byte	0x01
	.zero		1


	//----- nvinfo : EIATTR_MERCURY_ISA_VERSION
	.align		4
        /*0054*/ 	.byte	0x03, 0x5f
        /*0056*/ 	.short	0x0101


	//----- nvinfo : EIATTR_COOP_GROUP_MASK_REGIDS
	.align		4
        /*0058*/ 	.byte	0x04, 0x29
        /*005a*/ 	.short	(.L_638 - .L_637)


	//   ....[0]....
.L_637:
        /*005c*/ 	.word	0xffffffff


	//   ....[1]....
        /*0060*/ 	.word	0xffffffff


	//   ....[2]....
        /*0064*/ 	.word	0xffffffff


	//   ....[3]....
        /*0068*/ 	.word	0xffffffff


	//   ....[4]....
        /*006c*/ 	.word	0xffffffff


	//   ....[5]....
        /*0070*/ 	.word	0xffffffff


	//   ....[6]....
        /*0074*/ 	.word	0xffffffff


	//   ....[7]....
        /*0078*/ 	.word	0xffffffff


	//   ....[8]....
        /*007c*/ 	.word	0xffffffff


	//   ....[9]....
        /*0080*/ 	.word	0xffffffff


	//   ....[10]....
        /*0084*/ 	.word	0xffffffff


	//   ....[11]....
        /*0088*/ 	.word	0xffffffff


	//   ....[12]....
        /*008c*/ 	.word	0xffffffff


	//   ....[13]....
        /*0090*/ 	.word	0xffffffff


	//   ....[14]....
        /*0094*/ 	.word	0xffffffff


	//   ....[15]....
        /*0098*/ 	.word	0xffffffff


	//   ....[16]....
        /*009c*/ 	.word	0xffffffff


	//   ....[17]....
        /*00a0*/ 	.word	0xffffffff


	//   ....[18]....
        /*00a4*/ 	.word	0xffffffff


	//   ....[19]....
        /*00a8*/ 	.word	0xffffffff


	//   ....[20]....
        /*00ac*/ 	.word	0xffffffff


	//   ....[21]....
        /*00b0*/ 	.word	0xffffffff


	//   ....[22]....
        /*00b4*/ 	.word	0xffffffff


	//   ....[23]....
        /*00b8*/ 	.word	0xffffffff


	//   ....[24]....
        /*00bc*/ 	.word	0xffffffff


	//   ....[25]....
        /*00c0*/ 	.word	0xffffffff


	//   ....[26]....
        /*00c4*/ 	.word	0xffffffff


	//   ....[27]....
        /*00c8*/ 	.word	0xffffffff


	//   ....[28]....
        /*00cc*/ 	.word	0xffffffff


	//   ....[29]....
        /*00d0*/ 	.word	0xffffffff


	//   ....[30]....
        /*00d4*/ 	.word	0xffffffff


	//   ....[31]....
        /*00d8*/ 	.word	0xffffffff


	//   ....[32]....
        /*00dc*/ 	.word	0xffffffff


	//   ....[33]....
        /*00e0*/ 	.word	0xffffffff


	//   ....[34]....
        /*00e4*/ 	.word	0xffffffff


	//   ....[35]....
        /*00e8*/ 	.word	0xffffffff


	//   ....[36]....
        /*00ec*/ 	.word	0xffffffff


	//   ....[37]....
        /*00f0*/ 	.word	0xffffffff


	//   ....[38]....
        /*00f4*/ 	.word	0xffffffff


	//   ....[39]....
        /*00f8*/ 	.word	0xffffffff


	//   ....[40]....
        /*00fc*/ 	.word	0xffffffff


	//   ....[41]....
        /*0100*/ 	.word	0xffffffff


	//   ....[42]....
        /*0104*/ 	.word	0xffffffff


	//   ....[43]....
        /*0108*/ 	.word	0xffffffff


	//   ....[44]....
        /*010c*/ 	.word	0xffffffff


	//   ....[45]....
        /*0110*/ 	.word	0xffffffff


	//   ....[46]....
        /*0114*/ 	.word	0xffffffff


	//   ....[47]....
        /*0118*/ 	.word	0xffffffff


	//   ....[48]....
        /*011c*/ 	.word	0xffffffff


	//   ....[49]....
        /*0120*/ 	.word	0xffffffff


	//   ....[50]....
        /*0124*/ 	.word	0xffffffff


	//   ....[51]....
        /*0128*/ 	.word	0xffffffff


	//   ....[52]....
        /*012c*/ 	.word	0xffffffff


	//   ....[53]....
        /*0130*/ 	.word	0xffffffff


	//   ....[54]....
        /*0134*/ 	.word	0xffffffff


	//   ....[55]....
        /*0138*/ 	.word	0xffffffff


	//   ....[56]....
        /*013c*/ 	.word	0xffffffff


	//   ....[57]....
        /*0140*/ 	.word	0xffffffff


	//   ....[58]....
        /*0144*/ 	.word	0xffffffff


	//   ....[59]....
        /*0148*/ 	.word	0xffffffff


	//----- nvinfo : EIATTR_COOP_GROUP_INSTR_OFFSETS
	.align		4
.L_638:
        /*014c*/ 	.byte	0x04, 0x28
        /*014e*/ 	.short	(.L_640 - .L_639)


	//   ....[0]....
.L_639:
        /*0150*/ 	.word	0x00000cb0


	//   ....[1]....
        /*0154*/ 	.word	0x00000ce0


	//   ....[2]....
        /*0158*/ 	.word	0x00000d00


	//   ....[3]....
        /*015c*/ 	.word	0x00000d10


	//   ....[4]....
        /*0160*/ 	.word	0x00000ea0


	//   ....[5]....
        /*0164*/ 	.word	0x00000ed0


	//   ....[6]....
        /*0168*/ 	.word	0x00000f00


	//   ....[7]....
        /*016c*/ 	.word	0x00000f20


	//   ....[8]....
        /*0170*/ 	.word	0x000010a0


	//   ....[9]....
        /*0174*/ 	.word	0x000010d0


	//   ....[10]....
        /*0178*/ 	.word	0x00001100


	//   ....[11]....
        /*017c*/ 	.word	0x00001120


	//   ....[12]....
        /*0180*/ 	.word	0x000012a0


	//   ....[13]....
        /*0184*/ 	.word	0x000012d0


	//   ....[14]....
        /*0188*/ 	.word	0x00001300


	//   ....[15]....
        /*018c*/ 	.word	0x00001320


	//   ....[16]....
        /*0190*/ 	.word	0x000014a0


	//   ....[17]....
        /*0194*/ 	.word	0x000014d0


	//   ....[18]....
        /*0198*/ 	.word	0x00001500


	//   ....[19]....
        /*019c*/ 	.word	0x00001520


	//   ....[20]....
        /*01a0*/ 	.word	0x00002280


	//   ....[21]....
        /*01a4*/ 	.word	0x00002290


	//   ....[22]....
        /*01a8*/ 	.word	0x000022a0


	//   ....[23]....
        /*01ac*/ 	.word	0x000022c0


	//   ....[24]....
        /*01b0*/ 	.word	0x00002440


	//   ....[25]....
        /*01b4*/ 	.word	0x00002480


	//   ....[26]....
        /*01b8*/ 	.word	0x000024b0


	//   ....[27]....
        /*01bc*/ 	.word	0x000024d0


	//   ....[28]....
        /*01c0*/ 	.word	0x00002650


	//   ....[29]....
        /*01c4*/ 	.word	0x00002690


	//   ....[30]....
        /*01c8*/ 	.word	0x000026c0


	//   ....[31]....
        /*01cc*/ 	.word	0x000026e0


	//   ....[32]....
        /*01d0*/ 	.word	0x00002860


	//   ....[33]....
        /*01d4*/ 	.word	0x000028a0


	//   ....[34]....
        /*01d8*/ 	.word	0x000028d0


	//   ....[35]....
        /*01dc*/ 	.word	0x000028f0


	//   ....[36]....
        /*01e0*/ 	.word	0x00002a70


	//   ....[37]....
        /*01e4*/ 	.word	0x00002ab0


	//   ....[38]....
        /*01e8*/ 	.word	0x00002ae0


	//   ....[39]....
        /*01ec*/ 	.word	0x00002b00


	//   ....[40]....
        /*01f0*/ 	.word	0x00004f70


	//   ....[41]....
        /*01f4*/ 	.word	0x00004fa0


	//   ....[42]....
        /*01f8*/ 	.word	0x00004fc0


	//   ....[43]....
        /*01fc*/ 	.word	0x00004fd0


	//   ....[44]....
        /*0200*/ 	.word	0x00005160


	//   ....[45]....
        /*0204*/ 	.word	0x00005190


	//   ....[46]....
        /*0208*/ 	.word	0x000051c0


	//   ....[47]....
        /*020c*/ 	.word	0x000051e0


	//   ....[48]....
        /*0210*/ 	.word	0x00005360


	//   ....[49]....
        /*0214*/ 	.word	0x00005390


	//   ....[50]....
        /*0218*/ 	.word	0x000053c0


	//   ....[51]....
        /*021c*/ 	.word	0x000053e0


	//   ....[52]....
        /*0220*/ 	.word	0x00005560


	//   ....[53]....
        /*0224*/ 	.word	0x00005590


	//   ....[54]....
        /*0228*/ 	.word	0x000055c0


	//   ....[55]....
        /*022c*/ 	.word	0x000055e0


	//   ....[56]....
        /*0230*/ 	.word	0x00005760


	//   ....[57]....
        /*0234*/ 	.word	0x00005790


	//   ....[58]....
        /*0238*/ 	.word	0x000057c0


	//   ....[59]....
        /*023c*/ 	.word	0x000057e0


	//----- nvinfo : EIATTR_VRC_CTA_INIT_COUNT
	.align		4
.L_640:
        /*0240*/ 	.byte	0x02, 0x4a
	.zero		1
	.zero		1


	//----- nvinfo : EIATTR_EXIT_INSTR_OFFSETS
	.align		4
        /*0244*/ 	.byte	0x04, 0x1c
        /*0246*/ 	.short	(.L_642 - .L_641)


	//   ....[0]....
.L_641:
        /*0248*/ 	.word	0x00000040


	//   ....[1]....
        /*024c*/ 	.word	0x00006480


	//   ....[2]....
        /*0250*/ 	.word	0x000064c0


	//----- nvinfo : EIATTR_MAX_THREADS
	.align		4
.L_642:
        /*0254*/ 	.byte	0x04, 0x05
        /*0256*/ 	.short	(.L_644 - .L_643)
.L_643:
        /*0258*/ 	.word	0x00000100
        /*025c*/ 	.word	0x00000001
        /*0260*/ 	.word	0x00000001


	//----- nvinfo : EIATTR_CRS_STACK_SIZE
	.align		4
.L_644:
        /*0264*/ 	.byte	0x04, 0x1e
        /*0266*/ 	.short	(.L_646 - .L_645)
.L_645:
        /*0268*/ 	.word	0x00000000


	//----- nvinfo : EIATTR_CBANK_PARAM_SIZE
	.align		4
.L_646:
        /*026c*/ 	.byte	0x03, 0x19
        /*026e*/ 	.short	0x0021


	//----- nvinfo : EIATTR_PARAM_CBANK
	.align		4
        /*0270*/ 	.byte	0x04, 0x0a
        /*0272*/ 	.short	(.L_648 - .L_647)
	.align		4
.L_647:
        /*0274*/ 	.word	index@(.nv.constant0._ZN6thrust24THRUST_300001_SM_1000_NS8cuda_cub4core6detail13_kernel_agentINS1_8__reduce11ReduceAgentINS0_12zip_iteratorIN4cuda3std3__45tupleIJNS0_10device_ptrIdEENS0_17counting_iteratorIlNS0_11use_defaultESF_SF_EEEEEEEPNSB_IJdlEEESJ_lNS1_9__extrema9arg_max_fIdlNSA_4lessIdEEEEEEJSI_SK_lSP_EEEvDpT0_)
        /*0278*/ 	.short	0x0380
        /*027a*/ 	.short	0x0021


	//----- nvinfo : EIATTR_SW_WAR
	.align		4
.L_648:
        /*027c*/ 	.byte	0x04, 0x36
        /*027e*/ 	.short	(.L_650 - .L_649)
.L_649:
        /*0280*/ 	.word	0x00000008
.L_650:


//--------------------- .nv.info._ZN6thrust24THRUST_300001_SM_1000_NS8cuda_cub4core6detail13_kernel_agentINS1_8__reduce11ReduceAgentIPN4cuda3std3__45tupleIJdlEEESC_SB_iNS1_9__extrema9arg_max_fIdlNS9_4lessIdEEEEEEJSC_SC_iSH_EEEvDpT0_ --------------------------
	.section	.nv.info._ZN6thrust24THRUST_300001_SM_1000_NS8cuda_cub4core6detail13_kernel_agentINS1_8__reduce11ReduceAgentIPN4cuda3std3__45tupleIJdlEEESC_SB_iNS1_9__extrema9arg_max_fIdlNS9_4lessIdEEEEEEJSC_SC_iSH_EEEvDpT0_,"",@"SHT_CUDA_INFO"
	.sectionflags	@""
	.align	4


	//----- nvinfo : EIATTR_CUDA_API_VERSION
	.align		4
        /*0000*/ 	.byte	0x04, 0x37
        /*0002*/ 	.short	(.L_652 - .L_651)
.L_651:
        /*0004*/ 	.word	0x00000082


	//----- nvinfo : EIATTR_KPARAM_INFO
	.align		4
.L_652:
        /*0008*/ 	.byte	0x04, 0x17
        /*000a*/ 	.short	(.L_654 - .L_653)
.L_653:
        /*000c*/ 	.word	0x00000000
        /*0010*/ 	.short	0x0003
        /*0012*/ 	.short	0x0014
        /*0014*/ 	.byte	0x00, 0xf0, 0x05, 0x00


	//----- nvinfo : EIATTR_KPARAM_INFO
	.align		4
.L_654:
        /*0018*/ 	.byte	0x04, 0x17
        /*001a*/ 	.short	(.L_656 - .L_655)
.L_655:
        /*001c*/ 	.word	0x00000000
        /*0020*/ 	.short	0x0002
        /*0022*/ 	.short	0x0010
        /*0024*/ 	.byte	0x00, 0xf0, 0x11, 0x00


	//----- nvinfo : EIATTR_KPARAM_INFO
	.align		4
.L_656:
        /*0028*/ 	.byte	0x04, 0x17
        /*002a*/ 	.short	(.L_658 - .L_657)
.L_657:
        /*002c*/ 	.word	0x00000000
        /*0030*/ 	.short	0x0001
        /*0032*/ 	.short	0x0008
        /*0034*/ 	.byte	0x00, 0xf5, 0x21, 0x00


	//----- nvinfo : EIATTR_KPARAM_INFO
	.align		4
.L_658:
        /*0038*/ 	.byte	0x04, 0x17
        /*003a*/ 	.short	(.L_660 - .L_659)
.L_659:
        /*003c*/ 	.word	0x00000000
        /*0040*/ 	.short	0x0000
        /*0042*/ 	.short	0x0000
        /*0044*/ 	.byte	0x00, 0xf5, 0x21, 0x00


	//----- nvinfo : EIATTR_SPARSE_MMA_MASK
	.align		4
.L_660:
        /*0048*/ 	.byte	0x03, 0x50
        /*004a*/ 	.short	0x0000


	//----- nvinfo : EIATTR_MAXREG_COUNT
	.align		4
        /*004c*/ 	.byte	0x03, 0x1b
        /*004e*/ 	.short	0x00ff


	//----- nvinfo : EIATTR_NUM_BARRIERS
	.align		4
        /*0050*/ 	.byte	0x02, 0x4c
        /*0052*/ 	.byte	0x01
	.zero		1


	//----- nvinfo : EIATTR_MERCURY_ISA_VERSION
	.align		4
        /*0054*/ 	.byte	0x03, 0x5f
        /*0056*/ 	.short	0x0101


	//----- nvinfo : EIATTR_COOP_GROUP_MASK_REGIDS
	.align		4
        /*0058*/ 	.byte	0x04, 0x29
        /*005a*/ 	.short	(.L_662 - .L_661)


	//   ....[0]....
.L_661:
        /*005c*/ 	.word	0xffffffff


	//   ....[1]....
        /*0060*/ 	.word	0xffffffff


	//   ....[2]....
        /*0064*/ 	.word	0xffffffff


	//   ....[3]....
        /*0068*/ 	.word	0xffffffff


	//   ....[4]....
        /*006c*/ 	.word	0xffffffff


	//   ....[5]....
        /*0070*/ 	.word	0xffffffff


	//   ....[6]....
        /*0074*/ 	.word	0xffffffff


	//   ....[7]....
        /*0078*/ 	.word	0xffffffff


	//   ....[8]....
        /*007c*/ 	.word	0xffffffff


	//   ....[9]....
        /*0080*/ 	.word	0xffffffff


	//   ....[10]....
        /*0084*/ 	.word	0xffffffff


	//   ....[11]....
        /*0088*/ 	.word	0xffffffff


	//   ....[12]....
        /*008c*/ 	.word	0xffffffff


	//   ....[13]....
        /*0090*/ 	.word	0xffffffff


	//   ....[14]....
        /*0094*/ 	.word	0xffffffff


	//   ....[15]....
        /*0098*/ 	.word	0xffffffff


	//   ....[16]....
        /*009c*/ 	.word	0xffffffff


	//   ....[17]....
        /*00a0*/ 	.word	0xffffffff


	//   ....[18]....
        /*00a4*/ 	.word	0xffffffff


	//   ....[19]....
        /*00a8*/ 	.word	0xffffffff


	//   ....[20]....
        /*00ac*/ 	.word	0xffffffff


	//   ....[21]....
        /*00b0*/ 	.word	0xffffffff


	//   ....[22]....
        /*00b4*/ 	.word	0xffffffff


	//   ....[23]....
        /*00b8*/ 	.word	0xffffffff


	//   ....[24]....
        /*00bc*/ 	.word	0xffffffff


	//   ....[25]....
        /*00c0*/ 	.word	0xffffffff


	//   ....[26]....
        /*00c4*/ 	.word	0xffffffff


	//   ....[27]....
        /*00c8*/ 	.word	0xffffffff


	//   ....[28]....
        /*00cc*/ 	.word	0xffffffff


	//   ....[29]....
        /*00d0*/ 	.word	0xffffffff


	//   ....[30]....
        /*00d4*/ 	.word	0xffffffff


	//   ....[31]....
        /*00d8*/ 	.word	0xffffffff


	//   ....[32]....
        /*00dc*/ 	.word	0xffffffff


	//   ....[33]....
        /*00e0*/ 	.word	0xffffffff


	//   ....[34]....
        /*00e4*/ 	.word	0xffffffff


	//   ....[35]....
        /*00e8*/ 	.word	0xffffffff


	//   ....[36]....
        /*00ec*/ 	.word	0xffffffff


	//   ....[37]....
        /*00f0*/ 	.word	0xffffffff


	//   ....[38]....
        /*00f4*/ 	.word	0xffffffff


	//   ....[39]....
        /*00f8*/ 	.word	0xffffffff


	//   ....[40]....
        /*00fc*/ 	.word	0xffffffff


	//   ....[41]....
        /*0100*/ 	.word	0xffffffff


	//   ....[42]....
        /*0104*/ 	.word	0xffffffff


	//   ....[43]....
        /*0108*/ 	.word	0xffffffff


	//   ....[44]....
        /*010c*/ 	.word	0xffffffff


	//   ....[45]....
        /*0110*/ 	.word	0xffffffff


	//   ....[46]....
        /*0114*/ 	.word	0xffffffff


	//   ....[47]....
        /*0118*/ 	.word	0xffffffff


	//   ....[48]....
        /*011c*/ 	.word	0xffffffff


	//   ....[49]....
        /*0120*/ 	.word	0xffffffff


	//   ....[50]....
        /*0124*/ 	.word	0xffffffff


	//   ....[51]....
        /*0128*/ 	.word	0xffffffff


	//   ....[52]....
        /*012c*/ 	.word	0xffffffff


	//   ....[53]....
        /*0130*/ 	.word	0xffffffff


	//   ....[54]....
        /*0134*/ 	.word	0xffffffff


	//   ....[55]....
        /*0138*/ 	.word	0xffffffff


	//   ....[56]....
        /*013c*/ 	.word	0xffffffff


	//   ....[57]....
        /*0140*/ 	.word	0xffffffff


	//   ....[58]....
        /*0144*/ 	.word	0xffffffff


	//   ....[59]....
        /*0148*/ 	.word	0xffffffff


	//----- nvinfo : EIATTR_COOP_GROUP_INSTR_OFFSETS
	.align		4
.L_662:
        /*014c*/ 	.byte	0x04, 0x28
        /*014e*/ 	.short	(.L_664 - .L_663)


	//   ....[0]....
.L_663:
        /*0150*/ 	.word	0x00000b70


	//   ....[1]....
        /*0154*/ 	.word	0x00000ba0


	//   ....[2]....
        /*0158*/ 	.word	0x00000bc0


	//   ....[3]....
        /*015c*/ 	.word	0x00000bd0


	//   ....[4]....
        /*0160*/ 	.word	0x00000d60


	//   ....[5]....
        /*0164*/ 	.word	0x00000d90


	//   ....[6]....
        /*0168*/ 	.word	0x00000dc0


	//   ....[7]....
        /*016c*/ 	.word	0x00000de0


	//   ....[8]....
        /*0170*/ 	.word	0x00000f60


	//   ....[9]....
        /*0174*/ 	.word	0x00000f90


	//   ....[10]....
        /*0178*/ 	.word	0x00000fc0


	//   ....[11]....
        /*017c*/ 	.word	0x00000fe0


	//   ....[12]....
        /*0180*/ 	.word	0x00001160


	//   ....[13]....
        /*0184*/ 	.word	0x00001190


	//   ....[14]....
        /*0188*/ 	.word	0x000011c0


	//   ....[15]....
        /*018c*/ 	.word	0x000011e0


	//   ....[16]....
        /*0190*/ 	.word	0x00001360


	//   ....[17]....
        /*0194*/ 	.word	0x000013a0


	//   ....[18]....
        /*0198*/ 	.word	0x000013d0


	//   ....[19]....
        /*019c*/ 	.word	0x000013e0


	//   ....[20]....
        /*01a0*/ 	.word	0x00002140


	//   ....[21]....
        /*01a4*/ 	.word	0x00002150


	//   ....[22]....
        /*01a8*/ 	.word	0x00002160


	//   ....[23]....
        /*01ac*/ 	.word	0x00002180


	//   ....[24]....
        /*01b0*/ 	.word	0x00002300


	//   ....[25]....
        /*01b4*/ 	.word	0x00002340


	//   ....[26]....
        /*01b8*/ 	.word	0x00002370


	//   ....[27]....
        /*01bc*/ 	.word	0x00002390


	//   ....[28]....
        /*01c0*/ 	.word	0x00002510


	//   ....[29]....
        /*01c4*/ 	.word	0x00002550


	//   ....[30]....
        /*01c8*/ 	.word	0x00002580


	//   ....[31]....
        /*01cc*/ 	.word	0x000025a0


	//   ....[32]....
        /*01d0*/ 	.word	0x00002720


	//   ....[33]....
        /*01d4*/ 	.word	0x00002760


	//   ....[34]....
        /*01d8*/ 	.word	0x00002790


	//   ....[35]....
        /*01dc*/ 	.word	0x000027b0


	//   ....[36]....
        /*01e0*/ 	.word	0x00002930


	//   ....[37]....
        /*01e4*/ 	.word	0x00002970


	//   ....[38]....
        /*01e8*/ 	.word	0x000029b0


	//   ....[39]....
        /*01ec*/ 	.word	0x000029c0


	//   ....[40]....
        /*01f0*/ 	.word	0x00004d80


	//   ....[41]....
        /*01f4*/ 	.word	0x00004db0


	//   ....[42]....
        /*01f8*/ 	.word	0x00004dd0


	//   ....[43]....
        /*01fc*/ 	.word	0x00004de0


	//   ....[44]....
        /*0200*/ 	.word	0x00004f70


	//   ....[45]....
        /*0204*/ 	.word	0x00004fa0


	//   ....[46]....
        /*0208*/ 	.word	0x00004fd0


	//   ....[47]....
        /*020c*/ 	.word	0x00004ff0


	//   ....[48]....
        /*0210*/ 	.word	0x00005170


	//   ....[49]....
        /*0214*/ 	.word	0x000051a0


	//   ....[50]....
        /*0218*/ 	.word	0x000051d0


	//   ....[51]....
        /*021c*/ 	.word	0x000051f0


	//   ....[52]....
        /*0220*/ 	.word	0x00005370


	//   ....[53]....
        /*0224*/ 	.word	0x000053a0


	//   ....[54]....
        /*0228*/ 	.word	0x000053d0


	//   ....[55]....
        /*022c*/ 	.word	0x000053f0


	//   ....[56]....
        /*0230*/ 	.word	0x00005570


	//   ....[57]....
        /*0234*/ 	.word	0x000055a0


	//   ....[58]....
        /*0238*/ 	.word	0x000055d0


	//   ....[59]....
        /*023c*/ 	.word	0x000055f0


	//----- nvinfo : EIATTR_VRC_CTA_INIT_COUNT
	.align		4
.L_664:
        /*0240*/ 	.byte	0x02, 0x4a
	.zero		1
	.zero		1


	//----- nvinfo : EIATTR_EXIT_INSTR_OFFSETS
	.align		4
        /*0244*/ 	.byte	0x04, 0x1c
        /*0246*/ 	.short	(.L_666 - .L_665)


	//   ....[0]....
.L_665:
        /*0248*/ 	.word	0x00000030


	//   ....[1]....
        /*024c*/ 	.word	0x00006290


	//   ....[2]....
        /*0250*/ 	.word	0x000062d0


	//----- nvinfo : EIATTR_MAX_THREADS
	.align		4
.L_666:
        /*0254*/ 	.byte	0x04, 0x05
        /*0256*/ 	.short	(.L_668 - .L_667)
.L_667:
        /*0258*/ 	.word	0x00000100
        /*025c*/ 	.word	0x00000001
        /*0260*/ 	.word	0x00000001


	//----- nvinfo : EIATTR_CRS_STACK_SIZE
	.align		4
.L_668:
        /*0264*/ 	.byte	0x04, 0x1e
        /*0266*/ 	.short	(.L_670 - .L_669)
.L_669:
        /*0268*/ 	.word	0x00000000


	//----- nvinfo : EIATTR_CBANK_PARAM_SIZE
	.align		4
.L_670:
        /*026c*/ 	.byte	0x03, 0x19
        /*026e*/ 	.short	0x0015


	//----- nvinfo : EIATTR_PARAM_CBANK
	.align		4
        /*0270*/ 	.byte	0x04, 0x0a
        /*0272*/ 	.short	(.L_672 - .L_671)
	.align		4
.L_671:
        /*0274*/ 	.word	index@(.nv.constant0._ZN6thrust24THRUST_300001_SM_1000_NS8cuda_cub4core6detail13_kernel_agentINS1_8__reduce11ReduceAgentIPN4cuda3std3__45tupleIJdlEEESC_SB_iNS1_9__extrema9arg_max_fIdlNS9_4lessIdEEEEEEJSC_SC_iSH_EEEvDpT0_)
        /*0278*/ 	.short	0x0380
        /*027a*/ 	.short	0x0015


	//----- nvinfo : EIATTR_SW_WAR
	.align		4
.L_672:
        /*027c*/ 	.byte	0x04, 0x36
        /*027e*/ 	.short	(.L_674 - .L_673)
.L_673:
        /*0280*/ 	.word	0x00000008
.L_674:


//--------------------- .nv.info._ZN6thrust24THRUST_300001_SM_1000_NS8cuda_cub4core6detail13_kernel_agentINS1_8__reduce11ReduceAgentINS0_12zip_iteratorIN4cuda3std3__45tupleIJNS0_10device_ptrIdEENS0_17counting_iteratorIlNS0_11use_defaultESF_SF_EEEEEEEPNSB_IJdlEEESJ_iNS1_9__extrema9arg_max_fIdlNSA_4lessIdEEEEEEJSI_SK_iN3cub18CUB_300001_SM_100013GridEvenShareIiEENSS_9GridQueueIjEESP_EEEvDpT0_ --------------------------
	.section	.nv.info._ZN6thrust24THRUST_300001_SM_1000_NS8cuda_cub4core6detail13_kernel_agentINS1_8__reduce11ReduceAgentINS0_12zip_iteratorIN4cuda3std3__45tupleIJNS0_10device_ptrIdEENS0_17counting_iteratorIlNS0_11use_defaultESF_SF_EEEEEEEPNSB_IJdlEEESJ_iNS1_9__extrema9arg_max_fIdlNSA_4lessIdEEEEEEJSI_SK_iN3cub18CUB_300001_SM_100013GridEvenShareIiEENSS_9GridQueueIjEESP_EEEvDpT0_,"",@"SHT_CUDA_INFO"
	.sectionflags	@""
	.align	4


	//----- nvinfo : EIATTR_CUDA_API_VERSION
	.align		4
        /*0000*/ 	.byte	0x04, 0x37
        /*0002*/ 	.short	(.L_676 - .L_675)
.L_675:
        /*0004*/ 	.word	0x00000082


	//----- nvinfo : EIATTR_KPARAM_INFO
	.align		4
.L_676:
        /*0008*/ 	.byte	0x04, 0x17
        /*000a*/ 	.short	(.L_678 - .L_677)
.L_677:
        /*000c*/ 	.word	0x00000000
        /*0010*/ 	.short	0x0005
        /*0012*/ 	.short	0x0050
        /*0014*/ 	.byte	0x00, 0xf0, 0x05, 0x00


	//----- nvinfo : EIATTR_KPARAM_INFO
	.align		4
.L_678:
        /*0018*/ 	.byte	0x04, 0x17
        /*001a*/ 	.short	(.L_680 - .L_679)
.L_679:
        /*001c*/ 	.word	0x00000000
        /*0020*/ 	.short	0x0004
        /*0022*/ 	.short	0x0048
        /*0024*/ 	.byte	0x00, 0xf0, 0x21, 0x00


	//----- nvinfo : EIATTR_KPARAM_INFO
	.align		4
.L_680:
        /*0028*/ 	.byte	0x04, 0x17
        /*002a*/ 	.short	(.L_682 - .L_681)
.L_681:
        /*002c*/ 	.word	0x00000000
        /*0030*/ 	.short	0x0003
        /*0032*/ 	.short	0x001c
        /*0034*/ 	.byte	0x00, 0xf0, 0xa1, 0x00


	//----- nvinfo : EIATTR_KPARAM_INFO
	.align		4
.L_682:
        /*0038*/ 	.byte	0x04, 0x17
        /*003a*/ 	.short	(.L_684 - .L_683)
.L_683:
        /*003c*/ 	.word	0x00000000
        /*0040*/ 	.short	0x0002
        /*0042*/ 	.short	0x0018
        /*0044*/ 	.byte	0x00, 0xf0, 0x11, 0x00


	//----- nvinfo : EIATTR_KPARAM_INFO
	.align		4
.L_684:
        /*0048*/ 	.byte	0x04, 0x17
        /*004a*/ 	.short	(.L_686 - .L_685)
.L_685:
        /*004c*/ 	.word	0x00000000
        /*0050*/ 	.short	0x0001
        /*0052*/ 	.short	0x0010
        /*0054*/ 	.byte	0x00, 0xf5, 0x21, 0x00


	//----- nvinfo : EIATTR_KPARAM_INFO
	.align		4
.L_686:
        /*0058*/ 	.byte	0x04, 0x17
        /*005a*/ 	.short	(.L_688 - .L_687)
.L_687:
        /*005c*/ 	.word	0x00000000
        /*0060*/ 	.short	0x0000
        /*0062*/ 	.short	0x0000
        /*0064*/ 	.byte	0x00, 0xf0, 0x41, 0x00


	//----- nvinfo : EIATTR_SPARSE_MMA_MASK
	.align		4
.L_688:
        /*0068*/ 	.byte	0x03, 0x50
        /*006a*/ 	.short	0x0000


	//----- nvinfo : EIATTR_MAXREG_COUNT
	.align		4
        /*006c*/ 	.byte	0x03, 0x1b
        /*006e*/ 	.short	0x00ff


	//----- nvinfo : EIATTR_NUM_BARRIERS
	.align		4
        /*0070*/ 	.byte	0x02, 0x4c
        /*0072*/ 	.byte	0x01
	.zero		1


	//----- nvinfo : EIATTR_MERCURY_ISA_VERSION
	.align		4
        /*0074*/ 	.byte	0x03, 0x5f
        /*0076*/ 	.short	0x0101


	//----- nvinfo : EIATTR_COOP_GROUP_MASK_REGIDS
	.align		4
        /*0078*/ 	.byte	0x04, 0x29
        /*007a*/ 	.short	(.L_690 - .L_689)


	//   ....[0]....
.L_689:
        /*007c*/ 	.word	0xffffffff


	//   ....[1]....
        /*0080*/ 	.word	0xffffffff


	//   ....[2]....
        /*0084*/ 	.word	0xffffffff


	//   ....[3]....
        /*0088*/ 	.word	0xffffffff


	//   ....[4]....
        /*008c*/ 	.word	0xffffffff


	//   ....[5]....
        /*0090*/ 	.word	0xffffffff


	//   ....[6]....
        /*0094*/ 	.word	0xffffffff


	//   ....[7]....
        /*0098*/ 	.word	0xffffffff


	//   ....[8]....
        /*009c*/ 	.word	0xffffffff


	//   ....[9]....
        /*00a0*/ 	.word	0xffffffff


	//   ....[10]....
        /*00a4*/ 	.word	0xffffffff


	//   ....[11]....
        /*00a8*/ 	.word	0xffffffff


	//   ....[12]....
        /*00ac*/ 	.word	0xffffffff


	//   ....[13]....
        /*00b0*/ 	.word	0xffffffff


	//   ....[14]....
        /*00b4*/ 	.word	0xffffffff


	//   ....[15]....
        /*00b8*/ 	.word	0xffffffff


	//   ....[16]....
        /*00bc*/ 	.word	0xffffffff


	//   ....[17]....
        /*00c0*/ 	.word	0xffffffff


	//   ....[18]....
        /*00c4*/ 	.word	0xffffffff


	//   ....[19]....
        /*00c8*/ 	.word	0xffffffff


	//   ....[20]....
        /*00cc*/ 	.word	0xffffffff


	//   ....[21]....
        /*00d0*/ 	.word	0xffffffff


	//   ....[22]....
        /*00d4*/ 	.word	0xffffffff


	//   ....[23]....
        /*00d8*/ 	.word	0xffffffff


	//   ....[24]....
        /*00dc*/ 	.word	0xffffffff


	//   ....[25]....
        /*00e0*/ 	.word	0xffffffff


	//   ....[26]....
        /*00e4*/ 	.word	0xffffffff


	//   ....[27]....
        /*00e8*/ 	.word	0xffffffff


	//   ....[28]....
        /*00ec*/ 	.word	0xffffffff


	//   ....[29]....
        /*00f0*/ 	.word	0xffffffff


	//   ....[30]....
        /*00f4*/ 	.word	0xffffffff


	//   ....[31]....
        /*00f8*/ 	.word	0xffffffff


	//   ....[32]....
        /*00fc*/ 	.word	0xffffffff


	//   ....[33]....
        /*0100*/ 	.word	0xffffffff


	//   ....[34]....
        /*0104*/ 	.word	0xffffffff


	//   ....[35]....
        /*0108*/ 	.word	0xffffffff


	//   ....[36]....
        /*010c*/ 	.word	0xffffffff


	//   ....[37]....
        /*0110*/ 	.word	0xffffffff


	//   ....[38]....
        /*0114*/ 	.word	0xffffffff


	//   ....[39]....
        /*0118*/ 	.word	0xffffffff


	//   ....[40]....
        /*011c*/ 	.word	0xffffffff


	//   ....[41]....
        /*0120*/ 	.word	0xffffffff


	//   ....[42]....
        /*0124*/ 	.word	0xffffffff


	//   ....[43]....
        /*0128*/ 	.word	0xffffffff


	//   ....[44]....
        /*012c*/ 	.word	0xffffffff


	//   ....[45]....
        /*0130*/ 	.word	0xffffffff


	//   ....[46]....
        /*0134*/ 	.word	0xffffffff


	//   ....[47]....
        /*0138*/ 	.word	0xffffffff


	//   ....[48]....
        /*013c*/ 	.word	0xffffffff


	//   ....[49]....
        /*0140*/ 	.word	0xffffffff


	//   ....[50]....
        /*0144*/ 	.word	0xffffffff


	//   ....[51]....
        /*0148*/ 	.word	0xffffffff


	//   ....[52]....
        /*014c*/ 	.word	0xffffffff


	//   ....[53]....
        /*0150*/ 	.word	0xffffffff


	//   ....[54]....
        /*0154*/ 	.word	0xffffffff


	//   ....[55]....
        /*0158*/ 	.word	0xffffffff


	//   ....[56]....
        /*015c*/ 	.word	0xffffffff


	//   ....[57]....
        /*0160*/ 	.word	0xffffffff


	//   ....[58]....
        /*0164*/ 	.word	0xffffffff


	//   ....[59]....
        /*0168*/ 	.word	0xffffffff


	//----- nvinfo : EIATTR_COOP_GROUP_INSTR_OFFSETS
	.align		4
.L_690:
        /*016c*/ 	.byte	0x04, 0x28
        /*016e*/ 	.short	(.L_692 - .L_691)


	//   ....[0]....
.L_691:
        /*0170*/ 	.word	0x00000cc0


	//   ....[1]....
        /*0174*/ 	.word	0x00000cf0


	//   ....[2]....
        /*0178*/ 	.word	0x00000d10


	//   ....[3]....
        /*017c*/ 	.word	0x00000d20


	//   ....[4]....
        /*0180*/ 	.word	0x00000eb0


	//   ....[5]....
        /*0184*/ 	.word	0x00000ee0


	//   ....[6]....
        /*0188*/ 	.word	0x00000f10


	//   ....[7]....
        /*018c*/ 	.word	0x00000f30


	//   ....[8]....
        /*0190*/ 	.word	0x000010b0


	//   ....[9]....
        /*0194*/ 	.word	0x000010e0


	//   ....[10]....
        /*0198*/ 	.word	0x00001110


	//   ....[11]....
        /*019c*/ 	.word	0x00001130


	//   ....[12]....
        /*01a0*/ 	.word	0x000012b0


	//   ....[13]....
        /*01a4*/ 	.word	0x000012e0


	//   ....[14]....
        /*01a8*/ 	.word	0x00001310


	//   ....[15]....
        /*01ac*/ 	.word	0x00001330


	//   ....[16]....
        /*01b0*/ 	.word	0x000014b0


	//   ....[17]....
        /*01b4*/ 	.word	0x000014f0


	//   ....[18]....
        /*01b8*/ 	.word	0x00001520


	//   ....[19]....
        /*01bc*/ 	.word	0x00001530


	//   ....[20]....
        /*01c0*/ 	.word	0x000022a0


	//   ....[21]....
        /*01c4*/ 	.word	0x000022b0


	//   ....[22]....
        /*01c8*/ 	.word	0x000022c0


	//   ....[23]....
        /*01cc*/ 	.word	0x000022e0


	//   ....[24]....
        /*01d0*/ 	.word	0x00002460


	//   ....[25]....
        /*01d4*/ 	.word	0x000024a0


	//   ....[26]....
        /*01d8*/ 	.word	0x000024d0


	//   ....[27]....
        /*01dc*/ 	.word	0x000024f0


	//   ....[28]....
        /*01e0*/ 	.word	0x00002670


	//   ....[29]....
        /*01e4*/ 	.word	0x000026b0


	//   ....[30]....
        /*01e8*/ 	.word	0x000026e0


	//   ....[31]....
        /*01ec*/ 	.word	0x00002700


	//   ....[32]....
        /*01f0*/ 	.word	0x00002880


	//   ....[33]....
        /*01f4*/ 	.word	0x000028d0


	//   ....[34]....
        /*01f8*/ 	.word	0x00002900


	//   ....[35]....
        /*01fc*/ 	.word	0x00002910


	//   ....[36]....
        /*0200*/ 	.word	0x00002a90


	//   ....[37]....
        /*0204*/ 	.word	0x00002ad0


	//   ....[38]....
        /*0208*/ 	.word	0x00002b00


	//   ....[39]....
        /*020c*/ 	.word	0x00002b20


	//   ....[40]....
        /*0210*/ 	.word	0x00005200


	//   ....[41]....
        /*0214*/ 	.word	0x00005230


	//   ....[42]....
        /*0218*/ 	.word	0x00005250


	//   ....[43]....
        /*021c*/ 	.word	0x00005260


	//   ....[44]....
        /*0220*/ 	.word	0x000053f0


	//   ....[45]....
        /*0224*/ 	.word	0x00005420


	//   ....[46]....
        /*0228*/ 	.word	0x00005450


	//   ....[47]....
        /*022c*/ 	.word	0x00005470


	//   ....[48]....
        /*0230*/ 	.word	0x000055f0


	//   ....[49]....
        /*0234*/ 	.word	0x00005620


	//   ....[50]....
        /*0238*/ 	.word	0x00005650


	//   ....[51]....
        /*023c*/ 	.word	0x00005670


	//   ....[52]....
        /*0240*/ 	.word	0x000057f0


	//   ....[53]....
        /*0244*/ 	.word	0x00005820


	//   ....[54]....
        /*0248*/ 	.word	0x00005850


	//   ....[55]....
        /*024c*/ 	.word	0x00005870


	//   ....[56]....
        /*0250*/ 	.word	0x000059f0


	//   ....[57]....
        /*0254*/ 	.word	0x00005a20


	//   ....[58]....
        /*0258*/ 	.word	0x00005a50


	//   ....[59]....
        /*025c*/ 	.word	0x00005a70


	//----- nvinfo : EIATTR_VRC_CTA_INIT_COUNT
	.align		4
.L_692:
        /*0260*/ 	.byte	0x02, 0x4a
	.zero		1
	.zero		1


	//----- nvinfo : EIATTR_EXIT_INSTR_OFFSETS
	.align		4
        /*0264*/ 	.byte	0x04, 0x1c
        /*0266*/ 	.short	(.L_694 - .L_693)


	//   ....[0]....
.L_693:
        /*0268*/ 	.word	0x00006720


	//   ....[1]....
        /*026c*/ 	.word	0x00006780


	//----- nvinfo : EIATTR_MAX_THREADS
	.align		4
.L_694:
        /*0270*/ 	.byte	0x04, 0x05
        /*0272*/ 	.short	(.L_696 - .L_695)
.L_695:
        /*0274*/ 	.word	0x00000100
        /*0278*/ 	.word	0x00000001
        /*027c*/ 	.word	0x00000001


	//----- nvinfo : EIATTR_CRS_STACK_SIZE
	.align		4
.L_696:
        /*0280*/ 	.byte	0x04, 0x1e
        /*0282*/ 	.short	(.L_698 - .L_697)
.L_697:
        /*0284*/ 	.word	0x00000000


	//----- nvinfo : EIATTR_CBANK_PARAM_SIZE
	.align		4
.L_698:
        /*0288*/ 	.byte	0x03, 0x19
        /*028a*/ 	.short	0x0051


	//----- nvinfo : EIATTR_PARAM_CBANK
	.align		4
        /*028c*/ 	.byte	0x04, 0x0a
        /*028e*/ 	.short	(.L_700 - .L_699)
	.align		4
.L_699:
        /*0290*/ 	.word	index@(.nv.constant0._ZN6thrust24THRUST_300001_SM_1000_NS8cuda_cub4core6detail13_kernel_agentINS1_8__reduce11ReduceAgentINS0_12zip_iteratorIN4cuda3std3__45tupleIJNS0_10device_ptrIdEENS0_17counting_iteratorIlNS0_11use_defaultESF_SF_EEEEEEEPNSB_IJdlEEESJ_iNS1_9__extrema9arg_max_fIdlNSA_4lessIdEEEEEEJSI_SK_iN3cub18CUB_300001_SM_100013GridEvenShareIiEENSS_9GridQueueIjEESP_EEEvDpT0_)
        /*0294*/ 	.short	0x0380
        /*0296*/ 	.short	0x0051


	//----- nvinfo : EIATTR_SW_WAR
	.align		4
.L_700:
        /*0298*/ 	.byte	0x04, 0x36
        /*029a*/ 	.short	(.L_702 - .L_701)
.L_701:
        /*029c*/ 	.word	0x00000008
.L_702:


//--------------------- .nv.info._ZN6thrust24THRUST_300001_SM_1000_NS8cuda_cub4core6detail13_kernel_agentINS1_8__reduce11ReduceAgentINS0_12zip_iteratorIN4cuda3std3__45tupleIJNS0_10device_ptrIdEENS0_17counting_iteratorIlNS0_11use_defaultESF_SF_EEEEEEEPNSB_IJdlEEESJ_iNS1_9__extrema9arg_max_fIdlNSA_4lessIdEEEEEEJSI_SK_iSP_EEEvDpT0_ --------------------------
	.section	.nv.info._ZN6thrust24THRUST_300001_SM_1000_NS8cuda_cub4core6detail13_kernel_agentINS1_8__reduce11ReduceAgentINS0_12zip_iteratorIN4cuda3std3__45tupleIJNS0_10device_ptrIdEENS0_17counting_iteratorIlNS0_11use_defaultESF_SF_EEEEEEEPNSB_IJdlEEESJ_iNS1_9__extrema9arg_max_fIdlNSA_4lessIdEEEEEEJSI_SK_iSP_EEEvDpT0_,"",@"SHT_CUDA_INFO"
	.sectionflags	@""
	.align	4


	//----- nvinfo : EIATTR_CUDA_API_VERSION
	.align		4
        /*0000*/ 	.byte	0x04, 0x37
        /*0002*/ 	.short	(.L_704 - .L_703)
.L_703:
        /*0004*/ 	.word	0x00000082


	//----- nvinfo : EIATTR_KPARAM_INFO
	.align		4
.L_704:
        /*0008*/ 	.byte	0x04, 0x17
        /*000a*/ 	.short	(.L_706 - .L_705)
.L_705:
        /*000c*/ 	.word	0x00000000
        /*0010*/ 	.short	0x0003
        /*0012*/ 	.short	0x001c
        /*0014*/ 	.byte	0x00, 0xf0, 0x05, 0x00


	//----- nvinfo : EIATTR_KPARAM_INFO
	.align		4
.L_706:
        /*0018*/ 	.byte	0x04, 0x17
        /*001a*/ 	.short	(.L_708 - .L_707)
.L_707:
        /*001c*/ 	.word	0x00000000
        /*0020*/ 	.short	0x0002
        /*0022*/ 	.short	0x0018
        /*0024*/ 	.byte	0x00, 0xf0, 0x11, 0x00


	//----- nvinfo : EIATTR_KPARAM_INFO
	.align		4
.L_708:
        /*0028*/ 	.byte	0x04, 0x17
        /*002a*/ 	.short	(.L_710 - .L_709)
.L_709:
        /*002c*/ 	.word	0x00000000
        /*0030*/ 	.short	0x0001
        /*0032*/ 	.short	0x0010
        /*0034*/ 	.byte	0x00, 0xf5, 0x21, 0x00


	//----- nvinfo : EIATTR_KPARAM_INFO
	.align		4
.L_710:
        /*0038*/ 	.byte	0x04, 0x17
        /*003a*/ 	.short	(.L_712 - .L_711)
.L_711:
        /*003c*/ 	.word	0x00000000
        /*0040*/ 	.short	0x0000
        /*0042*/ 	.short	0x0000
        /*0044*/ 	.byte	0x00, 0xf0, 0x41, 0x00


	//----- nvinfo : EIATTR_SPARSE_MMA_MASK
	.align		4
.L_712:
        /*0048*/ 	.byte	0x03, 0x50
        /*004a*/ 	.short	0x0000


	//----- nvinfo : EIATTR_MAXREG_COUNT
	.align		4
        /*004c*/ 	.byte	0x03, 0x1b
        /*004e*/ 	.short	0x00ff


	//----- nvinfo : EIATTR_NUM_BARRIERS
	.align		4
        /*0050*/ 	.byte	0x02, 0x4c
        /*0052*/ 	.byte	0x01
	.zero		1


	//----- nvinfo : EIATTR_MERCURY_ISA_VERSION
	.align		4
        /*0054*/ 	.byte	0x03, 0x5f
        /*0056*/ 	.short	0x0101


	//----- nvinfo : EIATTR_COOP_GROUP_MASK_REGIDS
	.align		4
        /*0058*/ 	.byte	0x04, 0x29
        /*005a*/ 	.short	(.L_714 - .L_713)


	//   ....[0]....
.L_713:
        /*005c*/ 	.word	0xffffffff


	//   ....[1]....
        /*0060*/ 	.word	0xffffffff


	//   ....[2]....
        /*0064*/ 	.word	0xffffffff


	//   ....[3]....
        /*0068*/ 	.word	0xffffffff


	//   ....[4]....
        /*006c*/ 	.word	0xffffffff


	//   ....[5]....
        /*0070*/ 	.word	0xffffffff


	//   ....[6]....
        /*0074*/ 	.word	0xffffffff


	//   ....[7]....
        /*0078*/ 	.word	0xffffffff


	//   ....[8]....
        /*007c*/ 	.word	0xffffffff


	//   ....[9]....
        /*0080*/ 	.word	0xffffffff


	//   ....[10]....
        /*0084*/ 	.word	0xffffffff


	//   ....[11]....
        /*0088*/ 	.word	0xffffffff


	//   ....[12]....
        /*008c*/ 	.word	0xffffffff


	//   ....[13]....
        /*0090*/ 	.word	0xffffffff


	//   ....[14]....
        /*0094*/ 	.word	0xffffffff


	//   ....[15]....
        /*0098*/ 	.word	0xffffffff


	//   ....[16]....
        /*009c*/ 	.word	0xffffffff


	//   ....[17]....
        /*00a0*/ 	.word	0xffffffff


	//   ....[18]....
        /*00a4*/ 	.word	0xffffffff


	//   ....[19]....
        /*00a8*/ 	.word	0xffffffff


	//   ....[20]....
        /*00ac*/ 	.word	0xffffffff


	//   ....[21]....
        /*00b0*/ 	.word	0xffffffff


	//   ....[22]....
        /*00b4*/ 	.word	0xffffffff


	//   ....[23]....
        /*00b8*/ 	.word	0xffffffff


	//   ....[24]....
        /*00bc*/ 	.word	0xffffffff


	//   ....[25]....
        /*00c0*/ 	.word	0xffffffff


	//   ....[26]....
        /*00c4*/ 	.word	0xffffffff


	//   ....[27]....
        /*00c8*/ 	.word	0xffffffff


	//   ....[28]....
        /*00cc*/ 	.word	0xffffffff


	//   ....[29]....
        /*00d0*/ 	.word	0xffffffff


	//   ....[30]....
        /*00d4*/ 	.word	0xffffffff


	//   ....[31]....
        /*00d8*/ 	.word	0xffffffff


	//   ....[32]....
        /*00dc*/ 	.word	0xffffffff


	//   ....[33]....
        /*00e0*/ 	.word	0xffffffff


	//   ....[34]....
        /*00e4*/ 	.word	0xffffffff


	//   ....[35]....
        /*00e8*/ 	.word	0xffffffff


	//   ....[36]....
        /*00ec*/ 	.word	0xffffffff


	//   ....[37]....
        /*00f0*/ 	.word	0xffffffff


	//   ....[38]....
        /*00f4*/ 	.word	0xffffffff


	//   ....[39]....
        /*00f8*/ 	.word	0xffffffff


	//   ....[40]....
        /*00fc*/ 	.word	0xffffffff


	//   ....[41]....
        /*0100*/ 	.word	0xffffffff


	//   ....[42]....
        /*0104*/ 	.word	0xffffffff


	//   ....[43]....
        /*0108*/ 	.word	0xffffffff


	//   ....[44]....
        /*010c*/ 	.word	0xffffffff


	//   ....[45]....
        /*0110*/ 	.word	0xffffffff


	//   ....[46]....
        /*0114*/ 	.word	0xffffffff


	//   ....[47]....
        /*0118*/ 	.word	0xffffffff


	//   ....[48]....
        /*011c*/ 	.word	0xffffffff


	//   ....[49]....
        /*0120*/ 	.word	0xffffffff


	//   ....[50]....
        /*0124*/ 	.word	0xffffffff


	//   ....[51]....
        /*0128*/ 	.word	0xffffffff


	//   ....[52]....
        /*012c*/ 	.word	0xffffffff


	//   ....[53]....
        /*0130*/ 	.word	0xffffffff


	//   ....[54]....
        /*0134*/ 	.word	0xffffffff


	//   ....[55]....
        /*0138*/ 	.word	0xffffffff


	//   ....[56]....
        /*013c*/ 	.word	0xffffffff


	//   ....[57]....
        /*0140*/ 	.word	0xffffffff


	//   ....[58]....
        /*0144*/ 	.word	0xffffffff


	//   ....[59]....
        /*0148*/ 	.word	0xffffffff


	//----- nvinfo : EIATTR_COOP_GROUP_INSTR_OFFSETS
	.align		4
.L_714:
        /*014c*/ 	.byte	0x04, 0x28
        /*014e*/ 	.short	(.L_716 - .L_715)


	//   ....[0]....
.L_715:
        /*0150*/ 	.word	0x00000c90


	//   ....[1]....
        /*0154*/ 	.word	0x00000cc0


	//   ....[2]....
        /*0158*/ 	.word	0x00000ce0


	//   ....[3]....
        /*015c*/ 	.word	0x00000cf0


	//   ....[4]....
        /*0160*/ 	.word	0x00000e80


	//   ....[5]....
        /*0164*/ 	.word	0x00000eb0


	//   ....[6]....
        /*0168*/ 	.word	0x00000ee0


	//   ....[7]....
        /*016c*/ 	.word	0x00000f00


	//   ....[8]....
        /*0170*/ 	.word	0x00001080


	//   ....[9]....
        /*0174*/ 	.word	0x000010b0


	//   ....[10]....
        /*0178*/ 	.word	0x000010e0


	//   ....[11]....
        /*017c*/ 	.word	0x00001100


	//   ....[12]....
        /*0180*/ 	.word	0x00001280


	//   ....[13]....
        /*0184*/ 	.word	0x000012b0


	//   ....[14]....
        /*0188*/ 	.word	0x000012e0


	//   ....[15]....
        /*018c*/ 	.word	0x00001300


	//   ....[16]....
        /*0190*/ 	.word	0x00001480


	//   ....[17]....
        /*0194*/ 	.word	0x000014b0


	//   ....[18]....
        /*0198*/ 	.word	0x000014e0


	//   ....[19]....
        /*019c*/ 	.word	0x00001500


	//   ....[20]....
        /*01a0*/ 	.word	0x00002260


	//   ....[21]....
        /*01a4*/ 	.word	0x00002270


	//   ....[22]....
        /*01a8*/ 	.word	0x00002280


	//   ....[23]....
        /*01ac*/ 	.word	0x000022a0


	//   ....[24]....
        /*01b0*/ 	.word	0x00002420


	//   ....[25]....
        /*01b4*/ 	.word	0x00002460


	//   ....[26]....
        /*01b8*/ 	.word	0x00002490


	//   ....[27]....
        /*01bc*/ 	.word	0x000024b0


	//   ....[28]....
        /*01c0*/ 	.word	0x00002630


	//   ....[29]....
        /*01c4*/ 	.word	0x00002670


	//   ....[30]....
        /*01c8*/ 	.word	0x000026a0


	//   ....[31]....
        /*01cc*/ 	.word	0x000026c0


	//   ....[32]....
        /*01d0*/ 	.word	0x00002840


	//   ....[33]....
        /*01d4*/ 	.word	0x00002880


	//   ....[34]....
        /*01d8*/ 	.word	0x000028b0


	//   ....[35]....
        /*01dc*/ 	.word	0x000028d0


	//   ....[36]....
        /*01e0*/ 	.word	0x00002a50


	//   ....[37]....
        /*01e4*/ 	.word	0x00002a90


	//   ....[38]....
        /*01e8*/ 	.word	0x00002ac0


	//   ....[39]....
        /*01ec*/ 	.word	0x00002ae0


	//   ....[40]....
        /*01f0*/ 	.word	0x00004ff0


	//   ....[41]....
        /*01f4*/ 	.word	0x00005020


	//   ....[42]....
        /*01f8*/ 	.word	0x00005040


	//   ....[43]....
        /*01fc*/ 	.word	0x00005050


	//   ....[44]....
        /*0200*/ 	.word	0x000051e0


	//   ....[45]....
        /*0204*/ 	.word	0x00005210


	//   ....[46]....
        /*0208*/ 	.word	0x00005240


	//   ....[47]....
        /*020c*/ 	.word	0x00005260


	//   ....[48]....
        /*0210*/ 	.word	0x000053e0


	//   ....[49]....
        /*0214*/ 	.word	0x00005410


	//   ....[50]....
        /*0218*/ 	.word	0x00005440


	//   ....[51]....
        /*021c*/ 	.word	0x00005460


	//   ....[52]....
        /*0220*/ 	.word	0x000055e0


	//   ....[53]....
        /*0224*/ 	.word	0x00005610


	//   ....[54]....
        /*0228*/ 	.word	0x00005640


	//   ....[55]....
        /*022c*/ 	.word	0x00005660


	//   ....[56]....
        /*0230*/ 	.word	0x000057e0


	//   ....[57]....
        /*0234*/ 	.word	0x00005810


	//   ....[58]....
        /*0238*/ 	.word	0x00005840


	//   ....[59]....
        /*023c*/ 	.word	0x00005860


	//----- nvinfo : EIATTR_VRC_CTA_INIT_COUNT
	.align		4
.L_716:
        /*0240*/ 	.byte	0x02, 0x4a
	.zero		1
	.zero		1


	//----- nvinfo : EIATTR_EXIT_INSTR_OFFSETS
	.align		4
        /*0244*/ 	.byte	0x04, 0x1c
        /*0246*/ 	.short	(.L_718 - .L_717)


	//   ....[0]....
.L_717:
        /*0248*/ 	.word	0x00000030


	//   ....[1]....
        /*024c*/ 	.word	0x00006500


	//   ....[2]....
        /*0250*/ 	.word	0x00006540


	//----- nvinfo : EIATTR_MAX_THREADS
	.align		4
.L_718:
        /*0254*/ 	.byte	0x04, 0x05
        /*0256*/ 	.short	(.L_720 - .L_719)
.L_719:
        /*0258*/ 	.word	0x00000100
        /*025c*/ 	.word	0x00000001
        /*0260*/ 	.word	0x00000001


	//----- nvinfo : EIATTR_CRS_STACK_SIZE
	.align		4
.L_720:
        /*0264*/ 	.byte	0x04, 0x1e
        /*0266*/ 	.short	(.L_722 - .L_721)
.L_721:
        /*0268*/ 	.word	0x00000000


	//----- nvinfo : EIATTR_CBANK_PARAM_SIZE
	.align		4
.L_722:
        /*026c*/ 	.byte	0x03, 0x19
        /*026e*/ 	.short	0x001d


	//----- nvinfo : EIATTR_PARAM_CBANK
	.align		4
        /*0270*/ 	.byte	0x04, 0x0a
        /*0272*/ 	.short	(.L_724 - .L_723)
	.align		4
.L_723:
        /*0274*/ 	.word	index@(.nv.constant0._ZN6thrust24THRUST_300001_SM_1000_NS8cuda_cub4core6detail13_kernel_agentINS1_8__reduce11ReduceAgentINS0_12zip_iteratorIN4cuda3std3__45tupleIJNS0_10device_ptrIdEENS0_17counting_iteratorIlNS0_11use_defaultESF_SF_EEEEEEEPNSB_IJdlEEESJ_iNS1_9__extrema9arg_max_fIdlNSA_4lessIdEEEEEEJSI_SK_iSP_EEEvDpT0_)
        /*0278*/ 	.short	0x0380
        /*027a*/ 	.short	0x001d


	//----- nvinfo : EIATTR_SW_WAR
	.align		4
.L_724:
        /*027c*/ 	.byte	0x04, 0x36
        /*027e*/ 	.short	(.L_726 - .L_725)
.L_725:
        /*0280*/ 	.word	0x00000008
.L_726:


//--------------------- .nv.info._ZN6thrust24THRUST_300001_SM_1000_NS8cuda_cub4core6detail13_kernel_agentINS1_8__reduce11ReduceAgentIPN4cuda3std3__45tupleIJdlEEESC_SB_lNS1_9__extrema9arg_min_fIdlNS9_4lessIdEEEEEEJSC_SC_iSH_EEEvDpT0_ --------------------------
	.section	.nv.info._ZN6thrust24THRUST_300001_SM_1000_NS8cuda_cub4core6detail13_kernel_agentINS1_8__reduce11ReduceAgentIPN4cuda3std3__45tupleIJdlEEESC_SB_lNS1_9__extrema9arg_min_fIdlNS9_4lessIdEEEEEEJSC_SC_iSH_EEEvDpT0_,"",@"SHT_CUDA_INFO"
	.sectionflags	@""
	.align	4


	//----- nvinfo : EIATTR_CUDA_API_VERSION
	.align		4
        /*0000*/ 	.byte	0x04, 0x37
        /*0002*/ 	.short	(.L_728 - .L_727)
.L_727:
        /*0004*/ 	.word	0x00000082


	//----- nvinfo : EIATTR_KPARAM_INFO
	.align		4
.L_728:
        /*0008*/ 	.byte	0x04, 0x17
        /*000a*/ 	.short	(.L_730 - .L_729)
.L_729:
        /*000c*/ 	.word	0x00000000
        /*0010*/ 	.short	0x0003
        /*0012*/ 	.short	0x0014
        /*0014*/ 	.byte	0x00, 0xf0, 0x05, 0x00


	//----- nvinfo : EIATTR_KPARAM_INFO
	.align		4
.L_730:
        /*0018*/ 	.byte	0x04, 0x17
        /*001a*/ 	.short	(.L_732 - .L_731)
.L_731:
        /*001c*/ 	.word	0x00000000
        /*0020*/ 	.short	0x0002
        /*0022*/ 	.short	0x0010
        /*0024*/ 	.byte	0x00, 0xf0, 0x11, 0x00


	//----- nvinfo : EIATTR_KPARAM_INFO
	.align		4
.L_732:
        /*0028*/ 	.byte	0x04, 0x17
        /*002a*/ 	.short	(.L_734 - .L_733)
.L_733:
        /*002c*/ 	.word	0x00000000
        /*0030*/ 	.short	0x0001
        /*0032*/ 	.short	0x0008
        /*0034*/ 	.byte	0x00, 0xf5, 0x21, 0x00


	//----- nvinfo : EIATTR_KPARAM_INFO
	.align		4
.L_734:
        /*0038*/ 	.byte	0x04, 0x17
        /*003a*/ 	.short	(.L_736 - .L_735)
.L_735:
        /*003c*/ 	.word	0x00000000
        /*0040*/ 	.short	0x0000
        /*0042*/ 	.short	0x0000
        /*0044*/ 	.byte	0x00, 0xf5, 0x21, 0x00


	//----- nvinfo : EIATTR_SPARSE_MMA_MASK
	.align		4
.L_736:
        /*0048*/ 	.byte	0x03, 0x50
        /*004a*/ 	.short	0x0000


	//----- nvinfo : EIATTR_MAXREG_COUNT
	.align		4
        /*004c*/ 	.byte	0x03, 0x1b
        /*004e*/ 	.short	0x00ff


	//----- nvinfo : EIATTR_NUM_BARRIERS
	.align		4
        /*0050*/ 	.byte	0x02, 0x4c
        /*0052*/ 	.byte	0x01
	.zero		1


	//----- nvinfo : EIATTR_MERCURY_ISA_VERSION
	.align		4
        /*0054*/ 	.byte	0x03, 0x5f
        /*0056*/ 	.short	0x0101


	//----- nvinfo : EIATTR_COOP_GROUP_MASK_REGIDS
	.align		4
        /*0058*/ 	.byte	0x04, 0x29
        /*005a*/ 	.short	(.L_738 - .L_737)


	//   ....[0]....
.L_737:
        /*005c*/ 	.word	0xffffffff


	//   ....[1]....
        /*0060*/ 	.word	0xffffffff


	//   ....[2]....
        /*0064*/ 	.word	0xffffffff


	//   ....[3]....
        /*0068*/ 	.word	0xffffffff


	//   ....[4]....
        /*006c*/ 	.word	0xffffffff


	//   ....[5]....
        /*0070*/ 	.word	0xffffffff


	//   ....[6]....
        /*0074*/ 	.word	0xffffffff


	//   ....[7]....
        /*0078*/ 	.word	0xffffffff


	//   ....[8]....
        /*007c*/ 	.word	0xffffffff


	//   ....[9]....
        /*0080*/ 	.word	0xffffffff


	//   ....[10]....
        /*0084*/ 	.word	0xffffffff


	//   ....[11]....
        /*0088*/ 	.word	0xffffffff


	//   ....[12]....
        /*008c*/ 	.word	0xffffffff


	//   ....[13]....
        /*0090*/ 	.word	0xffffffff


	//   ....[14]....
        /*0094*/ 	.word	0xffffffff


	//   ....[15]....
        /*0098*/ 	.word	0xffffffff


	//   ....[16]....
        /*009c*/ 	.word	0xffffffff


	//   ....[17]....
        /*00a0*/ 	.word	0xffffffff


	//   ....[18]....
        /*00a4*/ 	.word	0xffffffff


	//   ....[19]....
        /*00a8*/ 	.word	0xffffffff


	//   ....[20]....
        /*00ac*/ 	.word	0xffffffff


	//   ....[21]....
        /*00b0*/ 	.word	0xffffffff


	//   ....[22]....
        /*00b4*/ 	.word	0xffffffff


	//   ....[23]....
        /*00b8*/ 	.word	0xffffffff


	//   ....[24]....
        /*00bc*/ 	.word	0xffffffff


	//   ....[25]....
        /*00c0*/ 	.word	0xffffffff


	//   ....[26]....
        /*00c4*/ 	.word	0xffffffff


	//   ....[27]....
        /*00c8*/ 	.word	0xffffffff


	//   ....[28]....
        /*00cc*/ 	.word	0xffffffff


	//   ....[29]....
        /*00d0*/ 	.word	0xffffffff


	//   ....[30]....
        /*00d4*/ 	.word	0xffffffff


	//   ....[31]....
        /*00d8*/ 	.word	0xffffffff


	//   ....[32]....
        /*00dc*/ 	.word	0xffffffff


	//   ....[33]....
        /*00e0*/ 	.word	0xffffffff


	//   ....[34]....
        /*00e4*/ 	.word	0xffffffff


	//   ....[35]....
        /*00e8*/ 	.word	0xffffffff


	//   ....[36]....
        /*00ec*/ 	.word	0xffffffff


	//   ....[37]....
        /*00f0*/ 	.word	0xffffffff


	//   ....[38]....
        /*00f4*/ 	.word	0xffffffff


	//   ....[39]....
        /*00f8*/ 	.word	0xffffffff


	//   ....[40]....
        /*00fc*/ 	.word	0xffffffff


	//   ....[41]....
        /*0100*/ 	.word	0xffffffff


	//   ....[42]....
        /*0104*/ 	.word	0xffffffff


	//   ....[43]....
        /*0108*/ 	.word	0xffffffff


	//   ....[44]....
        /*010c*/ 	.word	0xffffffff


	//   ....[45]....
        /*0110*/ 	.word	0xffffffff


	//   ....[46]....
        /*0114*/ 	.word	0xffffffff


	//   ....[47]....
        /*0118*/ 	.word	0xffffffff


	//   ....[48]....
        /*011c*/ 	.word	0xffffffff


	//   ....[49]....
        /*0120*/ 	.word	0xffffffff


	//   ....[50]....
        /*0124*/ 	.word	0xffffffff


	//   ....[51]....
        /*0128*/ 	.word	0xffffffff


	//   ....[52]....
        /*012c*/ 	.word	0xffffffff


	//   ....[53]....
        /*0130*/ 	.word	0xffffffff


	//   ....[54]....
        /*0134*/ 	.word	0xffffffff


	//   ....[55]....
        /*0138*/ 	.word	0xffffffff


	//   ....[56]....
        /*013c*/ 	.word	0xffffffff


	//   ....[57]....
        /*0140*/ 	.word	0xffffffff


	//   ....[58]....
        /*0144*/ 	.word	0xffffffff


	//   ....[59]....
        /*0148*/ 	.word	0xffffffff


	//----- nvinfo : EIATTR_COOP_GROUP_INSTR_OFFSETS
	.align		4
.L_738:
        /*014c*/ 	.byte	0x04, 0x28
        /*014e*/ 	.short	(.L_740 - .L_739)


	//   ....[0]....
.L_739:
        /*0150*/ 	.word	0x00000b10


	//   ....[1]....
        /*0154*/ 	.word	0x00000b40


	//   ....[2]....
        /*0158*/ 	.word	0x00000b60


	//   ....[3]....
        /*015c*/ 	.word	0x00000b70


	//   ....[4]....
        /*0160*/ 	.word	0x00000ca0


	//   ....[5]....
        /*0164*/ 	.word	0x00000cd0


	//   ....[6]....
        /*0168*/ 	.word	0x00000d00


	//   ....[7]....
        /*016c*/ 	.word	0x00000d20


	//   ....[8]....
        /*0170*/ 	.word	0x00000e50


	//   ....[9]....
        /*0174*/ 	.word	0x00000e80


	//   ....[10]....
        /*0178*/ 	.word	0x00000eb0


	//   ....[11]....
        /*017c*/ 	.word	0x00000ed0


	//   ....[12]....
        /*0180*/ 	.word	0x00001000


	//   ....[13]....
        /*0184*/ 	.word	0x00001030


	//   ....[14]....
        /*0188*/ 	.word	0x00001060


	//   ....[15]....
        /*018c*/ 	.word	0x00001080


	//   ....[16]....
        /*0190*/ 	.word	0x000011b0


	//   ....[17]....
        /*0194*/ 	.word	0x000011f0


	//   ....[18]....
        /*0198*/ 	.word	0x00001220


	//   ....[19]....
        /*019c*/ 	.word	0x00001260


	//   ....[20]....
        /*01a0*/ 	.word	0x00001f30


	//   ....[21]....
        /*01a4*/ 	.word	0x00001f40


	//   ....[22]....
        /*01a8*/ 	.word	0x00001f50


	//   ....[23]....
        /*01ac*/ 	.word	0x00001f60


	//   ....[24]....
        /*01b0*/ 	.word	0x00002090


	//   ....[25]....
        /*01b4*/ 	.word	0x000020d0


	//   ....[26]....
        /*01b8*/ 	.word	0x00002100


	//   ....[27]....
        /*01bc*/ 	.word	0x00002110


	//   ....[28]....
        /*01c0*/ 	.word	0x00002250


	//   ....[29]....
        /*01c4*/ 	.word	0x00002290


	//   ....[30]....
        /*01c8*/ 	.word	0x000022c0


	//   ....[31]....
        /*01cc*/ 	.word	0x000022d0


	//   ....[32]....
        /*01d0*/ 	.word	0x00002410


	//   ....[33]....
        /*01d4*/ 	.word	0x00002450


	//   ....[34]....
        /*01d8*/ 	.word	0x00002480


	//   ....[35]....
        /*01dc*/ 	.word	0x00002490


	//   ....[36]....
        /*01e0*/ 	.word	0x000025d0


	//   ....[37]....
        /*01e4*/ 	.word	0x00002610


	//   ....[38]....
        /*01e8*/ 	.word	0x00002640


	//   ....[39]....
        /*01ec*/ 	.word	0x00002660


	//   ....[40]....
        /*01f0*/ 	.word	0x00006110


	//   ....[41]....
        /*01f4*/ 	.word	0x00006140


	//   ....[42]....
        /*01f8*/ 	.word	0x00006160


	//   ....[43]....
        /*01fc*/ 	.word	0x00006170


	//   ....[44]....
        /*0200*/ 	.word	0x000062a0


	//   ....[45]....
        /*0204*/ 	.word	0x000062d0


	//   ....[46]....
        /*0208*/ 	.word	0x00006300


	//   ....[47]....
        /*020c*/ 	.word	0x00006320


	//   ....[48]....
        /*0210*/ 	.word	0x00006450


	//   ....[49]....
        /*0214*/ 	.word	0x00006480


	//   ....[50]....
        /*0218*/ 	.word	0x000064b0


	//   ....[51]....
        /*021c*/ 	.word	0x000064d0


	//   ....[52]....
        /*0220*/ 	.word	0x00006600


	//   ....[53]....
        /*0224*/ 	.word	0x00006630


	//   ....[54]....
        /*0228*/ 	.word	0x00006660


	//   ....[55]....
        /*022c*/ 	.word	0x00006680


	//   ....[56]....
        /*0230*/ 	.word	0x000067b0


	//   ....[57]....
        /*0234*/ 	.word	0x000067f0


	//   ....[58]....
        /*0238*/ 	.word	0x00006820


	//   ....[59]....
        /*023c*/ 	.word	0x00006830


	//----- nvinfo : EIATTR_VRC_CTA_INIT_COUNT
	.align		4
.L_740:
        /*0240*/ 	.byte	0x02, 0x4a
	.zero		1
	.zero		1


	//----- nvinfo : EIATTR_EXIT_INSTR_OFFSETS
	.align		4
        /*0244*/ 	.byte	0x04, 0x1c
        /*0246*/ 	.short	(.L_742 - .L_741)


	//   ....[0]....
.L_741:
        /*0248*/ 	.word	0x00000030


	//   ....[1]....
        /*024c*/ 	.word	0x00007470


	//   ....[2]....
        /*0250*/ 	.word	0x000074b0


	//----- nvinfo : EIATTR_MAX_THREADS
	.align		4
.L_742:
        /*0254*/ 	.byte	0x04, 0x05
        /*0256*/ 	.short	(.L_744 - .L_743)
.L_743:
        /*0258*/ 	.word	0x00000100
        /*025c*/ 	.word	0x00000001
        /*0260*/ 	.word	0x00000001


	//----- nvinfo : EIATTR_CRS_STACK_SIZE
	.align		4
.L_744:
        /*0264*/ 	.byte	0x04, 0x1e
        /*0266*/ 	.short	(.L_746 - .L_745)
.L_745:
        /*0268*/ 	.word	0x00000000


	//----- nvinfo : EIATTR_CBANK_PARAM_SIZE
	.align		4
.L_746:
        /*026c*/ 	.byte	0x03, 0x19
        /*026e*/ 	.short	0x0015


	//----- nvinfo : EIATTR_PARAM_CBANK
	.align		4
        /*0270*/ 	.byte	0x04, 0x0a
        /*0272*/ 	.short	(.L_748 - .L_747)
	.align		4
.L_747:
        /*0274*/ 	.word	index@(.nv.constant0._ZN6thrust24THRUST_300001_SM_1000_NS8cuda_cub4core6detail13_kernel_agentINS1_8__reduce11ReduceAgentIPN4cuda3std3__45tupleIJdlEEESC_SB_lNS1_9__extrema9arg_min_fIdlNS9_4lessIdEEEEEEJSC_SC_iSH_EEEvDpT0_)
        /*0278*/ 	.short	0x0380
        /*027a*/ 	.short	0x0015


	//----- nvinfo : EIATTR_SW_WAR
	.align		4
.L_748:
        /*027c*/ 	.byte	0x04, 0x36
        /*027e*/ 	.short	(.L_750 - .L_749)
.L_749:
        /*0280*/ 	.word	0x00000008
.L_750:


//--------------------- .nv.info._ZN6thrust24THRUST_300001_SM_1000_NS8cuda_cub4core6detail13_kernel_agentINS1_8__reduce10DrainAgentIlEEJN3cub18CUB_300001_SM_10009GridQueueIyEElEEEvDpT0_ --------------------------
	.section	.nv.info._ZN6thrust24THRUST_300001_SM_1000_NS8cuda_cub4core6detail13_kernel_agentINS1_8__reduce10DrainAgentIlEEJN3cub18CUB_300001_SM_10009GridQueueIyEElEEEvDpT0_,"",@"SHT_CUDA_INFO"
	.sectionflags	@""
	.align	4


	//----- nvinfo : EIATTR_CUDA_API_VERSION
	.align		4
        /*0000*/ 	.byte	0x04, 0x37
        /*0002*/ 	.short	(.L_752 - .L_751)
.L_751:
        /*0004*/ 	.word	0x00000082


	//----- nvinfo : EIATTR_KPARAM_INFO
	.align		4
.L_752:
        /*0008*/ 	.byte	0x04, 0x17
        /*000a*/ 	.short	(.L_754 - .L_753)
.L_753:
        /*000c*/ 	.word	0x00000000
        /*0010*/ 	.short	0x0001
        /*0012*/ 	.short	0x0008
        /*0014*/ 	.byte	0x00, 0xf0, 0x21, 0x00


	//----- nvinfo : EIATTR_KPARAM_INFO
	.align		4
.L_754:
        /*0018*/ 	.byte	0x04, 0x17
        /*001a*/ 	.short	(.L_756 - .L_755)
.L_755:
        /*001c*/ 	.word	0x00000000
        /*0020*/ 	.short	0x0000
        /*0022*/ 	.short	0x0000
        /*0024*/ 	.byte	0x00, 0xf0, 0x21, 0x00


	//----- nvinfo : EIATTR_SPARSE_MMA_MASK
	.align		4
.L_756:
        /*0028*/ 	.byte	0x03, 0x50
        /*002a*/ 	.short	0x0000


	//----- nvinfo : EIATTR_MAXREG_COUNT
	.align		4
        /*002c*/ 	.byte	0x03, 0x1b
        /*002e*/ 	.short	0x00ff


	//----- nvinfo : EIATTR_MERCURY_ISA_VERSION
	.align		4
        /*0030*/ 	.byte	0x03, 0x5f
        /*0032*/ 	.short	0x0101


	//----- nvinfo : EIATTR_VRC_CTA_INIT_COUNT
	.align		4
        /*0034*/ 	.byte	0x02, 0x4a
	.zero		1
	.zero		1


	//----- nvinfo : EIATTR_EXIT_INSTR_OFFSETS
	.align		4
        /*0038*/ 	.byte	0x04, 0x1c
        /*003a*/ 	.short	(.L_758 - .L_757)


	//   ....[0]....
.L_757:
        /*003c*/ 	.word	0x00000060


	//----- nvinfo : EIATTR_MAX_THREADS
	.align		4
.L_758:
        /*0040*/ 	.byte	0x04, 0x05
        /*0042*/ 	.short	(.L_760 - .L_759)
.L_759:
        /*0044*/ 	.word	0x00000001
        /*0048*/ 	.word	0x00000001
        /*004c*/ 	.word	0x00000001


	//----- nvinfo : EIATTR_CBANK_PARAM_SIZE
	.align		4
.L_760:
        /*0050*/ 	.byte	0x03, 0x19
        /*0052*/ 	.short	0x0010


	//----- nvinfo : EIATTR_PARAM_CBANK
	.align		4
        /*0054*/ 	.byte	0x04, 0x0a
        /*0056*/ 	.short	(.L_762 - .L_761)
	.align		4
.L_761:
        /*0058*/ 	.word	index@(.nv.constant0._ZN6thrust24THRUST_300001_SM_1000_NS8cuda_cub4core6detail13_kernel_agentINS1_8__reduce10DrainAgentIlEEJN3cub18CUB_300001_SM_10009GridQueueIyEElEEEvDpT0_)
        /*005c*/ 	.short	0x0380
        /*005e*/ 	.short	0x0010


	//----- nvinfo : EIATTR_SW_WAR
	.align		4
.L_762:
        /*0060*/ 	.byte	0x04, 0x36
        /*0062*/ 	.short	(.L_764 - .L_763)
.L_763:
        /*0064*/ 	.word	0x00000008
.L_764:


//--------------------- .nv.info._ZN6thrust24THRUST_300001_SM_1000_NS8cuda_cub4core6detail13_kernel_agentINS1_8__reduce11ReduceAgentINS0_12zip_iteratorIN4cuda3std3__45tupleIJNS0_10device_ptrIdEENS0_17counting_iteratorIlNS0_11use_defaultESF_SF_EEEEEEEPNSB_IJdlEEESJ_lNS1_9__extrema9arg_min_fIdlNSA_4lessIdEEEEEEJSI_SK_lN3cub18CUB_300001_SM_100013GridEvenShareIlEENSS_9GridQueueIyEESP_EEEvDpT0_ --------------------------
	.section	.nv.info._ZN6thrust24THRUST_300001_SM_1000_NS8cuda_cub4core6detail13_kernel_agentINS1_8__reduce11ReduceAgentINS0_12zip_iteratorIN4cuda3std3__45tupleIJNS0_10device_ptrIdEENS0_17counting_iteratorIlNS0_11use_defaultESF_SF_EEEEEEEPNSB_IJdlEEESJ_lNS1_9__extrema9arg_min_fIdlNSA_4lessIdEEEEEEJSI_SK_lN3cub18CUB_300001_SM_100013GridEvenShareIlEENSS_9GridQueueIyEESP_EEEvDpT0_,"",@"SHT_CUDA_INFO"
	.sectionflags	@""
	.align	4


	//----- nvinfo : EIATTR_CUDA_API_VERSION
	.align		4
        /*0000*/ 	.byte	0x04, 0x37
        /*0002*/ 	.short	(.L_766 - .L_765)
.L_765:
        /*0004*/ 	.word	0x00000082


	//----- nvinfo : EIATTR_KPARAM_INFO
	.align		4
.L_766:
        /*0008*/ 	.byte	0x04, 0x17
        /*000a*/ 	.short	(.L_768 - .L_767)
.L_767:
        /*000c*/ 	.word	0x00000000
        /*0010*/ 	.short	0x0005
        /*0012*/ 	.short	0x0070
        /*0014*/ 	.byte	0x00, 0xf0, 0x05, 0x00


	//----- nvinfo : EIATTR_KPARAM_INFO
	.align		4
.L_768:
        /*0018*/ 	.byte	0x04, 0x17
        /*001a*/ 	.short	(.L_770 - .L_769)
.L_769:
        /*001c*/ 	.word	0x00000000
        /*0020*/ 	.short	0x0004
        /*0022*/ 	.short	0x0068
        /*0024*/ 	.byte	0x00, 0xf0, 0x21, 0x00


	//----- nvinfo : EIATTR_KPARAM_INFO
	.align		4
.L_770:
        /*0028*/ 	.byte	0x04, 0x17
        /*002a*/ 	.short	(.L_772 - .L_771)
.L_771:
        /*002c*/ 	.word	0x00000000
        /*0030*/ 	.short	0x0003
        /*0032*/ 	.short	0x0020
        /*0034*/ 	.byte	0x00, 0xf0, 0x21, 0x01


	//----- nvinfo : EIATTR_KPARAM_INFO
	.align		4
.L_772:
        /*0038*/ 	.byte	0x04, 0x17
        /*003a*/ 	.short	(.L_774 - .L_773)
.L_773:
        /*003c*/ 	.word	0x00000000
        /*0040*/ 	.short	0x0002
        /*0042*/ 	.short	0x0018
        /*0044*/ 	.byte	0x00, 0xf0, 0x21, 0x00


	//----- nvinfo : EIATTR_KPARAM_INFO
	.align		4
.L_774:
        /*0048*/ 	.byte	0x04, 0x17
        /*004a*/ 	.short	(.L_776 - .L_775)
.L_775:
        /*004c*/ 	.word	0x00000000
        /*0050*/ 	.short	0x0001
        /*0052*/ 	.short	0x0010
        /*0054*/ 	.byte	0x00, 0xf5, 0x21, 0x00


	//----- nvinfo : EIATTR_KPARAM_INFO
	.align		4
.L_776:
        /*0058*/ 	.byte	0x04, 0x17
        /*005a*/ 	.short	(.L_778 - .L_777)
.L_777:
        /*005c*/ 	.word	0x00000000
        /*0060*/ 	.short	0x0000
        /*0062*/ 	.short	0x0000
        /*0064*/ 	.byte	0x00, 0xf0, 0x41, 0x00


	//----- nvinfo : EIATTR_SPARSE_MMA_MASK
	.align		4
.L_778:
        /*0068*/ 	.byte	0x03, 0x50
        /*006a*/ 	.short	0x0000


	//----- nvinfo : EIATTR_MAXREG_COUNT
	.align		4
        /*006c*/ 	.byte	0x03, 0x1b
        /*006e*/ 	.short	0x00ff


	//----- nvinfo : EIATTR_NUM_BARRIERS
	.align		4
        /*0070*/ 	.byte	0x02, 0x4c
        /*0072*/ 	.byte	0x01
	.zero		1


	//----- nvinfo : EIATTR_MERCURY_ISA_VERSION
	.align		4
        /*0074*/ 	.byte	0x03, 0x5f
        /*0076*/ 	.short	0x0101


	//----- nvinfo : EIATTR_COOP_GROUP_MASK_REGIDS
	.align		4
        /*0078*/ 	.byte	0x04, 0x29
        /*007a*/ 	.short	(.L_780 - .L_779)


	//   ....[0]....
.L_779:
        /*007c*/ 	.word	0xffffffff


	//   ....[1]....
        /*0080*/ 	.word	0xffffffff


	//   ....[2]....
        /*0084*/ 	.word	0xffffffff


	//   ....[3]....
        /*0088*/ 	.word	0xffffffff


	//   ....[4]....
        /*008c*/ 	.word	0xffffffff


	//   ....[5]....
        /*0090*/ 	.word	0xffffffff


	//   ....[6]....
        /*0094*/ 	.word	0xffffffff


	//   ....[7]....
        /*0098*/ 	.word	0xffffffff


	//   ....[8]....
        /*009c*/ 	.word	0xffffffff


	//   ....[9]....
        /*00a0*/ 	.word	0xffffffff


	//   ....[10]....
        /*00a4*/ 	.word	0xffffffff


	//   ....[11]....
        /*00a8*/ 	.word	0xffffffff


	//   ....[12]....
        /*00ac*/ 	.word	0xffffffff


	//   ....[13]....
        /*00b0*/ 	.word	0xffffffff


	//   ....[14]....
        /*00b4*/ 	.word	0xffffffff


	//   ....[15]....
        /*00b8*/ 	.word	0xffffffff


	//   ....[16]....
        /*00bc*/ 	.word	0xffffffff


	//   ....[17]....
        /*00c0*/ 	.word	0xffffffff


	//   ....[18]....
        /*00c4*/ 	.word	0xffffffff


	//   ....[19]....
        /*00c8*/ 	.word	0xffffffff


	//   ....[20]....
        /*00cc*/ 	.word	0xffffffff


	//   ....[21]....
        /*00d0*/ 	.word	0xffffffff


	//   ....[22]....
        /*00d4*/ 	.word	0xffffffff


	//   ....[23]....
        /*00d8*/ 	.word	0xffffffff


	//   ....[24]....
        /*00dc*/ 	.word	0xffffffff


	//   ....[25]....
        /*00e0*/ 	.word	0xffffffff


	//   ....[26]....
        /*00e4*/ 	.word	0xffffffff


	//   ....[27]....
        /*00e8*/ 	.word	0xffffffff


	//   ....[28]....
        /*00ec*/ 	.word	0xffffffff


	//   ....[29]....
        /*00f0*/ 	.word	0xffffffff


	//   ....[30]....
        /*00f4*/ 	.word	0xffffffff


	//   ....[31]....
        /*00f8*/ 	.word	0xffffffff


	//   ....[32]....
        /*00fc*/ 	.word	0xffffffff


	//   ....[33]....
        /*0100*/ 	.word	0xffffffff


	//   ....[34]....
        /*0104*/ 	.word	0xffffffff


	//   ....[35]....
        /*0108*/ 	.word	0xffffffff


	//   ....[36]....
        /*010c*/ 	.word	0xffffffff


	//   ....[37]....
        /*0110*/ 	.word	0xffffffff


	//   ....[38]....
        /*0114*/ 	.word	0xffffffff


	//   ....[39]....
        /*0118*/ 	.word	0xffffffff


	//   ....[40]....
        /*011c*/ 	.word	0xffffffff


	//   ....[41]....
        /*0120*/ 	.word	0xffffffff


	//   ....[42]....
        /*0124*/ 	.word	0xffffffff


	//   ....[43]....
        /*0128*/ 	.word	0xffffffff


	//   ....[44]....
        /*012c*/ 	.word	0xffffffff


	//   ....[45]....
        /*0130*/ 	.word	0xffffffff


	//   ....[46]....
        /*0134*/ 	.word	0xffffffff


	//   ....[47]....
        /*0138*/ 	.word	0xffffffff


	//   ....[48]....
        /*013c*/ 	.word	0xffffffff


	//   ....[49]....
        /*0140*/ 	.word	0xffffffff


	//   ....[50]....
        /*0144*/ 	.word	0xffffffff


	//   ....[51]....
        /*0148*/ 	.word	0xffffffff


	//   ....[52]....
        /*014c*/ 	.word	0xffffffff


	//   ....[53]....
        /*0150*/ 	.word	0xffffffff


	//   ....[54]....
        /*0154*/ 	.word	0xffffffff


	//   ....[55]....
        /*0158*/ 	.word	0xffffffff


	//   ....[56]....
        /*015c*/ 	.word	0xffffffff


	//   ....[57]....
        /*0160*/ 	.word	0xffffffff


	//   ....[58]....
        /*0164*/ 	.word	0xffffffff


	//   ....[59]....
        /*0168*/ 	.word	0xffffffff


	//----- nvinfo : EIATTR_COOP_GROUP_INSTR_OFFSETS
	.align		4
.L_780:
        /*016c*/ 	.byte	0x04, 0x28
        /*016e*/ 	.short	(.L_782 - .L_781)


	//   ....[0]....
.L_781:
        /*0170*/ 	.word	0x00000d40


	//   ....[1]....
        /*0174*/ 	.word	0x00000d70


	//   ....[2]....
        /*0178*/ 	.word	0x00000d90


	//   ....[3]....
        /*017c*/ 	.word	0x00000da0


	//   ....[4]....
        /*0180*/ 	.word	0x00000ed0


	//   ....[5]....
        /*0184*/ 	.word	0x00000f00


	//   ....[6]....
        /*0188*/ 	.word	0x00000f30


	//   ....[7]....
        /*018c*/ 	.word	0x00000f50


	//   ....[8]....
        /*0190*/ 	.word	0x00001080


	//   ....[9]....
        /*0194*/ 	.word	0x000010b0


	//   ....[10]....
        /*0198*/ 	.word	0x000010e0


	//   ....[11]....
        /*019c*/ 	.word	0x00001100


	//   ....[12]....
        /*01a0*/ 	.word	0x00001230


	//   ....[13]....
        /*01a4*/ 	.word	0x00001260


	//   ....[14]....
        /*01a8*/ 	.word	0x00001290


	//   ....[15]....
        /*01ac*/ 	.word	0x000012b0


	//   ....[16]....
        /*01b0*/ 	.word	0x000013e0


	//   ....[17]....
        /*01b4*/ 	.word	0x00001420


	//   ....[18]....
        /*01b8*/ 	.word	0x00001450


	//   ....[19]....
        /*01bc*/ 	.word	0x00001490


	//   ....[20]....
        /*01c0*/ 	.word	0x00002160


	//   ....[21]....
        /*01c4*/ 	.word	0x00002170


	//   ....[22]....
        /*01c8*/ 	.word	0x00002180


	//   ....[23]....
        /*01cc*/ 	.word	0x00002190


	//   ....[24]....
        /*01d0*/ 	.word	0x000022c0


	//   ....[25]....
        /*01d4*/ 	.word	0x00002300


	//   ....[26]....
        /*01d8*/ 	.word	0x00002330


	//   ....[27]....
        /*01dc*/ 	.word	0x00002340


	//   ....[28]....
        /*01e0*/ 	.word	0x00002480


	//   ....[29]....
        /*01e4*/ 	.word	0x000024c0


	//   ....[30]....
        /*01e8*/ 	.word	0x000024f0


	//   ....[31]....
        /*01ec*/ 	.word	0x00002510


	//   ....[32]....
        /*01f0*/ 	.word	0x00002640


	//   ....[33]....
        /*01f4*/ 	.word	0x00002680


	//   ....[34]....
        /*01f8*/ 	.word	0x000026b0


	//   ....[35]....
        /*01fc*/ 	.word	0x000026c0


	//   ....[36]....
        /*0200*/ 	.word	0x00002800


	//   ....[37]....
        /*0204*/ 	.word	0x00002840


	//   ....[38]....
        /*0208*/ 	.word	0x00002870


	//   ....[39]....
        /*020c*/ 	.word	0x00002890


	//   ....[40]....
        /*0210*/ 	.word	0x00005490


	//   ....[41]....
        /*0214*/ 	.word	0x000054c0


	//   ....[42]....
        /*0218*/ 	.word	0x000054e0


	//   ....[43]....
        /*021c*/ 	.word	0x000054f0


	//   ....[44]....
        /*0220*/ 	.word	0x00005620


	//   ....[45]....
        /*0224*/ 	.word	0x00005650


	//   ....[46]....
        /*0228*/ 	.word	0x00005680


	//   ....[47]....
        /*022c*/ 	.word	0x000056a0


	//   ....[48]....
        /*0230*/ 	.word	0x000057d0


	//   ....[49]....
        /*0234*/ 	.word	0x00005800


	//   ....[50]....
        /*0238*/ 	.word	0x00005830


	//   ....[51]....
        /*023c*/ 	.word	0x00005850


	//   ....[52]....
        /*0240*/ 	.word	0x00005980


	//   ....[53]....
        /*0244*/ 	.word	0x000059b0


	//   ....[54]....
        /*0248*/ 	.word	0x000059e0


	//   ....[55]....
        /*024c*/ 	.word	0x00005a00


	//   ....[56]....
        /*0250*/ 	.word	0x00005b30


	//   ....[57]....
        /*0254*/ 	.word	0x00005b70


	//   ....[58]....
        /*0258*/ 	.word	0x00005ba0


	//   ....[59]....
        /*025c*/ 	.word	0x00005be0


	//----- nvinfo : EIATTR_VRC_CTA_INIT_COUNT
	.align		4
.L_782:
        /*0260*/ 	.byte	0x02, 0x4a
	.zero		1
	.zero		1


	//----- nvinfo : EIATTR_EXIT_INSTR_OFFSETS
	.align		4
        /*0264*/ 	.byte	0x04, 0x1c
        /*0266*/ 	.short	(.L_784 - .L_783)


	//   ....[0]....
.L_783:
        /*0268*/ 	.word	0x000067f0


	//   ....[1]....
        /*026c*/ 	.word	0x00006840


	//----- nvinfo : EIATTR_MAX_THREADS
	.align		4
.L_784:
        /*0270*/ 	.byte	0x04, 0x05
        /*0272*/ 	.short	(.L_786 - .L_785)
.L_785:
        /*0274*/ 	.word	0x00000100
        /*0278*/ 	.word	0x00000001
        /*027c*/ 	.word	0x00000001


	//----- nvinfo : EIATTR_CRS_STACK_SIZE
	.align		4
.L_786:
        /*0280*/ 	.byte	0x04, 0x1e
        /*0282*/ 	.short	(.L_788 - .L_787)
.L_787:
        /*0284*/ 	.word	0x00000000


	//----- nvinfo : EIATTR_CBANK_PARAM_SIZE
	.align		4
.L_788:
        /*0288*/ 	.byte	0x03, 0x19
        /*028a*/ 	.short	0x0071


	//----- nvinfo : EIATTR_PARAM_CBANK
	.align		4
        /*028c*/ 	.byte	0x04, 0x0a
        /*028e*/ 	.short	(.L_790 - .L_789)
	.align		4
.L_789:
        /*0290*/ 	.word	index@(.nv.constant0._ZN6thrust24THRUST_300001_SM_1000_NS8cuda_cub4core6detail13_kernel_agentINS1_8__reduce11ReduceAgentINS0_12zip_iteratorIN4cuda3std3__45tupleIJNS0_10device_ptrIdEENS0_17counting_iteratorIlNS0_11use_defaultESF_SF_EEEEEEEPNSB_IJdlEEESJ_lNS1_9__extrema9arg_min_fIdlNSA_4lessIdEEEEEEJSI_SK_lN3cub18CUB_300001_SM_100013GridEvenShareIlEENSS_9GridQueueIyEESP_EEEvDpT0_)
        /*0294*/ 	.short	0x0380
        /*0296*/ 	.short	0x0071


	//----- nvinfo : EIATTR_SW_WAR
	.align		4
.L_790:
        /*0298*/ 	.byte	0x04, 0x36
        /*029a*/ 	.short	(.L_792 - .L_791)
.L_791:
        /*029c*/ 	.word	0x00000008
.L_792:


//--------------------- .nv.info._ZN6thrust24THRUST_300001_SM_1000_NS8cuda_cub4core6detail13_kernel_agentINS1_8__reduce11ReduceAgentINS0_12zip_iteratorIN4cuda3std3__45tupleIJNS0_10device_ptrIdEENS0_17counting_iteratorIlNS0_11use_defaultESF_SF_EEEEEEEPNSB_IJdlEEESJ_lNS1_9__extrema9arg_min_fIdlNSA_4lessIdEEEEEEJSI_SK_lSP_EEEvDpT0_ --------------------------
	.section	.nv.info._ZN6thrust24THRUST_300001_SM_1000_NS8cuda_cub4core6detail13_kernel_agentINS1_8__reduce11ReduceAgentINS0_12zip_iteratorIN4cuda3std3__45tupleIJNS0_10device_ptrIdEENS0_17counting_iteratorIlNS0_11use_defaultESF_SF_EEEEEEEPNSB_IJdlEEESJ_lNS1_9__extrema9arg_min_fIdlNSA_4lessIdEEEEEEJSI_SK_lSP_EEEvDpT0_,"",@"SHT_CUDA_INFO"
	.sectionflags	@""
	.align	4


	//----- nvinfo : EIATTR_CUDA_API_VERSION
	.align		4
        /*0000*/ 	.byte	0x04, 0x37
        /*0002*/ 	.short	(.L_794 - .L_793)
.L_793:
        /*0004*/ 	.word	0x00000082


	//----- nvinfo : EIATTR_KPARAM_INFO
	.align		4
.L_794:
        /*0008*/ 	.byte	0x04, 0x17
        /*000a*/ 	.short	(.L_796 - .L_795)
.L_795:
        /*000c*/ 	.word	0x00000000
        /*0010*/ 	.short	0x0003
        /*0012*/ 	.short	0x0020
        /*0014*/ 	.byte	0x00, 0xf0, 0x05, 0x00


	//----- nvinfo : EIATTR_KPARAM_INFO
	.align		4
.L_796:
        /*0018*/ 	.byte	0x04, 0x17
        /*001a*/ 	.short	(.L_798 - .L_797)
.L_797:
        /*001c*/ 	.word	0x00000000
        /*0020*/ 	.short	0x0002
        /*0022*/ 	.short	0x0018
        /*0024*/ 	.byte	0x00, 0xf0, 0x21, 0x00


	//----- nvinfo : EIATTR_KPARAM_INFO
	.align		4
.L_798:
        /*0028*/ 	.byte	0x04, 0x17
        /*002a*/ 	.short	(.L_800 - .L_799)
.L_799:
        /*002c*/ 	.word	0x00000000
        /*0030*/ 	.short	0x0001
        /*0032*/ 	.short	0x0010
        /*0034*/ 	.byte	0x00, 0xf5, 0x21, 0x00


	//----- nvinfo : EIATTR_KPARAM_INFO
	.align		4
.L_800:
        /*0038*/ 	.byte	0x04, 0x17
        /*003a*/ 	.short	(.L_802 - .L_801)
.L_801:
        /*003c*/ 	.word	0x00000000
        /*0040*/ 	.short	0x0000
        /*0042*/ 	.short	0x0000
        /*0044*/ 	.byte	0x00, 0xf0, 0x41, 0x00


	//----- nvinfo : EIATTR_SPARSE_MMA_MASK
	.align		4
.L_802:
        /*0048*/ 	.byte	0x03, 0x50
        /*004a*/ 	.short	0x0000


	//----- nvinfo : EIATTR_MAXREG_COUNT
	.align		4
        /*004c*/ 	.byte	0x03, 0x1b
        /*004e*/ 	.short	0x00ff


	//----- nvinfo : EIATTR_NUM_BARRIERS
	.align		4
        /*0050*/ 	.byte	0x02, 0x4c
        /*0052*/ 	.byte	0x01
	.zero		1


	//----- nvinfo : EIATTR_MERCURY_ISA_VERSION
	.align		4
        /*0054*/ 	.byte	0x03, 0x5f
        /*0056*/ 	.short	0x0101


	//----- nvinfo : EIATTR_COOP_GROUP_MASK_REGIDS
	.align		4
        /*0058*/ 	.byte	0x04, 0x29
        /*005a*/ 	.short	(.L_804 - .L_803)


	//   ....[0]....
.L_803:
        /*005c*/ 	.word	0xffffffff


	//   ....[1]....
        /*0060*/ 	.word	0xffffffff


	//   ....[2]....
        /*0064*/ 	.word	0xffffffff


	//   ....[3]....
        /*0068*/ 	.word	0xffffffff


	//   ....[4]....
        /*006c*/ 	.word	0xffffffff


	//   ....[5]....
        /*0070*/ 	.word	0xffffffff


	//   ....[6]....
        /*0074*/ 	.word	0xffffffff


	//   ....[7]....
        /*0078*/ 	.word	0xffffffff


	//   ....[8]....
        /*007c*/ 	.word	0xffffffff


	//   ....[9]....
        /*0080*/ 	.word	0xffffffff


	//   ....[10]....
        /*0084*/ 	.word	0xffffffff


	//   ....[11]....
        /*0088*/ 	.word	0xffffffff


	//   ....[12]....
        /*008c*/ 	.word	0xffffffff


	//   ....[13]....
        /*0090*/ 	.word	0xffffffff


	//   ....[14]....
        /*0094*/ 	.word	0xffffffff


	//   ....[15]....
        /*0098*/ 	.word	0xffffffff


	//   ....[16]....
        /*009c*/ 	.word	0xffffffff


	//   ....[17]....
        /*00a0*/ 	.word	0xffffffff


	//   ....[18]....
        /*00a4*/ 	.word	0xffffffff


	//   ....[19]....
        /*00a8*/ 	.word	0xffffffff


	//   ....[20]....
        /*00ac*/ 	.word	0xffffffff


	//   ....[21]....
        /*00b0*/ 	.word	0xffffffff


	//   ....[22]....
        /*00b4*/ 	.word	0xffffffff


	//   ....[23]....
        /*00b8*/ 	.word	0xffffffff


	//   ....[24]....
        /*00bc*/ 	.word	0xffffffff


	//   ....[25]....
        /*00c0*/ 	.word	0xffffffff


	//   ....[26]....
        /*00c4*/ 	.word	0xffffffff


	//   ....[27]....
        /*00c8*/ 	.word	0xffffffff


	//   ....[28]....
        /*00cc*/ 	.word	0xffffffff


	//   ....[29]....
        /*00d0*/ 	.word	0xffffffff


	//   ....[30]....
        /*00d4*/ 	.word	0xffffffff


	//   ....[31]....
        /*00d8*/ 	.word	0xffffffff


	//   ....[32]....
        /*00dc*/ 	.word	0xffffffff


	//   ....[33]....
        /*00e0*/ 	.word	0xffffffff


	//   ....[34]....
        /*00e4*/ 	.word	0xffffffff


	//   ....[35]....
        /*00e8*/ 	.word	0xffffffff


	//   ....[36]....
        /*00ec*/ 	.word	0xffffffff


	//   ....[37]....
        /*00f0*/ 	.word	0xffffffff


	//   ....[38]....
        /*00f4*/ 	.word	0xffffffff


	//   ....[39]....
        /*00f8*/ 	.word	0xffffffff


	//   ....[40]....
        /*00fc*/ 	.word	0xffffffff


	//   ....[41]....
        /*0100*/ 	.word	0xffffffff


	//   ....[42]....
        /*0104*/ 	.word	0xffffffff


	//   ....[43]....
        /*0108*/ 	.word	0xffffffff


	//   ....[44]....
        /*010c*/ 	.word	0xffffffff


	//   ....[45]....
        /*0110*/ 	.word	0xffffffff


	//   ....[46]....
        /*0114*/ 	.word	0xffffffff


	//   ....[47]....
        /*0118*/ 	.word	0xffffffff


	//   ....[48]....
        /*011c*/ 	.word	0xffffffff


	//   ....[49]....
        /*0120*/ 	.word	0xffffffff


	//   ....[50]....
        /*0124*/ 	.word	0xffffffff


	//   ....[51]....
        /*0128*/ 	.word	0xffffffff


	//   ....[52]....
        /*012c*/ 	.word	0xffffffff


	//   ....[53]....
        /*0130*/ 	.word	0xffffffff


	//   ....[54]....
        /*0134*/ 	.word	0xffffffff


	//   ....[55]....
        /*0138*/ 	.word	0xffffffff


	//   ....[56]....
        /*013c*/ 	.word	0xffffffff


	//   ....[57]....
        /*0140*/ 	.word	0xffffffff


	//   ....[58]....
        /*0144*/ 	.word	0xffffffff


	//   ....[59]....
        /*0148*/ 	.word	0xffffffff


	//----- nvinfo : EIATTR_COOP_GROUP_INSTR_OFFSETS
	.align		4
.L_804:
        /*014c*/ 	.byte	0x04, 0x28
        /*014e*/ 	.short	(.L_806 - .L_805)


	//   ....[0]....
.L_805:
        /*0150*/ 	.word	0x00000c70


	//   ....[1]....
        /*0154*/ 	.word	0x00000ca0


	//   ....[2]....
        /*0158*/ 	.word	0x00000cc0


	//   ....[3]....
        /*015c*/ 	.word	0x00000cd0


	//   ....[4]....
        /*0160*/ 	.word	0x00000e00


	//   ....[5]....
        /*0164*/ 	.word	0x00000e30


	//   ....[6]....
        /*0168*/ 	.word	0x00000e60


	//   ....[7]....
        /*016c*/ 	.word	0x00000e80


	//   ....[8]....
        /*0170*/ 	.word	0x00000fb0


	//   ....[9]....
        /*0174*/ 	.word	0x00000fe0


	//   ....[10]....
        /*0178*/ 	.word	0x00001010


	//   ....[11]....
        /*017c*/ 	.word	0x00001030


	//   ....[12]....
        /*0180*/ 	.word	0x00001160


	//   ....[13]....
        /*0184*/ 	.word	0x00001190


	//   ....[14]....
        /*0188*/ 	.word	0x000011c0


	//   ....[15]....
        /*018c*/ 	.word	0x000011e0


	//   ....[16]....
        /*0190*/ 	.word	0x00001310


	//   ....[17]....
        /*0194*/ 	.word	0x00001350


	//   ....[18]....
        /*0198*/ 	.word	0x00001380


	//   ....[19]....
        /*019c*/ 	.word	0x000013c0


	//   ....[20]....
        /*01a0*/ 	.word	0x00002090


	//   ....[21]....
        /*01a4*/ 	.word	0x000020a0


	//   ....[22]....
        /*01a8*/ 	.word	0x000020b0


	//   ....[23]....
        /*01ac*/ 	.word	0x000020c0


	//   ....[24]....
        /*01b0*/ 	.word	0x000021f0


	//   ....[25]....
        /*01b4*/ 	.word	0x00002230


	//   ....[26]....
        /*01b8*/ 	.word	0x00002260


	//   ....[27]....
        /*01bc*/ 	.word	0x00002270


	//   ....[28]....
        /*01c0*/ 	.word	0x000023b0


	//   ....[29]....
        /*01c4*/ 	.word	0x000023f0


	//   ....[30]....
        /*01c8*/ 	.word	0x00002420


	//   ....[31]....
        /*01cc*/ 	.word	0x00002430


	//   ....[32]....
        /*01d0*/ 	.word	0x00002570


	//   ....[33]....
        /*01d4*/ 	.word	0x000025b0


	//   ....[34]....
        /*01d8*/ 	.word	0x000025e0


	//   ....[35]....
        /*01dc*/ 	.word	0x000025f0


	//   ....[36]....
        /*01e0*/ 	.word	0x00002730


	//   ....[37]....
        /*01e4*/ 	.word	0x00002770


	//   ....[38]....
        /*01e8*/ 	.word	0x000027a0


	//   ....[39]....
        /*01ec*/ 	.word	0x000027c0


	//   ....[40]....
        /*01f0*/ 	.word	0x00004f70


	//   ....[41]....
        /*01f4*/ 	.word	0x00004fa0


	//   ....[42]....
        /*01f8*/ 	.word	0x00004fc0


	//   ....[43]....
        /*01fc*/ 	.word	0x00004fd0


	//   ....[44]....
        /*0200*/ 	.word	0x00005100


	//   ....[45]....
        /*0204*/ 	.word	0x00005130


	//   ....[46]....
        /*0208*/ 	.word	0x00005160


	//   ....[47]....
        /*020c*/ 	.word	0x00005180


	//   ....[48]....
        /*0210*/ 	.word	0x000052b0


	//   ....[49]....
        /*0214*/ 	.word	0x000052e0


	//   ....[50]....
        /*0218*/ 	.word	0x00005310


	//   ....[51]....
        /*021c*/ 	.word	0x00005330


	//   ....[52]....
        /*0220*/ 	.word	0x00005460


	//   ....[53]....
        /*0224*/ 	.word	0x00005490


	//   ....[54]....
        /*0228*/ 	.word	0x000054c0


	//   ....[55]....
        /*022c*/ 	.word	0x000054e0


	//   ....[56]....
        /*0230*/ 	.word	0x00005610


	//   ....[57]....
        /*0234*/ 	.word	0x00005650


	//   ....[58]....
        /*0238*/ 	.word	0x00005680


	//   ....[59]....
        /*023c*/ 	.word	0x000056c0


	//----- nvinfo : EIATTR_VRC_CTA_INIT_COUNT
	.align		4
.L_806:
        /*0240*/ 	.byte	0x02, 0x4a
	.zero		1
	.zero		1


	//----- nvinfo : EIATTR_EXIT_INSTR_OFFSETS
	.align		4
        /*0244*/ 	.byte	0x04, 0x1c
        /*0246*/ 	.short	(.L_808 - .L_807)


	//   ....[0]....
.L_807:
        /*0248*/ 	.word	0x00000040


	//   ....[1]....
        /*024c*/ 	.word	0x000062d0


	//   ....[2]....
        /*0250*/ 	.word	0x00006310


	//----- nvinfo : EIATTR_MAX_THREADS
	.align		4
.L_808:
        /*0254*/ 	.byte	0x04, 0x05
        /*0256*/ 	.short	(.L_810 - .L_809)
.L_809:
        /*0258*/ 	.word	0x00000100
        /*025c*/ 	.word	0x00000001
        /*0260*/ 	.word	0x00000001


	//----- nvinfo : EIATTR_CRS_STACK_SIZE
	.align		4
.L_810:
        /*0264*/ 	.byte	0x04, 0x1e
        /*0266*/ 	.short	(.L_812 - .L_811)
.L_811:
        /*0268*/ 	.word	0x00000000


	//----- nvinfo : EIATTR_CBANK_PARAM_SIZE
	.align		4
.L_812:
        /*026c*/ 	.byte	0x03, 0x19
        /*026e*/ 	.short	0x0021


	//----- nvinfo : EIATTR_PARAM_CBANK
	.align		4
        /*0270*/ 	.byte	0x04, 0x0a
        /*0272*/ 	.short	(.L_814 - .L_813)
	.align		4
.L_813:
        /*0274*/ 	.word	index@(.nv.constant0._ZN6thrust24THRUST_300001_SM_1000_NS8cuda_cub4core6detail13_kernel_agentINS1_8__reduce11ReduceAgentINS0_12zip_iteratorIN4cuda3std3__45tupleIJNS0_10device_ptrIdEENS0_17counting_iteratorIlNS0_11use_defaultESF_SF_EEEEEEEPNSB_IJdlEEESJ_lNS1_9__extrema9arg_min_fIdlNSA_4lessIdEEEEEEJSI_SK_lSP_EEEvDpT0_)
        /*0278*/ 	.short	0x0380
        /*027a*/ 	.short	0x0021


	//----- nvinfo : EIATTR_SW_WAR
	.align		4
.L_814:
        /*027c*/ 	.byte	0x04, 0x36
        /*027e*/ 	.short	(.L_816 - .L_815)
.L_815:
        /*0280*/ 	.word	0x00000008
.L_816:


//--------------------- .nv.info._ZN6thrust24THRUST_300001_SM_1000_NS8cuda_cub4core6detail13_kernel_agentINS1_8__reduce11ReduceAgentIPN4cuda3std3__45tupleIJdlEEESC_SB_iNS1_9__extrema9arg_min_fIdlNS9_4lessIdEEEEEEJSC_SC_iSH_EEEvDpT0_ --------------------------
	.section	.nv.info._ZN6thrust24THRUST_300001_SM_1000_NS8cuda_cub4core6detail13_kernel_agentINS1_8__reduce11ReduceAgentIPN4cuda3std3__45tupleIJdlEEESC_SB_iNS1_9__extrema9arg_min_fIdlNS9_4lessIdEEEEEEJSC_SC_iSH_EEEvDpT0_,"",@"SHT_CUDA_INFO"
	.sectionflags	@""
	.align	4


	//----- nvinfo : EIATTR_CUDA_API_VERSION
	.align		4
        /*0000*/ 	.byte	0x04, 0x37
        /*0002*/ 	.short	(.L_818 - .L_817)
.L_817:
        /*0004*/ 	.word	0x00000082


	//----- nvinfo : EIATTR_KPARAM_INFO
	.align		4
.L_818:
        /*0008*/ 	.byte	0x04, 0x17
        /*000a*/ 	.short	(.L_820 - .L_819)
.L_819:
        /*000c*/ 	.word	0x00000000
        /*0010*/ 	.short	0x0003
        /*0012*/ 	.short	0x0014
        /*0014*/ 	.byte	0x00, 0xf0, 0x05, 0x00


	//----- nvinfo : EIATTR_KPARAM_INFO
	.align		4
.L_820:
        /*0018*/ 	.byte	0x04, 0x17
        /*001a*/ 	.short	(.L_822 - .L_821)
.L_821:
        /*001c*/ 	.word	0x00000000
        /*0020*/ 	.short	0x0002
        /*0022*/ 	.short	0x0010
        /*0024*/ 	.byte	0x00, 0xf0, 0x11, 0x00


	//----- nvinfo : EIATTR_KPARAM_INFO
	.align		4
.L_822:
        /*0028*/ 	.byte	0x04, 0x17
        /*002a*/ 	.short	(.L_824 - .L_823)
.L_823:
        /*002c*/ 	.word	0x00000000
        /*0030*/ 	.short	0x0001
        /*0032*/ 	.short	0x0008
        /*0034*/ 	.byte	0x00, 0xf5, 0x21, 0x00


	//----- nvinfo : EIATTR_KPARAM_INFO
	.align		4
.L_824:
        /*0038*/ 	.byte	0x04, 0x17
        /*003a*/ 	.short	(.L_826 - .L_825)
.L_825:
        /*003c*/ 	.word	0x00000000
        /*0040*/ 	.short	0x0000
        /*0042*/ 	.short	0x0000
        /*0044*/ 	.byte	0x00, 0xf5, 0x21, 0x00


	//----- nvinfo : EIATTR_SPARSE_MMA_MASK
	.align		4
.L_826:
        /*0048*/ 	.byte	0x03, 0x50
        /*004a*/ 	.short	0x0000


	//----- nvinfo : EIATTR_MAXREG_COUNT
	.align		4
        /*004c*/ 	.byte	0x03, 0x1b
        /*004e*/ 	.short	0x00ff


	//----- nvinfo : EIATTR_NUM_BARRIERS
	.align		4
        /*0050*/ 	.byte	0x02, 0x4c
        /*0052*/ 	.byte	0x01
	.zero		1


	//----- nvinfo : EIATTR_MERCURY_ISA_VERSION
	.align		4
        /*0054*/ 	.byte	0x03, 0x5f
        /*0056*/ 	.short	0x0101


	//----- nvinfo : EIATTR_COOP_GROUP_MASK_REGIDS
	.align		4
        /*0058*/ 	.byte	0x04, 0x29
        /*005a*/ 	.short	(.L_828 - .L_827)


	//   ....[0]....
.L_827:
        /*005c*/ 	.word	0xffffffff


	//   ....[1]....
        /*0060*/ 	.word	0xffffffff


	//   ....[2]....
        /*0064*/ 	.word	0xffffffff


	//   ....[3]....
        /*0068*/ 	.word	0xffffffff


	//   ....[4]....
        /*006c*/ 	.word	0xffffffff


	//   ....[5]....
        /*0070*/ 	.word	0xffffffff


	//   ....[6]....
        /*0074*/ 	.word	0xffffffff


	//   ....[7]....
        /*0078*/ 	.word	0xffffffff


	//   ....[8]....
        /*007c*/ 	.word	0xffffffff


	//   ....[9]....
        /*0080*/ 	.word	0xffffffff


	//   ....[10]....
        /*0084*/ 	.word	0xffffffff


	//   ....[11]....
        /*0088*/ 	.word	0xffffffff


	//   ....[12]....
        /*008c*/ 	.word	0xffffffff


	//   ....[13]....
        /*0090*/ 	.word	0xffffffff


	//   ....[14]....
        /*0094*/ 	.word	0xffffffff


	//   ....[15]....
        /*0098*/ 	.word	0xffffffff


	//   ....[16]....
        /*009c*/ 	.word	0xffffffff


	//   ....[17]....
        /*00a0*/ 	.word	0xffffffff


	//   ....[18]....
        /*00a4*/ 	.word	0xffffffff


	//   ....[19]....
        /*00a8*/ 	.word	0xffffffff


	//   ....[20]....
        /*00ac*/ 	.word	0xffffffff


	//   ....[21]....
        /*00b0*/ 	.word	0xffffffff


	//   ....[22]....
        /*00b4*/ 	.word	0xffffffff


	//   ....[23]....
        /*00b8*/ 	.word	0xffffffff


	//   ....[24]....
        /*00bc*/ 	.word	0xffffffff


	//   ....[25]....
        /*00c0*/ 	.word	0xffffffff


	//   ....[26]....
        /*00c4*/ 	.word	0xffffffff


	//   ....[27]....
        /*00c8*/ 	.word	0xffffffff


	//   ....[28]....
        /*00cc*/ 	.word	0xffffffff


	//   ....[29]....
        /*00d0*/ 	.word	0xffffffff


	//   ....[30]....
        /*00d4*/ 	.word	0xffffffff


	//   ....[31]....
        /*00d8*/ 	.word	0xffffffff


	//   ....[32]....
        /*00dc*/ 	.word	0xffffffff


	//   ....[33]....
        /*00e0*/ 	.word	0xffffffff


	//   ....[34]....
        /*00e4*/ 	.word	0xffffffff


	//   ....[35]....
        /*00e8*/ 	.word	0xffffffff


	//   ....[36]....
        /*00ec*/ 	.word	0xffffffff


	//   ....[37]....
        /*00f0*/ 	.word	0xffffffff


	//   ....[38]....
        /*00f4*/ 	.word	0xffffffff


	//   ....[39]....
        /*00f8*/ 	.word	0xffffffff


	//   ....[40]....
        /*00fc*/ 	.word	0xffffffff


	//   ....[41]....
        /*0100*/ 	.word	0xffffffff


	//   ....[42]....
        /*0104*/ 	.word	0xffffffff


	//   ....[43]....
        /*0108*/ 	.word	0xffffffff


	//   ....[44]....
        /*010c*/ 	.word	0xffffffff


	//   ....[45]....
        /*0110*/ 	.word	0xffffffff


	//   ....[46]....
        /*0114*/ 	.word	0xffffffff


	//   ....[47]....
        /*0118*/ 	.word	0xffffffff


	//   ....[48]....
        /*011c*/ 	.word	0xffffffff


	//   ....[49]....
        /*0120*/ 	.word	0xffffffff


	//   ....[50]....
        /*0124*/ 	.word	0xffffffff


	//   ....[51]....
        /*0128*/ 	.word	0xffffffff


	//   ....[52]....
        /*012c*/ 	.word	0xffffffff


	//   ....[53]....
        /*0130*/ 	.word	0xffffffff


	//   ....[54]....
        /*0134*/ 	.word	0xffffffff


	//   ....[55]....
        /*0138*/ 	.word	0xffffffff


	//   ....[56]....
        /*013c*/ 	.word	0xffffffff


	//   ....[57]....
        /*0140*/ 	.word	0xffffffff


	//   ....[58]....
        /*0144*/ 	.word	0xffffffff


	//   ....[59]....
        /*0148*/ 	.word	0xffffffff


	//----- nvinfo : EIATTR_COOP_GROUP_INSTR_OFFSETS
	.align		4
.L_828:
        /*014c*/ 	.byte	0x04, 0x28
        /*014e*/ 	.short	(.L_830 - .L_829)


	//   ....[0]....
.L_829:
        /*0150*/ 	.word	0x00000b10


	//   ....[1]....
        /*0154*/ 	.word	0x00000b40


	//   ....[2]....
        /*0158*/ 	.word	0x00000b60


	//   ....[3]....
        /*015c*/ 	.word	0x00000b70


	//   ....[4]....
        /*0160*/ 	.word	0x00000ca0


	//   ....[5]....
        /*0164*/ 	.word	0x00000cd0


	//   ....[6]....
        /*0168*/ 	.word	0x00000d00


	//   ....[7]....
        /*016c*/ 	.word	0x00000d20


	//   ....[8]....
        /*0170*/ 	.word	0x00000e50


	//   ....[9]....
        /*0174*/ 	.word	0x00000e80


	//   ....[10]....
        /*0178*/ 	.word	0x00000eb0


	//   ....[11]....
        /*017c*/ 	.word	0x00000ed0


	//   ....[12]....
        /*0180*/ 	.word	0x00001000


	//   ....[13]....
        /*0184*/ 	.word	0x00001030


	//   ....[14]....
        /*0188*/ 	.word	0x00001060


	//   ....[15]....
        /*018c*/ 	.word	0x00001080


	//   ....[16]....
        /*0190*/ 	.word	0x000011b0


	//   ....[17]....
        /*0194*/ 	.word	0x000011f0


	//   ....[18]....
        /*0198*/ 	.word	0x00001220


	//   ....[19]....
        /*019c*/ 	.word	0x00001260


	//   ....[20]....
        /*01a0*/ 	.word	0x00001f30


	//   ....[21]....
        /*01a4*/ 	.word	0x00001f40


	//   ....[22]....
        /*01a8*/ 	.word	0x00001f50


	//   ....[23]....
        /*01ac*/ 	.word	0x00001f60


	//   ....[24]....
        /*01b0*/ 	.word	0x00002090


	//   ....[25]....
        /*01b4*/ 	.word	0x000020d0


	//   ....[26]....
        /*01b8*/ 	.word	0x00002100


	//   ....[27]....
        /*01bc*/ 	.word	0x00002110


	//   ....[28]....
        /*01c0*/ 	.word	0x00002250


	//   ....[29]....
        /*01c4*/ 	.word	0x00002290


	//   ....[30]....
        /*01c8*/ 	.word	0x000022c0


	//   ....[31]....
        /*01cc*/ 	.word	0x000022d0


	//   ....[32]....
        /*01d0*/ 	.word	0x00002410


	//   ....[33]....
        /*01d4*/ 	.word	0x00002450


	//   ....[34]....
        /*01d8*/ 	.word	0x00002480


	//   ....[35]....
        /*01dc*/ 	.word	0x00002490


	//   ....[36]....
        /*01e0*/ 	.word	0x000025d0


	//   ....[37]....
        /*01e4*/ 	.word	0x00002610


	//   ....[38]....
        /*01e8*/ 	.word	0x00002640


	//   ....[39]....
        /*01ec*/ 	.word	0x00002660


	//   ....[40]....
        /*01f0*/ 	.word	0x00004fb0


	//   ....[41]....
        /*01f4*/ 	.word	0x00004fe0


	//   ....[42]....
        /*01f8*/ 	.word	0x00005000


	//   ....[43]....
        /*01fc*/ 	.word	0x00005010


	//   ....[44]....
        /*0200*/ 	.word	0x00005140


	//   ....[45]....
        /*0204*/ 	.word	0x00005170


	//   ....[46]....
        /*0208*/ 	.word	0x000051a0


	//   ....[47]....
        /*020c*/ 	.word	0x000051c0


	//   ....[48]....
        /*0210*/ 	.word	0x000052f0


	//   ....[49]....
        /*0214*/ 	.word	0x00005320


	//   ....[50]....
        /*0218*/ 	.word	0x00005350


	//   ....[51]....
        /*021c*/ 	.word	0x00005370


	//   ....[52]....
        /*0220*/ 	.word	0x000054a0


	//   ....[53]....
        /*0224*/ 	.word	0x000054d0


	//   ....[54]....
        /*0228*/ 	.word	0x00005500


	//   ....[55]....
        /*022c*/ 	.word	0x00005520


	//   ....[56]....
        /*0230*/ 	.word	0x00005650


	//   ....[57]....
        /*0234*/ 	.word	0x00005690


	//   ....[58]....
        /*0238*/ 	.word	0x000056c0


	//   ....[59]....
        /*023c*/ 	.word	0x00005700


	//----- nvinfo : EIATTR_VRC_CTA_INIT_COUNT
	.align		4
.L_830:
        /*0240*/ 	.byte	0x02, 0x4a
	.zero		1
	.zero		1


	//----- nvinfo : EIATTR_EXIT_INSTR_OFFSETS
	.align		4
        /*0244*/ 	.byte	0x04, 0x1c
        /*0246*/ 	.short	(.L_832 - .L_831)


	//   ....[0]....
.L_831:
        /*0248*/ 	.word	0x00000030


	//   ....[1]....
        /*024c*/ 	.word	0x00006310


	//   ....[2]....
        /*0250*/ 	.word	0x00006350


	//----- nvinfo : EIATTR_MAX_THREADS
	.align		4
.L_832:
        /*0254*/ 	.byte	0x04, 0x05
        /*0256*/ 	.short	(.L_834 - .L_833)
.L_833:
        /*0258*/ 	.word	0x00000100
        /*025c*/ 	.word	0x00000001
        /*0260*/ 	.word	0x00000001


	//----- nvinfo : EIATTR_CRS_STACK_SIZE
	.align		4
.L_834:
        /*0264*/ 	.byte	0x04, 0x1e
        /*0266*/ 	.short	(.L_836 - .L_835)
.L_835:
        /*0268*/ 	.word	0x00000000


	//----- nvinfo : EIATTR_CBANK_PARAM_SIZE
	.align		4
.L_836:
        /*026c*/ 	.byte	0x03, 0x19
        /*026e*/ 	.short	0x0015


	//----- nvinfo : EIATTR_PARAM_CBANK
	.align		4
        /*0270*/ 	.byte	0x04, 0x0a
        /*0272*/ 	.short	(.L_838 - .L_837)
	.align		4
.L_837:
        /*0274*/ 	.word	index@(.nv.constant0._ZN6thrust24THRUST_300001_SM_1000_NS8cuda_cub4core6detail13_kernel_agentINS1_8__reduce11ReduceAgentIPN4cuda3std3__45tupleIJdlEEESC_SB_iNS1_9__extrema9arg_min_fIdlNS9_4lessIdEEEEEEJSC_SC_iSH_EEEvDpT0_)
        /*0278*/ 	.short	0x0380
        /*027a*/ 	.short	0x0015


	//----- nvinfo : EIATTR_SW_WAR
	.align		4
.L_838:
        /*027c*/ 	.byte	0x04, 0x36
        /*027e*/ 	.short	(.L_840 - .L_839)
.L_839:
        /*0280*/ 	.word	0x00000008
.L_840:


//--------------------- .nv.info._ZN6thrust24THRUST_300001_SM_1000_NS8cuda_cub4core6detail13_kernel_agentINS1_8__reduce10DrainAgentIiEEJN3cub18CUB_300001_SM_10009GridQueueIjEEiEEEvDpT0_ --------------------------
	.section	.nv.info._ZN6thrust24THRUST_300001_SM_1000_NS8cuda_cub4core6detail13_kernel_agentINS1_8__reduce10DrainAgentIiEEJN3cub18CUB_300001_SM_10009GridQueueIjEEiEEEvDpT0_,"",@"SHT_CUDA_INFO"
	.sectionflags	@""
	.align	4


	//----- nvinfo : EIATTR_CUDA_API_VERSION
	.align		4
        /*0000*/ 	.byte	0x04, 0x37
        /*0002*/ 	.short	(.L_842 - .L_841)
.L_841:
        /*0004*/ 	.word	0x00000082


	//----- nvinfo : EIATTR_KPARAM_INFO
	.align		4
.L_842:
        /*0008*/ 	.byte	0x04, 0x17
        /*000a*/ 	.short	(.L_844 - .L_843)
.L_843:
        /*000c*/ 	.word	0x00000000
        /*0010*/ 	.short	0x0001
        /*0012*/ 	.short	0x0008
        /*0014*/ 	.byte	0x00, 0xf0, 0x11, 0x00


	//----- nvinfo : EIATTR_KPARAM_INFO
	.align		4
.L_844:
        /*0018*/ 	.byte	0x04, 0x17
        /*001a*/ 	.short	(.L_846 - .L_845)
.L_845:
        /*001c*/ 	.word	0x00000000
        /*0020*/ 	.short	0x0000
        /*0022*/ 	.short	0x0000
        /*0024*/ 	.byte	0x00, 0xf0, 0x21, 0x00


	//----- nvinfo : EIATTR_SPARSE_MMA_MASK
	.align		4
.L_846:
        /*0028*/ 	.byte	0x03, 0x50
        /*002a*/ 	.short	0x0000


	//----- nvinfo : EIATTR_MAXREG_COUNT
	.align		4
        /*002c*/ 	.byte	0x03, 0x1b
        /*002e*/ 	.short	0x00ff


	//----- nvinfo : EIATTR_MERCURY_ISA_VERSION
	.align		4
        /*0030*/ 	.byte	0x03, 0x5f
        /*0032*/ 	.short	0x0101


	//----- nvinfo : EIATTR_VRC_CTA_INIT_COUNT
	.align		4
        /*0034*/ 	.byte	0x02, 0x4a
	.zero		1
	.zero		1


	//----- nvinfo : EIATTR_EXIT_INSTR_OFFSETS
	.align		4
        /*0038*/ 	.byte	0x04, 0x1c
        /*003a*/ 	.short	(.L_848 - .L_847)


	//   ....[0]....
.L_847:
        /*003c*/ 	.word	0x00000060


	//----- nvinfo : EIATTR_MAX_THREADS
	.align		4
.L_848:
        /*0040*/ 	.byte	0x04, 0x05
        /*0042*/ 	.short	(.L_850 - .L_849)
.L_849:
        /*0044*/ 	.word	0x00000001
        /*0048*/ 	.word	0x00000001
        /*004c*/ 	.word	0x00000001


	//----- nvinfo : EIATTR_CBANK_PARAM_SIZE
	.align		4
.L_850:
        /*0050*/ 	.byte	0x03, 0x19
        /*0052*/ 	.short	0x000c


	//----- nvinfo : EIATTR_PARAM_CBANK
	.align		4
        /*0054*/ 	.byte	0x04, 0x0a
        /*0056*/ 	.short	(.L_852 - .L_851)
	.align		4
.L_851:
        /*0058*/ 	.word	index@(.nv.constant0._ZN6thrust24THRUST_300001_SM_1000_NS8cuda_cub4core6detail13_kernel_agentINS1_8__reduce10DrainAgentIiEEJN3cub18CUB_300001_SM_10009GridQueueIjEEiEEEvDpT0_)
        /*005c*/ 	.short	0x0380
        /*005e*/ 	.short	0x000c


	//----- nvinfo : EIATTR_SW_WAR
	.align		4
.L_852:
        /*0060*/ 	.byte	0x04, 0x36
        /*0062*/ 	.short	(.L_854 - .L_853)
.L_853:
        /*0064*/ 	.word	0x00000008
.L_854:


//--------------------- .nv.info._ZN6thrust24THRUST_300001_SM_1000_NS8cuda_cub4core6detail13_kernel_agentINS1_8__reduce11ReduceAgentINS0_12zip_iteratorIN4cuda3std3__45tupleIJNS0_10device_ptrIdEENS0_17counting_iteratorIlNS0_11use_defaultESF_SF_EEEEEEEPNSB_IJdlEEESJ_iNS1_9__extrema9arg_min_fIdlNSA_4lessIdEEEEEEJSI_SK_iN3cub18CUB_300001_SM_100013GridEvenShareIiEENSS_9GridQueueIjEESP_EEEvDpT0_ --------------------------
	.section	.nv.info._ZN6thrust24THRUST_300001_SM_1000_NS8cuda_cub4core6detail13_kernel_agentINS1_8__reduce11ReduceAgentINS0_12zip_iteratorIN4cuda3std3__45tupleIJNS0_10device_ptrIdEENS0_17counting_iteratorIlNS0_11use_defaultESF_SF_EEEEEEEPNSB_IJdlEEESJ_iNS1_9__extrema9arg_min_fIdlNSA_4lessIdEEEEEEJSI_SK_iN3cub18CUB_300001_SM_100013GridEvenShareIiEENSS_9GridQueueIjEESP_EEEvDpT0_,"",@"SHT_CUDA_INFO"
	.sectionflags	@""
	.align	4


	//----- nvinfo : EIATTR_CUDA_API_VERSION
	.align		4
        /*0000*/ 	.byte	0x04, 0x37
        /*0002*/ 	.short	(.L_856 - .L_855)
.L_855:
        /*0004*/ 	.word	0x00000082


	//----- nvinfo : EIATTR_KPARAM_INFO
	.align		4
.L_856:
        /*0008*/ 	.byte	0x04, 0x17
        /*000a*/ 	.short	(.L_858 - .L_857)
.L_857:
        /*000c*/ 	.word	0x00000000
        /*0010*/ 	.short	0x0005
        /*0012*/ 	.short	0x0050
        /*0014*/ 	.byte	0x00, 0xf0, 0x05, 0x00


	//----- nvinfo : EIATTR_KPARAM_INFO
	.align		4
.L_858:
        /*0018*/ 	.byte	0x04, 0x17
        /*001a*/ 	.short	(.L_860 - .L_859)
.L_859:
        /*001c*/ 	.word	0x00000000
        /*0020*/ 	.short	0x0004
        /*0022*/ 	.short	0x0048
        /*0024*/ 	.byte	0x00, 0xf0, 0x21, 0x00


	//----- nvinfo : EIATTR_KPARAM_INFO
	.align		4
.L_860:
        /*0028*/ 	.byte	0x04, 0x17
        /*002a*/ 	.short	(.L_862 - .L_861)
.L_861:
        /*002c*/ 	.word	0x00000000
        /*0030*/ 	.short	0x0003
        /*0032*/ 	.short	0x001c
        /*0034*/ 	.byte	0x00, 0xf0, 0xa1, 0x00


	//----- nvinfo : EIATTR_KPARAM_INFO
	.align		4
.L_862:
        /*0038*/ 	.byte	0x04, 0x17
        /*003a*/ 	.short	(.L_864 - .L_863)
.L_863:
        /*003c*/ 	.word	0x00000000
        /*0040*/ 	.short	0x0002
        /*0042*/ 	.short	0x0018
        /*0044*/ 	.byte	0x00, 0xf0, 0x11, 0x00


	//----- nvinfo : EIATTR_KPARAM_INFO
	.align		4
.L_864:
        /*0048*/ 	.byte	0x04, 0x17
        /*004a*/ 	.short	(.L_866 - .L_865)
.L_865:
        /*004c*/ 	.word	0x00000000
        /*0050*/ 	.short	0x0001
        /*0052*/ 	.short	0x0010
        /*0054*/ 	.byte	0x00, 0xf5, 0x21, 0x00


	//----- nvinfo : EIATTR_KPARAM_INFO
	.align		4
.L_866:
        /*0058*/ 	.byte	0x04, 0x17
        /*005a*/ 	.short	(.L_868 - .L_867)
.L_867:
        /*005c*/ 	.word	0x00000000
        /*0060*/ 	.short	0x0000
        /*0062*/ 	.short	0x0000
        /*0064*/ 	.byte	0x00, 0xf0, 0x41, 0x00


	//----- nvinfo : EIATTR_SPARSE_MMA_MASK
	.align		4
.L_868:
        /*0068*/ 	.byte	0x03, 0x50
        /*006a*/ 	.short	0x0000


	//----- nvinfo : EIATTR_MAXREG_COUNT
	.align		4
        /*006c*/ 	.byte	0x03, 0x1b
        /*006e*/ 	.short	0x00ff


	//----- nvinfo : EIATTR_NUM_BARRIERS
	.align		4
        /*0070*/ 	.byte	0x02, 0x4c
        /*0072*/ 	.byte	0x01
	.zero		1


	//----- nvinfo : EIATTR_MERCURY_ISA_VERSION
	.align		4
        /*0074*/ 	.byte	0x03, 0x5f
        /*0076*/ 	.short	0x0101


	//----- nvinfo : EIATTR_COOP_GROUP_MASK_REGIDS
	.align		4
        /*0078*/ 	.byte	0x04, 0x29
        /*007a*/ 	.short	(.L_870 - .L_869)


	//   ....[0]....
.L_869:
        /*007c*/ 	.word	0xffffffff


	//   ....[1]....
        /*0080*/ 	.word	0xffffffff


	//   ....[2]....
        /*0084*/ 	.word	0xffffffff


	//   ....[3]....
        /*0088*/ 	.word	0xffffffff


	//   ....[4]....
        /*008c*/ 	.word	0xffffffff


	//   ....[5]....
        /*0090*/ 	.word	0xffffffff


	//   ....[6]....
        /*0094*/ 	.word	0xffffffff


	//   ....[7]....
        /*0098*/ 	.word	0xffffffff


	//   ....[8]....
        /*009c*/ 	.word	0xffffffff


	//   ....[9]....
        /*00a0*/ 	.word	0xffffffff


	//   ....[10]....
        /*00a4*/ 	.word	0xffffffff


	//   ....[11]....
        /*00a8*/ 	.word	0xffffffff


	//   ....[12]....
        /*00ac*/ 	.word	0xffffffff


	//   ....[13]....
        /*00b0*/ 	.word	0xffffffff


	//   ....[14]....
        /*00b4*/ 	.word	0xffffffff


	//   ....[15]....
        /*00b8*/ 	.word	0xffffffff


	//   ....[16]....
        /*00bc*/ 	.word	0xffffffff


	//   ....[17]....
        /*00c0*/ 	.word	0xffffffff


	//   ....[18]....
        /*00c4*/ 	.word	0xffffffff


	//   ....[19]....
        /*00c8*/ 	.word	0xffffffff


	//   ....[20]....
        /*00cc*/ 	.word	0xffffffff


	//   ....[21]....
        /*00d0*/ 	.word	0xffffffff


	//   ....[22]....
        /*00d4*/ 	.word	0xffffffff


	//   ....[23]....
        /*00d8*/ 	.word	0xffffffff


	//   ....[24]....
        /*00dc*/ 	.word	0xffffffff


	//   ....[25]....
        /*00e0*/ 	.word	0xffffffff


	//   ....[26]....
        /*00e4*/ 	.word	0xffffffff


	//   ....[27]....
        /*00e8*/ 	.word	0xffffffff


	//   ....[28]....
        /*00ec*/ 	.word	0xffffffff


	//   ....[29]....
        /*00f0*/ 	.word	0xffffffff


	//   ....[30]....
        /*00f4*/ 	.word	0xffffffff


	//   ....[31]....
        /*00f8*/ 	.word	0xffffffff


	//   ....[32]....
        /*00fc*/ 	.word	0xffffffff


	//   ....[33]....
        /*0100*/ 	.word	0xffffffff


	//   ....[34]....
        /*0104*/ 	.word	0xffffffff


	//   ....[35]....
        /*0108*/ 	.word	0xffffffff


	//   ....[36]....
        /*010c*/ 	.word	0xffffffff


	//   ....[37]....
        /*0110*/ 	.word	0xffffffff


	//   ....[38]....
        /*0114*/ 	.word	0xffffffff


	//   ....[39]....
        /*0118*/ 	.word	0xffffffff


	//   ....[40]....
        /*011c*/ 	.word	0xffffffff


	//   ....[41]....
        /*0120*/ 	.word	0xffffffff


	//   ....[42]....
        /*0124*/ 	.word	0xffffffff


	//   ....[43]....
        /*0128*/ 	.word	0xffffffff


	//   ....[44]....
        /*012c*/ 	.word	0xffffffff


	//   ....[45]....
        /*0130*/ 	.word	0xffffffff


	//   ....[46]....
        /*0134*/ 	.word	0xffffffff


	//   ....[47]....
        /*0138*/ 	.word	0xffffffff


	//   ....[48]....
        /*013c*/ 	.word	0xffffffff


	//   ....[49]....
        /*0140*/ 	.word	0xffffffff


	//   ....[50]....
        /*0144*/ 	.word	0xffffffff


	//   ....[51]....
        /*0148*/ 	.word	0xffffffff


	//   ....[52]....
        /*014c*/ 	.word	0xffffffff


	//   ....[53]....
        /*0150*/ 	.word	0xffffffff


	//   ....[54]....
        /*0154*/ 	.word	0xffffffff


	//   ....[55]....
        /*0158*/ 	.word	0xffffffff


	//   ....[56]....
        /*015c*/ 	.word	0xffffffff


	//   ....[57]....
        /*0160*/ 	.word	0xffffffff


	//   ....[58]....
        /*0164*/ 	.word	0xffffffff


	//   ....[59]....
        /*0168*/ 	.word	0xffffffff


	//----- nvinfo : EIATTR_COOP_GROUP_INSTR_OFFSETS
	.align		4
.L_870:
        /*016c*/ 	.byte	0x04, 0x28
        /*016e*/ 	.short	(.L_872 - .L_871)


	//   ....[0]....
.L_871:
        /*0170*/ 	.word	0x00000c80


	//   ....[1]....
        /*0174*/ 	.word	0x00000cb0


	//   ....[2]....
        /*0178*/ 	.word	0x00000cd0


	//   ....[3]....
        /*017c*/ 	.word	0x00000ce0


	//   ....[4]....
        /*0180*/ 	.word	0x00000e10


	//   ....[5]....
        /*0184*/ 	.word	0x00000e40


	//   ....[6]....
        /*0188*/ 	.word	0x00000e70


	//   ....[7]....
        /*018c*/ 	.word	0x00000e90


	//   ....[8]....
        /*0190*/ 	.word	0x00000fc0


	//   ....[9]....
        /*0194*/ 	.word	0x00000ff0


	//   ....[10]....
        /*0198*/ 	.word	0x00001020


	//   ....[11]....
        /*019c*/ 	.word	0x00001040


	//   ....[12]....
        /*01a0*/ 	.word	0x00001170


	//   ....[13]....
        /*01a4*/ 	.word	0x000011a0


	//   ....[14]....
        /*01a8*/ 	.word	0x000011d0


	//   ....[15]....
        /*01ac*/ 	.word	0x000011f0


	//   ....[16]....
        /*01b0*/ 	.word	0x00001320


	//   ....[17]....
        /*01b4*/ 	.word	0x00001360


	//   ....[18]....
        /*01b8*/ 	.word	0x00001390


	//   ....[19]....
        /*01bc*/ 	.word	0x000013d0


	//   ....[20]....
        /*01c0*/ 	.word	0x000020a0


	//   ....[21]....
        /*01c4*/ 	.word	0x000020b0


	//   ....[22]....
        /*01c8*/ 	.word	0x000020c0


	//   ....[23]....
        /*01cc*/ 	.word	0x000020d0


	//   ....[24]....
        /*01d0*/ 	.word	0x00002200


	//   ....[25]....
        /*01d4*/ 	.word	0x00002240


	//   ....[26]....
        /*01d8*/ 	.word	0x00002270


	//   ....[27]....
        /*01dc*/ 	.word	0x00002280


	//   ....[28]....
        /*01e0*/ 	.word	0x000023c0


	//   ....[29]....
        /*01e4*/ 	.word	0x00002400


	//   ....[30]....
        /*01e8*/ 	.word	0x00002430


	//   ....[31]....
        /*01ec*/ 	.word	0x00002440


	//   ....[32]....
        /*01f0*/ 	.word	0x00002580


	//   ....[33]....
        /*01f4*/ 	.word	0x000025c0


	//   ....[34]....
        /*01f8*/ 	.word	0x000025f0


	//   ....[35]....
        /*01fc*/ 	.word	0x00002600


	//   ....[36]....
        /*0200*/ 	.word	0x00002740


	//   ....[37]....
        /*0204*/ 	.word	0x00002780


	//   ....[38]....
        /*0208*/ 	.word	0x000027b0


	//   ....[39]....
        /*020c*/ 	.word	0x000027d0


	//   ....[40]....
        /*0210*/ 	.word	0x00005280


	//   ....[41]....
        /*0214*/ 	.word	0x000052b0


	//   ....[42]....
        /*0218*/ 	.word	0x000052d0


	//   ....[43]....
        /*021c*/ 	.word	0x000052e0


	//   ....[44]....
        /*0220*/ 	.word	0x00005410


	//   ....[45]....
        /*0224*/ 	.word	0x00005440


	//   ....[46]....
        /*0228*/ 	.word	0x00005470


	//   ....[47]....
        /*022c*/ 	.word	0x00005490


	//   ....[48]....
        /*0230*/ 	.word	0x000055c0


	//   ....[49]....
        /*0234*/ 	.word	0x000055f0


	//   ....[50]....
        /*0238*/ 	.word	0x00005620


	//   ....[51]....
        /*023c*/ 	.word	0x00005640


	//   ....[52]....
        /*0240*/ 	.word	0x00005770


	//   ....[53]....
        /*0244*/ 	.word	0x000057a0


	//   ....[54]....
        /*0248*/ 	.word	0x000057d0


	//   ....[55]....
        /*024c*/ 	.word	0x000057f0


	//   ....[56]....
        /*0250*/ 	.word	0x00005920


	//   ....[57]....
        /*0254*/ 	.word	0x00005960


	//   ....[58]....
        /*0258*/ 	.word	0x00005990


	//   ....[59]....
        /*025c*/ 	.word	0x000059d0


	//----- nvinfo : EIATTR_VRC_CTA_INIT_COUNT
	.align		4
.L_872:
        /*0260*/ 	.byte	0x02, 0x4a
	.zero		1
	.zero		1


	//----- nvinfo : EIATTR_EXIT_INSTR_OFFSETS
	.align		4
        /*0264*/ 	.byte	0x04, 0x1c
        /*0266*/ 	.short	(.L_874 - .L_873)


	//   ....[0]....
.L_873:
        /*0268*/ 	.word	0x000065e0


	//   ....[1]....
        /*026c*/ 	.word	0x00006630


	//----- nvinfo : EIATTR_MAX_THREADS
	.align		4
.L_874:
        /*0270*/ 	.byte	0x04, 0x05
        /*0272*/ 	.short	(.L_876 - .L_875)
.L_875:
        /*0274*/ 	.word	0x00000100
        /*0278*/ 	.word	0x00000001
        /*027c*/ 	.word	0x00000001


	//----- nvinfo : EIATTR_CRS_STACK_SIZE
	.align		4
.L_876:
        /*0280*/ 	.byte	0x04, 0x1e
        /*0282*/ 	.short	(.L_878 - .L_877)
.L_877:
        /*0284*/ 	.word	0x00000000


	//----- nvinfo : EIATTR_CBANK_PARAM_SIZE
	.align		4
.L_878:
        /*0288*/ 	.byte	0x03, 0x19
        /*028a*/ 	.short	0x0051


	//----- nvinfo : EIATTR_PARAM_CBANK
	.align		4
        /*028c*/ 	.byte	0x04, 0x0a
        /*028e*/ 	.short	(.L_880 - .L_879)
	.align		4
.L_879:
        /*0290*/ 	.word	index@(.nv.constant0._ZN6thrust24THRUST_300001_SM_1000_NS8cuda_cub4core6detail13_kernel_agentINS1_8__reduce11ReduceAgentINS0_12zip_iteratorIN4cuda3std3__45tupleIJNS0_10device_ptrIdEENS0_17counting_iteratorIlNS0_11use_defaultESF_SF_EEEEEEEPNSB_IJdlEEESJ_iNS1_9__extrema9arg_min_fIdlNSA_4lessIdEEEEEEJSI_SK_iN3cub18CUB_300001_SM_100013GridEvenShareIiEENSS_9GridQueueIjEESP_EEEvDpT0_)
        /*0294*/ 	.short	0x0380
        /*0296*/ 	.short	0x0051


	//----- nvinfo : EIATTR_SW_WAR
	.align		4
.L_880:
        /*0298*/ 	.byte	0x04, 0x36
        /*029a*/ 	.short	(.L_882 - .L_881)
.L_881:
        /*029c*/ 	.word	0x00000008
.L_882:


//--------------------- .nv.info._ZN6thrust24THRUST_300001_SM_1000_NS8cuda_cub4core6detail13_kernel_agentINS1_8__reduce11ReduceAgentINS0_12zip_iteratorIN4cuda3std3__45tupleIJNS0_10device_ptrIdEENS0_17counting_iteratorIlNS0_11use_defaultESF_SF_EEEEEEEPNSB_IJdlEEESJ_iNS1_9__extrema9arg_min_fIdlNSA_4lessIdEEEEEEJSI_SK_iSP_EEEvDpT0_ --------------------------
	.section	.nv.info._ZN6thrust24THRUST_300001_SM_1000_NS8cuda_cub4core6detail13_kernel_agentINS1_8__reduce11ReduceAgentINS0_12zip_iteratorIN4cuda3std3__45tupleIJNS0_10device_ptrIdEENS0_17counting_iteratorIlNS0_11use_defaultESF_SF_EEEEEEEPNSB_IJdlEEESJ_iNS1_9__extrema9arg_min_fIdlNSA_4lessIdEEEEEEJSI_SK_iSP_EEEvDpT0_,"",@"SHT_CUDA_INFO"
	.sectionflags	@""
	.align	4


	//----- nvinfo : EIATTR_CUDA_API_VERSION
	.align		4
        /*0000*/ 	.byte	0x04, 0x37
        /*0002*/ 	.short	(.L_884 - .L_883)
.L_883:
        /*0004*/ 	.word	0x00000082


	//----- nvinfo : EIATTR_KPARAM_INFO
	.align		4
.L_884:
        /*0008*/ 	.byte	0x04, 0x17
        /*000a*/ 	.short	(.L_886 - .L_885)
.L_885:
        /*000c*/ 	.word	0x00000000
        /*0010*/ 	.short	0x0003
        /*0012*/ 	.short	0x001c
        /*0014*/ 	.byte	0x00, 0xf0, 0x05, 0x00


	//----- nvinfo : EIATTR_KPARAM_INFO
	.align		4
.L_886:
        /*0018*/ 	.byte	0x04, 0x17
        /*001a*/ 	.short	(.L_888 - .L_887)
.L_887:
        /*001c*/ 	.word	0x00000000
        /*0020*/ 	.short	0x0002
        /*0022*/ 	.short	0x0018
        /*0024*/ 	.byte	0x00, 0xf0, 0x11, 0x00


	//----- nvinfo : EIATTR_KPARAM_INFO
	.align		4
.L_888:
        /*0028*/ 	.byte	0x04, 0x17
        /*002a*/ 	.short	(.L_890 - .L_889)
.L_889:
        /*002c*/ 	.word	0x00000000
        /*0030*/ 	.short	0x0001
        /*0032*/ 	.short	0x0010
        /*0034*/ 	.byte	0x00, 0xf5, 0x21, 0x00


	//----- nvinfo : EIATTR_KPARAM_INFO
	.align		4
.L_890:
        /*0038*/ 	.byte	0x04, 0x17
        /*003a*/ 	.short	(.L_892 - .L_891)
.L_891:
        /*003c*/ 	.word	0x00000000
        /*0040*/ 	.short	0x0000
        /*0042*/ 	.short	0x0000
        /*0044*/ 	.byte	0x00, 0xf0, 0x41, 0x00


	//----- nvinfo : EIATTR_SPARSE_MMA_MASK
	.align		4
.L_892:
        /*0048*/ 	.byte	0x03, 0x50
        /*004a*/ 	.short	0x0000


	//----- nvinfo : EIATTR_MAXREG_COUNT
	.align		4
        /*004c*/ 	.byte	0x03, 0x1b
        /*004e*/ 	.short	0x00ff


	//----- nvinfo : EIATTR_NUM_BARRIERS
	.align		4
        /*0050*/ 	.byte	0x02, 0x4c
        /*0052*/ 	.byte	0x01
	.zero		1


	//----- nvinfo : EIATTR_MERCURY_ISA_VERSION
	.align		4
        /*0054*/ 	.byte	0x03, 0x5f
        /*0056*/ 	.short	0x0101


	//----- nvinfo : EIATTR_COOP_GROUP_MASK_REGIDS
	.align		4
        /*0058*/ 	.byte	0x04, 0x29
        /*005a*/ 	.short	(.L_894 - .L_893)


	//   ....[0]....
.L_893:
        /*005c*/ 	.word	0xffffffff


	//   ....[1]....
        /*0060*/ 	.word	0xffffffff


	//   ....[2]....
        /*0064*/ 	.word	0xffffffff


	//   ....[3]....
        /*0068*/ 	.word	0xffffffff


	//   ....[4]....
        /*006c*/ 	.word	0xffffffff


	//   ....[5]....
        /*0070*/ 	.word	0xffffffff


	//   ....[6]....
        /*0074*/ 	.word	0xffffffff


	//   ....[7]....
        /*0078*/ 	.word	0xffffffff


	//   ....[8]....
        /*007c*/ 	.word	0xffffffff


	//   ....[9]....
        /*0080*/ 	.word	0xffffffff


	//   ....[10]....
        /*0084*/ 	.word	0xffffffff


	//   ....[11]....
        /*0088*/ 	.word	0xffffffff


	//   ....[12]....
        /*008c*/ 	.word	0xffffffff


	//   ....[13]....
        /*0090*/ 	.word	0xffffffff


	//   ....[14]....
        /*0094*/ 	.word	0xffffffff


	//   ....[15]....
        /*0098*/ 	.word	0xffffffff


	//   ....[16]....
        /*009c*/ 	.word	0xffffffff


	//   ....[17]....
        /*00a0*/ 	.word	0xffffffff


	//   ....[18]....
        /*00a4*/ 	.word	0xffffffff


	//   ....[19]....
        /*00a8*/ 	.word	0xffffffff


	//   ....[20]....
        /*00ac*/ 	.word	0xffffffff


	//   ....[21]....
        /*00b0*/ 	.word	0xffffffff


	//   ....[22]....
        /*00b4*/ 	.word	0xffffffff


	//   ....[23]....
        /*00b8*/ 	.word	0xffffffff


	//   ....[24]....
        /*00bc*/ 	.word	0xffffffff


	//   ....[25]....
        /*00c0*/ 	.word	0xffffffff


	//   ....[26]....
        /*00c4*/ 	.word	0xffffffff


	//   ....[27]....
        /*00c8*/ 	.word	0xffffffff


	//   ....[28]....
        /*00cc*/ 	.word	0xffffffff


	//   ....[29]....
        /*00d0*/ 	.word	0xffffffff


	//   ....[30]....
        /*00d4*/ 	.word	0xffffffff


	//   ....[31]....
        /*00d8*/ 	.word	0xffffffff


	//   ....[32]....
        /*00dc*/ 	.word	0xffffffff


	//   ....[33]....
        /*00e0*/ 	.word	0xffffffff


	//   ....[34]....
        /*00e4*/ 	.word	0xffffffff


	//   ....[35]....
        /*00e8*/ 	.word	0xffffffff


	//   ....[36]....
        /*00ec*/ 	.word	0xffffffff


	//   ....[37]....
        /*00f0*/ 	.word	0xffffffff


	//   ....[38]....
        /*00f4*/ 	.word	0xffffffff


	//   ....[39]....
        /*00f8*/ 	.word	0xffffffff


	//   ....[40]....
        /*00fc*/ 	.word	0xffffffff


	//   ....[41]....
        /*0100*/ 	.word	0xffffffff


	//   ....[42]....
        /*0104*/ 	.word	0xffffffff


	//   ....[43]....
        /*0108*/ 	.word	0xffffffff


	//   ....[44]....
        /*010c*/ 	.word	0xffffffff


	//   ....[45]....
        /*0110*/ 	.word	0xffffffff


	//   ....[46]....
        /*0114*/ 	.word	0xffffffff


	//   ....[47]....
        /*0118*/ 	.word	0xffffffff


	//   ....[48]....
        /*011c*/ 	.word	0xffffffff


	//   ....[49]....
        /*0120*/ 	.word	0xffffffff


	//   ....[50]....
        /*0124*/ 	.word	0xffffffff


	//   ....[51]....
        /*0128*/ 	.word	0xffffffff


	//   ....[52]....
        /*012c*/ 	.word	0xffffffff


	//   ....[53]....
        /*0130*/ 	.word	0xffffffff


	//   ....[54]....
        /*0134*/ 	.word	0xffffffff


	//   ....[55]....
        /*0138*/ 	.word	0xffffffff


	//   ....[56]....
        /*013c*/ 	.word	0xffffffff


	//   ....[57]....
        /*0140*/ 	.word	0xffffffff


	//   ....[58]....
        /*0144*/ 	.word	0xffffffff


	//   ....[59]....
        /*0148*/ 	.word	0xffffffff


	//----- nvinfo : EIATTR_COOP_GROUP_INSTR_OFFSETS
	.align		4
.L_894:
        /*014c*/ 	.byte	0x04, 0x28
        /*014e*/ 	.short	(.L_896 - .L_895)


	//   ....[0]....
.L_895:
        /*0150*/ 	.word	0x00000c50


	//   ....[1]....
        /*0154*/ 	.word	0x00000c80


	//   ....[2]....
        /*0158*/ 	.word	0x00000ca0


	//   ....[3]....
        /*015c*/ 	.word	0x00000cb0


	//   ....[4]....
        /*0160*/ 	.word	0x00000de0


	//   ....[5]....
        /*0164*/ 	.word	0x00000e10


	//   ....[6]....
        /*0168*/ 	.word	0x00000e40


	//   ....[7]....
        /*016c*/ 	.word	0x00000e60


	//   ....[8]....
        /*0170*/ 	.word	0x00000f90


	//   ....[9]....
        /*0174*/ 	.word	0x00000fc0


	//   ....[10]....
        /*0178*/ 	.word	0x00000ff0


	//   ....[11]....
        /*017c*/ 	.word	0x00001010


	//   ....[12]....
        /*0180*/ 	.word	0x00001140


	//   ....[13]....
        /*0184*/ 	.word	0x00001170


	//   ....[14]....
        /*0188*/ 	.word	0x000011a0


	//   ....[15]....
        /*018c*/ 	.word	0x000011c0


	//   ....[16]....
        /*0190*/ 	.word	0x000012f0


	//   ....[17]....
        /*0194*/ 	.word	0x00001330


	//   ....[18]....
        /*0198*/ 	.word	0x00001360


	//   ....[19]....
        /*019c*/ 	.word	0x000013a0


	//   ....[20]....
        /*01a0*/ 	.word	0x00002070


	//   ....[21]....
        /*01a4*/ 	.word	0x00002080


	//   ....[22]....
        /*01a8*/ 	.word	0x00002090


	//   ....[23]....
        /*01ac*/ 	.word	0x000020a0


	//   ....[24]....
        /*01b0*/ 	.word	0x000021d0


	//   ....[25]....
        /*01b4*/ 	.word	0x00002210


	//   ....[26]....
        /*01b8*/ 	.word	0x00002240


	//   ....[27]....
        /*01bc*/ 	.word	0x00002250


	//   ....[28]....
        /*01c0*/ 	.word	0x00002390


	//   ....[29]....
        /*01c4*/ 	.word	0x000023d0


	//   ....[30]....
        /*01c8*/ 	.word	0x00002400


	//   ....[31]....
        /*01cc*/ 	.word	0x00002410


	//   ....[32]....
        /*01d0*/ 	.word	0x00002550


	//   ....[33]....
        /*01d4*/ 	.word	0x00002590


	//   ....[34]....
        /*01d8*/ 	.word	0x000025c0


	//   ....[35]....
        /*01dc*/ 	.word	0x000025d0


	//   ....[36]....
        /*01e0*/ 	.word	0x00002710


	//   ....[37]....
        /*01e4*/ 	.word	0x00002750


	//   ....[38]....
        /*01e8*/ 	.word	0x00002780


	//   ....[39]....
        /*01ec*/ 	.word	0x000027a0


	//   ....[40]....
        /*01f0*/ 	.word	0x00005010


	//   ....[41]....
        /*01f4*/ 	.word	0x00005040


	//   ....[42]....
        /*01f8*/ 	.word	0x00005060


	//   ....[43]....
        /*01fc*/ 	.word	0x00005070


	//   ....[44]....
        /*0200*/ 	.word	0x000051a0


	//   ....[45]....
        /*0204*/ 	.word	0x000051d0


	//   ....[46]....
        /*0208*/ 	.word	0x00005200


	//   ....[47]....
        /*020c*/ 	.word	0x00005220


	//   ....[48]....
        /*0210*/ 	.word	0x00005350


	//   ....[49]....
        /*0214*/ 	.word	0x00005380


	//   ....[50]....
        /*0218*/ 	.word	0x000053b0


	//   ....[51]....
        /*021c*/ 	.word	0x000053d0


	//   ....[52]....
        /*0220*/ 	.word	0x00005500


	//   ....[53]....
        /*0224*/ 	.word	0x00005530


	//   ....[54]....
        /*0228*/ 	.word	0x00005560


	//   ....[55]....
        /*022c*/ 	.word	0x00005580


	//   ....[56]....
        /*0230*/ 	.word	0x000056b0


	//   ....[57]....
        /*0234*/ 	.word	0x000056f0


	//   ....[58]....
        /*0238*/ 	.word	0x00005720


	//   ....[59]....
        /*023c*/ 	.word	0x00005730


	//----- nvinfo : EIATTR_VRC_CTA_INIT_COUNT
	.align		4
.L_896:
        /*0240*/ 	.byte	0x02, 0x4a
	.zero		1
	.zero		1


	//----- nvinfo : EIATTR_EXIT_INSTR_OFFSETS
	.align		4
        /*0244*/ 	.byte	0x04, 0x1c
        /*0246*/ 	.short	(.L_898 - .L_897)


	//   ....[0]....
.L_897:
        /*0248*/ 	.word	0x00000030


	//   ....[1]....
        /*024c*/ 	.word	0x00006370


	//   ....[2]....
        /*0250*/ 	.word	0x000063b0


	//----- nvinfo : EIATTR_MAX_THREADS
	.align		4
.L_898:
        /*0254*/ 	.byte	0x04, 0x05
        /*0256*/ 	.short	(.L_900 - .L_899)
.L_899:
        /*0258*/ 	.word	0x00000100
        /*025c*/ 	.word	0x00000001
        /*0260*/ 	.word	0x00000001


	//----- nvinfo : EIATTR_CRS_STACK_SIZE
	.align		4
.L_900:
        /*0264*/ 	.byte	0x04, 0x1e
        /*0266*/ 	.short	(.L_902 - .L_901)
.L_901:
        /*0268*/ 	.word	0x00000000


	//----- nvinfo : EIATTR_CBANK_PARAM_SIZE
	.align		4
.L_902:
        /*026c*/ 	.byte	0x03, 0x19
        /*026e*/ 	.short	0x001d


	//----- nvinfo : EIATTR_PARAM_CBANK
	.align		4
        /*0270*/ 	.byte	0x04, 0x0a
        /*0272*/ 	.short	(.L_904 - .L_903)
	.align		4
.L_903:
        /*0274*/ 	.word	index@(.nv.constant0._ZN6thrust24THRUST_300001_SM_1000_NS8cuda_cub4core6detail13_kernel_agentINS1_8__reduce11ReduceAgentINS0_12zip_iteratorIN4cuda3std3__45tupleIJNS0_10device_ptrIdEENS0_17counting_iteratorIlNS0_11use_defaultESF_SF_EEEEEEEPNSB_IJdlEEESJ_iNS1_9__extrema9arg_min_fIdlNSA_4lessIdEEEEEEJSI_SK_iSP_EEEvDpT0_)
        /*0278*/ 	.short	0x0380
        /*027a*/ 	.short	0x001d


	//----- nvinfo : EIATTR_SW_WAR
	.align		4
.L_904:
        /*027c*/ 	.byte	0x04, 0x36
        /*027e*/ 	.short	(.L_906 - .L_905)
.L_905:
        /*0280*/ 	.word	0x00000008
.L_906:


//--------------------- .nv.info._Z8jumpFillPdi   --------------------------
	.section	.nv.info._Z8jumpFillPdi,"",@"SHT_CUDA_INFO"
	.sectionflags	@""
	.align	4


	//----- nvinfo : EIATTR_CUDA_API_VERSION
	.align		4
        /*0000*/ 	.byte	0x04, 0x37
        /*0002*/ 	.short	(.L_908 - .L_907)
.L_907:
        /*0004*/ 	.word	0x00000082


	//----- nvinfo : EIATTR_KPARAM_INFO
	.align		4
.L_908:
        /*0008*/ 	.byte	0x04, 0x17
        /*000a*/ 	.short	(.L_910 - .L_909)
.L_909:
        /*000c*/ 	.word	0x00000000
        /*0010*/ 	.short	0x0001
        /*0012*/ 	.short	0x0008
        /*0014*/ 	.byte	0x00, 0xf0, 0x11, 0x00


	//----- nvinfo : EIATTR_KPARAM_INFO
	.align		4
.L_910:
        /*0018*/ 	.byte	0x04, 0x17
        /*001a*/ 	.short	(.L_912 - .L_911)
.L_911:
        /*001c*/ 	.word	0x00000000
        /*0020*/ 	.short	0x0000
        /*0022*/ 	.short	0x0000
        /*0024*/ 	.byte	0x00, 0xf5, 0x21, 0x00


	//----- nvinfo : EIATTR_SPARSE_MMA_MASK
	.align		4
.L_912:
        /*0028*/ 	.byte	0x03, 0x50
        /*002a*/ 	.short	0x0000


	//----- nvinfo : EIATTR_MAXREG_COUNT
	.align		4
        /*002c*/ 	.byte	0x03, 0x1b
        /*002e*/ 	.short	0x00ff


	//----- nvinfo : EIATTR_MERCURY_ISA_VERSION
	.align		4
        /*0030*/ 	.byte	0x03, 0x5f
        /*0032*/ 	.short	0x0101


	//----- nvinfo : EIATTR_VRC_CTA_INIT_COUNT
	.align		4
        /*0034*/ 	.byte	0x02, 0x4a
	.zero		1
	.zero		1


	//----- nvinfo : EIATTR_EXIT_INSTR_OFFSETS
	.align		4
        /*0038*/ 	.byte	0x04, 0x1c
        /*003a*/ 	.short	(.L_914 - .L_913)


	//   ....[0]....
.L_913:
        /*003c*/ 	.word	0x000000a0


	//   ....[1]....
        /*0040*/ 	.word	0x00000110


	//----- nvinfo : EIATTR_CBANK_PARAM_SIZE
	.align		4
.L_914:
        /*0044*/ 	.byte	0x03, 0x19
        /*0046*/ 	.short	0x000c


	//----- nvinfo : EIATTR_PARAM_CBANK
	.align		4
        /*0048*/ 	.byte	0x04, 0x0a
        /*004a*/ 	.short	(.L_916 - .L_915)
	.align		4
.L_915:
        /*004c*/ 	.word	index@(.nv.constant0._Z8jumpFillPdi)
        /*0050*/ 	.short	0x0380
        /*0052*/ 	.short	0x000c


	//----- nvinfo : EIATTR_SW_WAR
	.align		4
.L_916:
        /*0054*/ 	.byte	0x04, 0x36
        /*0056*/ 	.short	(.L_918 - .L_917)
.L_917:
        /*0058*/ 	.word	0x00000008
.L_918:


//--------------------- .nv.info._Z10matrixCopyiPdS_ --------------------------
	.section	.nv.info._Z10matrixCopyiPdS_,"",@"SHT_CUDA_INFO"
	.sectionflags	@""
	.align	4


	//----- nvinfo : EIATTR_CUDA_API_VERSION
	.align		4
        /*0000*/ 	.byte	0x04, 0x37
        /*0002*/ 	.short	(.L_920 - .L_919)
.L_919:
        /*0004*/ 	.word	0x00000082


	//----- nvinfo : EIATTR_KPARAM_INFO
	.align		4
.L_920:
        /*0008*/ 	.byte	0x04, 0x17
        /*000a*/ 	.short	(.L_922 - .L_921)
.L_921:
        /*000c*/ 	.word	0x00000000
        /*0010*/ 	.short	0x0002
        /*0012*/ 	.short	0x0010
        /*0014*/ 	.byte	0x00, 0xf5, 0x21, 0x00


	//----- nvinfo : EIATTR_KPARAM_INFO
	.align		4
.L_922:
        /*0018*/ 	.byte	0x04, 0x17
        /*001a*/ 	.short	(.L_924 - .L_923)
.L_923:
        /*001c*/ 	.word	0x00000000
        /*0020*/ 	.short	0x0001
        /*0022*/ 	.short	0x0008
        /*0024*/ 	.byte	0x00, 0xf5, 0x21, 0x00


	//----- nvinfo : EIATTR_KPARAM_INFO
	.align		4
.L_924:
        /*0028*/ 	.byte	0x04, 0x17
        /*002a*/ 	.short	(.L_926 - .L_925)
.L_925:
        /*002c*/ 	.word	0x00000000
        /*0030*/ 	.short	0x0000
        /*0032*/ 	.short	0x0000
        /*0034*/ 	.byte	0x00, 0xf0, 0x11, 0x00


	//----- nvinfo : EIATTR_SPARSE_MMA_MASK
	.align		4
.L_926:
        /*0038*/ 	.byte	0x03, 0x50
        /*003a*/ 	.short	0x0000


	//----- nvinfo : EIATTR_MAXREG_COUNT
	.align		4
        /*003c*/ 	.byte	0x03, 0x1b
        /*003e*/ 	.short	0x00ff


	//----- nvinfo : EIATTR_MERCURY_ISA_VERSION
	.align		4
        /*0040*/ 	.byte	0x03, 0x5f
        /*0042*/ 	.short	0x0101


	//----- nvinfo : EIATTR_VRC_CTA_INIT_COUNT
	.align		4
        /*0044*/ 	.byte	0x02, 0x4a
	.zero		1
	.zero		1


	//----- nvinfo : EIATTR_EXIT_INSTR_OFFSETS
	.align		4
        /*0048*/ 	.byte	0x04, 0x1c
        /*004a*/ 	.short	(.L_928 - .L_927)


	//   ....[0]....
.L_927:
        /*004c*/ 	.word	0x000000b0


	//   ....[1]....
        /*0050*/ 	.word	0x00000130


	//----- nvinfo : EIATTR_CBANK_PARAM_SIZE
	.align		4
.L_928:
        /*0054*/ 	.byte	0x03, 0x19
        /*0056*/ 	.short	0x0018


	//----- nvinfo : EIATTR_PARAM_CBANK
	.align		4
        /*0058*/ 	.byte	0x04, 0x0a
        /*005a*/ 	.short	(.L_930 - .L_929)
	.align		4
.L_929:
        /*005c*/ 	.word	index@(.nv.constant0._Z10matrixCopyiPdS_)
        /*0060*/ 	.short	0x0380
        /*0062*/ 	.short	0x0018


	//----- nvinfo : EIATTR_SW_WAR
	.align		4
.L_930:
        /*0064*/ 	.byte	0x04, 0x36
        /*0066*/ 	.short	(.L_932 - .L_931)
.L_931:
        /*0068*/ 	.word	0x00000008
.L_932:


//--------------------- .nv.info._Z13grabPositivesPdS_i --------------------------
	.section	.nv.info._Z13grabPositivesPdS_i,"",@"SHT_CUDA_INFO"
	.sectionflags	@""
	.align	4


	//----- nvinfo : EIATTR_CUDA_API_VERSION
	.align		4
        /*0000*/ 	.byte	0x04, 0x37
        /*0002*/ 	.short	(.L_934 - .L_933)
.L_933:
        /*0004*/ 	.word	0x00000082


	//----- nvinfo : EIATTR_KPARAM_INFO
	.align		4
.L_934:
        /*0008*/ 	.byte	0x04, 0x17
        /*000a*/ 	.short	(.L_936 - .L_935)
.L_935:
        /*000c*/ 	.word	0x00000000
        /*0010*/ 	.short	0x0002
        /*0012*/ 	.short	0x0010
        /*0014*/ 	.byte	0x00, 0xf0, 0x11, 0x00


	//----- nvinfo : EIATTR_KPARAM_INFO
	.align		4
.L_936:
        /*0018*/ 	.byte	0x04, 0x17
        /*001a*/ 	.short	(.L_938 - .L_937)
.L_937:
        /*001c*/ 	.word	0x00000000
        /*0020*/ 	.short	0x0001
        /*0022*/ 	.short	0x0008
        /*0024*/ 	.byte	0x00, 0xf5, 0x21, 0x00


	//----- nvinfo : EIATTR_KPARAM_INFO
	.align		4
.L_938:
        /*0028*/ 	.byte	0x04, 0x17
        /*002a*/ 	.short	(.L_940 - .L_939)
.L_939:
        /*002c*/ 	.word	0x00000000
        /*0030*/ 	.short	0x0000
        /*0032*/ 	.short	0x0000
        /*0034*/ 	.byte	0x00, 0xf5, 0x21, 0x00


	//----- nvinfo : EIATTR_SPARSE_MMA_MASK
	.align		4
.L_940:
        /*0038*/ 	.byte	0x03, 0x50
        /*003a*/ 	.short	0x0000


	//----- nvinfo : EIATTR_MAXREG_COUNT
	.align		4
        /*003c*/ 	.byte	0x03, 0x1b
        /*003e*/ 	.short	0x00ff


	//----- nvinfo : EIATTR_MERCURY_ISA_VERSION
	.align		4
        /*0040*/ 	.byte	0x03, 0x5f
        /*0042*/ 	.short	0x0101


	//----- nvinfo : EIATTR_VRC_CTA_INIT_COUNT
	.align		4
        /*0044*/ 	.byte	0x02, 0x4a
	.zero		1
	.zero		1


	//----- nvinfo : EIATTR_EXIT_INSTR_OFFSETS
	.align		4
        /*0048*/ 	.byte	0x04, 0x1c
        /*004a*/ 	.short	(.L_942 - .L_941)


	//   ....[0]....
.L_941:
        /*004c*/ 	.word	0x000000b0


	//   ....[1]....
        /*0050*/ 	.word	0x00000160


	//   ....[2]....
        /*0054*/ 	.word	0x00000180


	//----- nvinfo : EIATTR_CBANK_PARAM_SIZE
	.align		4
.L_942:
        /*0058*/ 	.byte	0x03, 0x19
        /*005a*/ 	.short	0x0014


	//----- nvinfo : EIATTR_PARAM_CBANK
	.align		4
        /*005c*/ 	.byte	0x04, 0x0a
        /*005e*/ 	.short	(.L_944 - .L_943)
	.align		4
.L_943:
        /*0060*/ 	.word	index@(.nv.constant0._Z13grabPositivesPdS_i)
        /*0064*/ 	.short	0x0380
        /*0066*/ 	.short	0x0014


	//----- nvinfo : EIATTR_SW_WAR
	.align		4
.L_944:
        /*0068*/ 	.byte	0x04, 0x36
        /*006a*/ 	.short	(.L_946 - .L_945)
.L_945:
        /*006c*/ 	.word	0x00000008
.L_946:


//--------------------- .nv.info._Z10checkRangeiPdi --------------------------
	.section	.nv.info._Z10checkRangeiPdi,"",@"SHT_CUDA_INFO"
	.sectionflags	@""
	.align	4


	//----- nvinfo : EIATTR_CUDA_API_VERSION
	.align		4
        /*0000*/ 	.byte	0x04, 0x37
        /*0002*/ 	.short	(.L_948 - .L_947)
.L_947:
        /*0004*/ 	.word	0x00000082


	//----- nvinfo : EIATTR_KPARAM_INFO
	.align		4
.L_948:
        /*0008*/ 	.byte	0x04, 0x17
        /*000a*/ 	.short	(.L_950 - .L_949)
.L_949:
        /*000c*/ 	.word	0x00000000
        /*0010*/ 	.short	0x0002
        /*0012*/ 	.short	0x0010
        /*0014*/ 	.byte	0x00, 0xf0, 0x11, 0x00


	//----- nvinfo : EIATTR_KPARAM_INFO
	.align		4
.L_950:
        /*0018*/ 	.byte	0x04, 0x17
        /*001a*/ 	.short	(.L_952 - .L_951)
.L_951:
        /*001c*/ 	.word	0x00000000
        /*0020*/ 	.short	0x0001
        /*0022*/ 	.short	0x0008
        /*0024*/ 	.byte	0x00, 0xf5, 0x21, 0x00


	//----- nvinfo : EIATTR_KPARAM_INFO
	.align		4
.L_952:
        /*0028*/ 	.byte	0x04, 0x17
        /*002a*/ 	.short	(.L_954 - .L_953)
.L_953:
        /*002c*/ 	.word	0x00000000
        /*0030*/ 	.short	0x0000
        /*0032*/ 	.short	0x0000
        /*0034*/ 	.byte	0x00, 0xf0, 0x11, 0x00


	//----- nvinfo : EIATTR_SPARSE_MMA_MASK
	.align		4
.L_954:
        /*0038*/ 	.byte	0x03, 0x50
        /*003a*/ 	.short	0x0000


	//----- nvinfo : EIATTR_MAXREG_COUNT
	.align		4
        /*003c*/ 	.byte	0x03, 0x1b
        /*003e*/ 	.short	0x00ff


	//----- nvinfo : EIATTR_MERCURY_ISA_VERSION
	.align		4
        /*0040*/ 	.byte	0x03, 0x5f
        /*0042*/ 	.short	0x0101


	//----- nvinfo : EIATTR_VRC_CTA_INIT_COUNT
	.align		4
        /*0044*/ 	.byte	0x02, 0x4a
	.zero		1
	.zero		1


	//----- nvinfo : EIATTR_EXIT_INSTR_OFFSETS
	.align		4
        /*0048*/ 	.byte	0x04, 0x1c
        /*004a*/ 	.short	(.L_956 - .L_955)


	//   ....[0]....
.L_955:
        /*004c*/ 	.word	0x00000080


	//   ....[1]....
        /*0050*/ 	.word	0x00000570


	//   ....[2]....
        /*0054*/ 	.word	0x000005b0


	//----- nvinfo : EIATTR_CRS_STACK_SIZE
	.align		4
.L_956:
        /*0058*/ 	.byte	0x04, 0x1e
        /*005a*/ 	.short	(.L_958 - .L_957)
.L_957:
        /*005c*/ 	.word	0x00000000


	//----- nvinfo : EIATTR_CBANK_PARAM_SIZE
	.align		4
.L_958:
        /*0060*/ 	.byte	0x03, 0x19
        /*0062*/ 	.short	0x0014


	//----- nvinfo : EIATTR_PARAM_CBANK
	.align		4
        /*0064*/ 	.byte	0x04, 0x0a
        /*0066*/ 	.short	(.L_960 - .L_959)
	.align		4
.L_959:
        /*0068*/ 	.word	index@(.nv.constant0._Z10checkRangeiPdi)
        /*006c*/ 	.short	0x0380
        /*006e*/ 	.short	0x0014


	//----- nvinfo : EIATTR_SW_WAR
	.align		4
.L_960:
        /*0070*/ 	.byte	0x04, 0x36
        /*0072*/ 	.short	(.L_962 - .L_961)
.L_961:
        /*0074*/ 	.word	0x00000008
.L_962:


//--------------------- .nv.info._Z7dosSwapiiiiiPdS_S_ --------------------------
	.section	.nv.info._Z7dosSwapiiiiiPdS_S_,"",@"SHT_CUDA_INFO"
	.sectionflags	@""
	.align	4


	//----- nvinfo : EIATTR_CUDA_API_VERSION
	.align		4
        /*0000*/ 	.byte	0x04, 0x37
        /*0002*/ 	.short	(.L_964 - .L_963)
.L_963:
        /*0004*/ 	.word	0x00000082


	//----- nvinfo : EIATTR_KPARAM_INFO
	.align		4
.L_964:
        /*0008*/ 	.byte	0x04, 0x17
        /*000a*/ 	.short	(.L_966 - .L_965)
.L_965:
        /*000c*/ 	.word	0x00000000
        /*0010*/ 	.short	0x0007
        /*0012*/ 	.short	0x0028
        /*0014*/ 	.byte	0x00, 0xf5, 0x21, 0x00


	//----- nvinfo : EIATTR_KPARAM_INFO
	.align		4
.L_966:
        /*0018*/ 	.byte	0x04, 0x17
        /*001a*/ 	.short	(.L_968 - .L_967)
.L_967:
        /*001c*/ 	.word	0x00000000
        /*0020*/ 	.short	0x0006
        /*0022*/ 	.short	0x0020
        /*0024*/ 	.byte	0x00, 0xf5, 0x21, 0x00


	//----- nvinfo : EIATTR_KPARAM_INFO
	.align		4
.L_968:
        /*0028*/ 	.byte	0x04, 0x17
        /*002a*/ 	.short	(.L_970 - .L_969)
.L_969:
        /*002c*/ 	.word	0x00000000
        /*0030*/ 	.short	0x0005
        /*0032*/ 	.short	0x0018
        /*0034*/ 	.byte	0x00, 0xf5, 0x21, 0x00


	//----- nvinfo : EIATTR_KPARAM_INFO
	.align		4
.L_970:
        /*0038*/ 	.byte	0x04, 0x17
        /*003a*/ 	.short	(.L_972 - .L_971)
.L_971:
        /*003c*/ 	.word	0x00000000
        /*0040*/ 	.short	0x0004
        /*0042*/ 	.short	0x0010
        /*0044*/ 	.byte	0x00, 0xf0, 0x11, 0x00


	//----- nvinfo : EIATTR_KPARAM_INFO
	.align		4
.L_972:
        /*0048*/ 	.byte	0x04, 0x17
        /*004a*/ 	.short	(.L_974 - .L_973)
.L_973:
        /*004c*/ 	.word	0x00000000
        /*0050*/ 	.short	0x0003
        /*0052*/ 	.short	0x000c
        /*0054*/ 	.byte	0x00, 0xf0, 0x11, 0x00


	//----- nvinfo : EIATTR_KPARAM_INFO
	.align		4
.L_974:
        /*0058*/ 	.byte	0x04, 0x17
        /*005a*/ 	.short	(.L_976 - .L_975)
.L_975:
        /*005c*/ 	.word	0x00000000
        /*0060*/ 	.short	0x0002
        /*0062*/ 	.short	0x0008
        /*0064*/ 	.byte	0x00, 0xf0, 0x11, 0x00


	//----- nvinfo : EIATTR_KPARAM_INFO
	.align		4
.L_976:
        /*0068*/ 	.byte	0x04, 0x17
        /*006a*/ 	.short	(.L_978 - .L_977)
.L_977:
        /*006c*/ 	.word	0x00000000
        /*0070*/ 	.short	0x0001
        /*0072*/ 	.short	0x0004
        /*0074*/ 	.byte	0x00, 0xf0, 0x11, 0x00


	//----- nvinfo : EIATTR_KPARAM_INFO
	.align		4
.L_978:
        /*0078*/ 	.byte	0x04, 0x17
        /*007a*/ 	.short	(.L_980 - .L_979)
.L_979:
        /*007c*/ 	.word	0x00000000
        /*0080*/ 	.short	0x0000
        /*0082*/ 	.short	0x0000
        /*0084*/ 	.byte	0x00, 0xf0, 0x11, 0x00


	//----- nvinfo : EIATTR_SPARSE_MMA_MASK
	.align		4
.L_980:
        /*0088*/ 	.byte	0x03, 0x50
        /*008a*/ 	.short	0x0000


	//----- nvinfo : EIATTR_MAXREG_COUNT
	.align		4
        /*008c*/ 	.byte	0x03, 0x1b
        /*008e*/ 	.short	0x00ff


	//----- nvinfo : EIATTR_MERCURY_ISA_VERSION
	.align		4
        /*0090*/ 	.byte	0x03, 0x5f
        /*0092*/ 	.short	0x0101


	//----- nvinfo : EIATTR_VRC_CTA_INIT_COUNT
	.align		4
        /*0094*/ 	.byte	0x02, 0x4a
	.zero		1
	.zero		1


	//----- nvinfo : EIATTR_EXIT_INSTR_OFFSETS
	.align		4
        /*0098*/ 	.byte	0x04, 0x1c
        /*009a*/ 	.short	(.L_982 - .L_981)


	//   ....[0]....
.L_981:
        /*009c*/ 	.word	0x000000b0


	//   ....[1]....
        /*00a0*/ 	.word	0x000001a0


	//   ....[2]....
        /*00a4*/ 	.word	0x00001010


	//   ....[3]....
        /*00a8*/ 	.word	0x000011f0


	//   ....[4]....
        /*00ac*/ 	.word	0x00001380


	//----- nvinfo : EIATTR_CRS_STACK_SIZE
	.align		4
.L_982:
        /*00b0*/ 	.byte	0x04, 0x1e
        /*00b2*/ 	.short	(.L_984 - .L_983)
.L_983:
        /*00b4*/ 	.word	0x00000000


	//----- nvinfo : EIATTR_CBANK_PARAM_SIZE
	.align		4
.L_984:
        /*00b8*/ 	.byte	0x03, 0x19
        /*00ba*/ 	.short	0x0030


	//----- nvinfo : EIATTR_PARAM_CBANK
	.align		4
        /*00bc*/ 	.byte	0x04, 0x0a
        /*00be*/ 	.short	(.L_986 - .L_985)
	.align		4
.L_985:
        /*00c0*/ 	.word	index@(.nv.constant0._Z7dosSwapiiiiiPdS_S_)
        /*00c4*/ 	.short	0x0380
        /*00c6*/ 	.short	0x0030


	//----- nvinfo : EIATTR_SW_WAR
	.align		4
.L_986:
        /*00c8*/ 	.byte	0x04, 0x36
        /*00ca*/ 	.short	(.L_988 - .L_987)
.L_987:
        /*00cc*/ 	.word	0x00000008
.L_988:


//--------------------- .nv.info._Z12particleDropiiiiPd --------------------------
	.section	.nv.info._Z12particleDropiiiiPd,"",@"SHT_CUDA_INFO"
	.sectionflags	@""
	.align	4


	//----- nvinfo : EIATTR_CUDA_API_VERSION
	.align		4
        /*0000*/ 	.byte	0x04, 0x37
        /*0002*/ 	.short	(.L_990 - .L_989)
.L_989:
        /*0004*/ 	.word	0x00000082


	//----- nvinfo : EIATTR_KPARAM_INFO
	.align		4
.L_990:
        /*0008*/ 	.byte	0x04, 0x17
        /*000a*/ 	.short	(.L_992 - .L_991)
.L_991:
        /*000c*/ 	.word	0x00000000
        /*0010*/ 	.short	0x0004
        /*0012*/ 	.short	0x0010
        /*0014*/ 	.byte	0x00, 0xf5, 0x21, 0x00


	//----- nvinfo : EIATTR_KPARAM_INFO
	.align		4
.L_992:
        /*0018*/ 	.byte	0x04, 0x17
        /*001a*/ 	.short	(.L_994 - .L_993)
.L_993:
        /*001c*/ 	.word	0x00000000
        /*0020*/ 	.short	0x0003
        /*0022*/ 	.short	0x000c
        /*0024*/ 	.byte	0x00, 0xf0, 0x11, 0x00


	//----- nvinfo : EIATTR_KPARAM_INFO
	.align		4
.L_994:
        /*0028*/ 	.byte	0x04, 0x17
        /*002a*/ 	.short	(.L_996 - .L_995)
.L_995:
        /*002c*/ 	.word	0x00000000
        /*0030*/ 	.short	0x0002
        /*0032*/ 	.short	0x0008
        /*0034*/ 	.byte	0x00, 0xf0, 0x11, 0x00


	//----- nvinfo : EIATTR_KPARAM_INFO
	.align		4
.L_996:
        /*0038*/ 	.byte	0x04, 0x17
        /*003a*/ 	.short	(.L_998 - .L_997)
.L_997:
        /*003c*/ 	.word	0x00000000
        /*0040*/ 	.short	0x0001
        /*0042*/ 	.short	0x0004
        /*0044*/ 	.byte	0x00, 0xf0, 0x11, 0x00


	//----- nvinfo : EIATTR_KPARAM_INFO
	.align		4
.L_998:
        /*0048*/ 	.byte	0x04, 0x17
        /*004a*/ 	.short	(.L_1000 - .L_999)
.L_999:
        /*004c*/ 	.word	0x00000000
        /*0050*/ 	.short	0x0000
        /*0052*/ 	.short	0x0000
        /*0054*/ 	.byte	0x00, 0xf0, 0x11, 0x00


	//----- nvinfo : EIATTR_SPARSE_MMA_MASK
	.align		4
.L_1000:
        /*0058*/ 	.byte	0x03, 0x50
        /*005a*/ 	.short	0x0000


	//----- nvinfo : EIATTR_MAXREG_COUNT
	.align		4
        /*005c*/ 	.byte	0x03, 0x1b
        /*005e*/ 	.short	0x00ff


	//----- nvinfo : EIATTR_MERCURY_ISA_VERSION
	.align		4
        /*0060*/ 	.byte	0x03, 0x5f
        /*0062*/ 	.short	0x0101


	//----- nvinfo : EIATTR_VRC_CTA_INIT_COUNT
	.align		4
        /*0064*/ 	.byte	0x02, 0x4a
	.zero		1
	.zero		1


	//----- nvinfo : EIATTR_EXIT_INSTR_OFFSETS
	.align		4
        /*0068*/ 	.byte	0x04, 0x1c
        /*006a*/ 	.short	(.L_1002 - .L_1001)


	//   ....[0]....
.L_1001:
        /*006c*/ 	.word	0x00000090


	//----- nvinfo : EIATTR_CBANK_PARAM_SIZE
	.align		4
.L_1002:
        /*0070*/ 	.byte	0x03, 0x19
        /*0072*/ 	.short	0x0018


	//----- nvinfo : EIATTR_PARAM_CBANK
	.align		4
        /*0074*/ 	.byte	0x04, 0x0a
        /*0076*/ 	.short	(.L_1004 - .L_1003)
	.align		4
.L_1003:
        /*0078*/ 	.word	index@(.nv.constant0._Z12particleDropiiiiPd)
        /*007c*/ 	.short	0x0380
        /*007e*/ 	.short	0x0018


	//----- nvinfo : EIATTR_SW_WAR
	.align		4
.L_1004:
        /*0080*/ 	.byte	0x04, 0x36
        /*0082*/ 	.short	(.L_1006 - .L_1005)
.L_1005:
        /*0084*/ 	.word	0x00000008
.L_1006:


//--------------------- .nv.info._Z7dosCalciPdS_S_ --------------------------
	.section	.nv.info._Z7dosCalciPdS_S_,"",@"SHT_CUDA_INFO"
	.sectionflags	@""
	.align	4


	//----- nvinfo : EIATTR_CUDA_API_VERSION
	.align		4
        /*0000*/ 	.byte	0x04, 0x37
        /*0002*/ 	.short	(.L_1008 - .L_1007)
.L_1007:
        /*0004*/ 	.word	0x00000082


	//----- nvinfo : EIATTR_KPARAM_INFO
	.align		4
.L_1008:
        /*0008*/ 	.byte	0x04, 0x17
        /*000a*/ 	.short	(.L_1010 - .L_1009)
.L_1009:
        /*000c*/ 	.word	0x00000000
        /*0010*/ 	.short	0x0003
        /*0012*/ 	.short	0x0018
        /*0014*/ 	.byte	0x00, 0xf5, 0x21, 0x00


	//----- nvinfo : EIATTR_KPARAM_INFO
	.align		4
.L_1010:
        /*0018*/ 	.byte	0x04, 0x17
        /*001a*/ 	.short	(.L_1012 - .L_1011)
.L_1011:
        /*001c*/ 	.word	0x00000000
        /*0020*/ 	.short	0x0002
        /*0022*/ 	.short	0x0010
        /*0024*/ 	.byte	0x00, 0xf5, 0x21, 0x00


	//----- nvinfo : EIATTR_KPARAM_INFO
	.align		4
.L_1012:
        /*0028*/ 	.byte	0x04, 0x17
        /*002a*/ 	.short	(.L_1014 - .L_1013)
.L_1013:
        /*002c*/ 	.word	0x00000000
        /*0030*/ 	.short	0x0001
        /*0032*/ 	.short	0x0008
        /*0034*/ 	.byte	0x00, 0xf5, 0x21, 0x00


	//----- nvinfo : EIATTR_KPARAM_INFO
	.align		4
.L_1014:
        /*0038*/ 	.byte	0x04, 0x17
        /*003a*/ 	.short	(.L_1016 - .L_1015)
.L_1015:
        /*003c*/ 	.word	0x00000000
        /*0040*/ 	.short	0x0000
        /*0042*/ 	.short	0x0000
        /*0044*/ 	.byte	0x00, 0xf0, 0x11, 0x00


	//----- nvinfo : EIATTR_SPARSE_MMA_MASK
	.align		4
.L_1016:
        /*0048*/ 	.byte	0x03, 0x50
        /*004a*/ 	.short	0x0000


	//----- nvinfo : EIATTR_MAXREG_COUNT
	.align		4
        /*004c*/ 	.byte	0x03, 0x1b
        /*004e*/ 	.short	0x00ff


	//----- nvinfo : EIATTR_MERCURY_ISA_VERSION
	.align		4
        /*0050*/ 	.byte	0x03, 0x5f
        /*0052*/ 	.short	0x0101


	//----- nvinfo : EIATTR_VRC_CTA_INIT_COUNT
	.align		4
        /*0054*/ 	.byte	0x02, 0x4a
	.zero		1
	.zero		1


	//----- nvinfo : EIATTR_EXIT_INSTR_OFFSETS
	.align		4
        /*0058*/ 	.byte	0x04, 0x1c
        /*005a*/ 	.short	(.L_1018 - .L_1017)


	//   ....[0]....
.L_1017:
        /*005c*/ 	.word	0x000000b0


	//   ....[1]....
        /*0060*/ 	.word	0x00000170


	//----- nvinfo : EIATTR_CBANK_PARAM_SIZE
	.align		4
.L_1018:
        /*0064*/ 	.byte	0x03, 0x19
        /*0066*/ 	.short	0x0020


	//----- nvinfo : EIATTR_PARAM_CBANK
	.align		4
        /*0068*/ 	.byte	0x04, 0x0a
        /*006a*/ 	.short	(.L_1020 - .L_1019)
	.align		4
.L_1019:
        /*006c*/ 	.word	index@(.nv.constant0._Z7dosCalciPdS_S_)
        /*0070*/ 	.short	0x0380
        /*0072*/ 	.short	0x0020


	//----- nvinfo : EIATTR_SW_WAR
	.align		4
.L_1020:
        /*0074*/ 	.byte	0x04, 0x36
        /*0076*/ 	.short	(.L_1022 - .L_1021)
.L_1021:
        /*0078*/ 	.word	0x00000008
.L_1022:


//--------------------- .nv.info._Z6potSubiiiPdS_S_ --------------------------
	.section	.nv.info._Z6potSubiiiPdS_S_,"",@"SHT_CUDA_INFO"
	.sectionflags	@""
	.align	4


	//----- nvinfo : EIATTR_CUDA_API_VERSION
	.align		4
        /*0000*/ 	.byte	0x04, 0x37
        /*0002*/ 	.short	(.L_1024 - .L_1023)
.L_1023:
        /*0004*/ 	.word	0x00000082


	//----- nvinfo : EIATTR_KPARAM_INFO
	.align		4
.L_1024:
        /*0008*/ 	.byte	0x04, 0x17
        /*000a*/ 	.short	(.L_1026 - .L_1025)
.L_1025:
        /*000c*/ 	.word	0x00000000
        /*0010*/ 	.short	0x0005
        /*0012*/ 	.short	0x0020
        /*0014*/ 	.byte	0x00, 0xf5, 0x21, 0x00


	//----- nvinfo : EIATTR_KPARAM_INFO
	.align		4
.L_1026:
        /*0018*/ 	.byte	0x04, 0x17
        /*001a*/ 	.short	(.L_1028 - .L_1027)
.L_1027:
        /*001c*/ 	.word	0x00000000
        /*0020*/ 	.short	0x0004
        /*0022*/ 	.short	0x0018
        /*0024*/ 	.byte	0x00, 0xf5, 0x21, 0x00


	//----- nvinfo : EIATTR_KPARAM_INFO
	.align		4
.L_1028:
        /*0028*/ 	.byte	0x04, 0x17
        /*002a*/ 	.short	(.L_1030 - .L_1029)
.L_1029:
        /*002c*/ 	.word	0x00000000
        /*0030*/ 	.short	0x0003
        /*0032*/ 	.short	0x0010
        /*0034*/ 	.byte	0x00, 0xf5, 0x21, 0x00


	//----- nvinfo : EIATTR_KPARAM_INFO
	.align		4
.L_1030:
        /*0038*/ 	.byte	0x04, 0x17
        /*003a*/ 	.short	(.L_1032 - .L_1031)
.L_1031:
        /*003c*/ 	.word	0x00000000
        /*0040*/ 	.short	0x0002
        /*0042*/ 	.short	0x0008
        /*0044*/ 	.byte	0x00, 0xf0, 0x11, 0x00


	//----- nvinfo : EIATTR_KPARAM_INFO
	.align		4
.L_1032:
        /*0048*/ 	.byte	0x04, 0x17
        /*004a*/ 	.short	(.L_1034 - .L_1033)
.L_1033:
        /*004c*/ 	.word	0x00000000
        /*0050*/ 	.short	0x0001
        /*0052*/ 	.short	0x0004
        /*0054*/ 	.byte	0x00, 0xf0, 0x11, 0x00


	//----- nvinfo : EIATTR_KPARAM_INFO
	.align		4
.L_1034:
        /*0058*/ 	.byte	0x04, 0x17
        /*005a*/ 	.short	(.L_1036 - .L_1035)
.L_1035:
        /*005c*/ 	.word	0x00000000
        /*0060*/ 	.short	0x0000
        /*0062*/ 	.short	0x0000
        /*0064*/ 	.byte	0x00, 0xf0, 0x11, 0x00


	//----- nvinfo : EIATTR_SPARSE_MMA_MASK
	.align		4
.L_1036:
        /*0068*/ 	.byte	0x03, 0x50
        /*006a*/ 	.short	0x0000


	//----- nvinfo : EIATTR_MAXREG_COUNT
	.align		4
        /*006c*/ 	.byte	0x03, 0x1b
        /*006e*/ 	.short	0x00ff


	//----- nvinfo : EIATTR_MERCURY_ISA_VERSION
	.align		4
        /*0070*/ 	.byte	0x03, 0x5f
        /*0072*/ 	.short	0x0101


	//----- nvinfo : EIATTR_VRC_CTA_INIT_COUNT
	.align		4
        /*0074*/ 	.byte	0x02, 0x4a
	.zero		1
	.zero		1


	//----- nvinfo : EIATTR_EXIT_INSTR_OFFSETS
	.align		4
        /*0078*/ 	.byte	0x04, 0x1c
        /*007a*/ 	.short	(.L_1038 - .L_1037)


	//   ....[0]....
.L_1037:
        /*007c*/ 	.word	0x000000b0


	//   ....[1]....
        /*0080*/ 	.word	0x00000130


	//   ....[2]....
        /*0084*/ 	.word	0x00000790


	//   ....[3]....
        /*0088*/ 	.word	0x00000940


	//----- nvinfo : EIATTR_CRS_STACK_SIZE
	.align		4
.L_1038:
        /*008c*/ 	.byte	0x04, 0x1e
        /*008e*/ 	.short	(.L_1040 - .L_1039)
.L_1039:
        /*0090*/ 	.word	0x00000000


	//----- nvinfo : EIATTR_CBANK_PARAM_SIZE
	.align		4
.L_1040:
        /*0094*/ 	.byte	0x03, 0x19
        /*0096*/ 	.short	0x0028


	//----- nvinfo : EIATTR_PARAM_CBANK
	.align		4
        /*0098*/ 	.byte	0x04, 0x0a
        /*009a*/ 	.short	(.L_1042 - .L_1041)
	.align		4
.L_1041:
        /*009c*/ 	.word	index@(.nv.constant0._Z6potSubiiiPdS_S_)
        /*00a0*/ 	.short	0x0380
        /*00a2*/ 	.short	0x0028


	//----- nvinfo : EIATTR_SW_WAR
	.align		4
.L_1042:
        /*00a4*/ 	.byte	0x04, 0x36
        /*00a6*/ 	.short	(.L_1044 - .L_1043)
.L_1043:
        /*00a8*/ 	.word	0x00000008
.L_1044:


//--------------------- .nv.info._Z6potAddiiiPdS_S_ --------------------------
	.section	.nv.info._Z6potAddiiiPdS_S_,"",@"SHT_CUDA_INFO"
	.sectionflags	@""
	.align	4


	//----- nvinfo : EIATTR_CUDA_API_VERSION
	.align		4
        /*0000*/ 	.byte	0x04, 0x37
        /*0002*/ 	.short	(.L_1046 - .L_1045)
.L_1045:
        /*0004*/ 	.word	0x00000082


	//----- nvinfo : EIATTR_KPARAM_INFO
	.align		4
.L_1046:
        /*0008*/ 	.byte	0x04, 0x17
        /*000a*/ 	.short	(.L_1048 - .L_1047)
.L_1047:
        /*000c*/ 	.word	0x00000000
        /*0010*/ 	.short	0x0005
        /*0012*/ 	.short	0x0020
        /*0014*/ 	.byte	0x00, 0xf5, 0x21, 0x00


	//----- nvinfo : EIATTR_KPARAM_INFO
	.align		4
.L_1048:
        /*0018*/ 	.byte	0x04, 0x17
        /*001a*/ 	.short	(.L_1050 - .L_1049)
.L_1049:
        /*001c*/ 	.word	0x00000000
        /*0020*/ 	.short	0x0004
        /*0022*/ 	.short	0x0018
        /*0024*/ 	.byte	0x00, 0xf5, 0x21, 0x00


	//----- nvinfo : EIATTR_KPARAM_INFO
	.align		4
.L_1050:
        /*0028*/ 	.byte	0x04, 0x17
        /*002a*/ 	.short	(.L_1052 - .L_1051)
.L_1051:
        /*002c*/ 	.word	0x00000000
        /*0030*/ 	.short	0x0003
        /*0032*/ 	.short	0x0010
        /*0034*/ 	.byte	0x00, 0xf5, 0x21, 0x00


	//----- nvinfo : EIATTR_KPARAM_INFO
	.align		4
.L_1052:
        /*0038*/ 	.byte	0x04, 0x17
        /*003a*/ 	.short	(.L_1054 - .L_1053)
.L_1053:
        /*003c*/ 	.word	0x00000000
        /*0040*/ 	.short	0x0002
        /*0042*/ 	.short	0x0008
        /*0044*/ 	.byte	0x00, 0xf0, 0x11, 0x00


	//----- nvinfo : EIATTR_KPARAM_INFO
	.align		4
.L_1054:
        /*0048*/ 	.byte	0x04, 0x17
        /*004a*/ 	.short	(.L_1056 - .L_1055)
.L_1055:
        /*004c*/ 	.word	0x00000000
        /*0050*/ 	.short	0x0001
        /*0052*/ 	.short	0x0004
        /*0054*/ 	.byte	0x00, 0xf0, 0x11, 0x00


	//----- nvinfo : EIATTR_KPARAM_INFO
	.align		4
.L_1056:
        /*0058*/ 	.byte	0x04, 0x17
        /*005a*/ 	.short	(.L_1058 - .L_1057)
.L_1057:
        /*005c*/ 	.word	0x00000000
        /*0060*/ 	.short	0x0000
        /*0062*/ 	.short	0x0000
        /*0064*/ 	.byte	0x00, 0xf0, 0x11, 0x00


	//----- nvinfo : EIATTR_SPARSE_MMA_MASK
	.align		4
.L_1058:
        /*0068*/ 	.byte	0x03, 0x50
        /*006a*/ 	.short	0x0000


	//----- nvinfo : EIATTR_MAXREG_COUNT
	.align		4
        /*006c*/ 	.byte	0x03, 0x1b
        /*006e*/ 	.short	0x00ff


	//----- nvinfo : EIATTR_MERCURY_ISA_VERSION
	.align		4
        /*0070*/ 	.byte	0x03, 0x5f
        /*0072*/ 	.short	0x0101


	//----- nvinfo : EIATTR_VRC_CTA_INIT_COUNT
	.align		4
        /*0074*/ 	.byte	0x02, 0x4a
	.zero		1
	.zero		1


	//----- nvinfo : EIATTR_EXIT_INSTR_OFFSETS
	.align		4
        /*0078*/ 	.byte	0x04, 0x1c
        /*007a*/ 	.short	(.L_1060 - .L_1059)


	//   ....[0]....
.L_1059:
        /*007c*/ 	.word	0x000000b0


	//   ....[1]....
        /*0080*/ 	.word	0x00000130


	//   ....[2]....
        /*0084*/ 	.word	0x00000790


	//   ....[3]....
        /*0088*/ 	.word	0x00000940


	//----- nvinfo : EIATTR_CRS_STACK_SIZE
	.align		4
.L_1060:
        /*008c*/ 	.byte	0x04, 0x1e
        /*008e*/ 	.short	(.L_1062 - .L_1061)
.L_1061:
        /*0090*/ 	.word	0x00000000


	//----- nvinfo : EIATTR_CBANK_PARAM_SIZE
	.align		4
.L_1062:
        /*0094*/ 	.byte	0x03, 0x19
        /*0096*/ 	.short	0x0028


	//----- nvinfo : EIATTR_PARAM_CBANK
	.align		4
        /*0098*/ 	.byte	0x04, 0x0a
        /*009a*/ 	.short	(.L_1064 - .L_1063)
	.align		4
.L_1063:
        /*009c*/ 	.word	index@(.nv.constant0._Z6potAddiiiPdS_S_)
        /*00a0*/ 	.short	0x0380
        /*00a2*/ 	.short	0x0028


	//----- nvinfo : EIATTR_SW_WAR
	.align		4
.L_1064:
        /*00a4*/ 	.byte	0x04, 0x36
        /*00a6*/ 	.short	(.L_1066 - .L_1065)
.L_1065:
        /*00a8*/ 	.word	0x00000008
.L_1066:


//--------------------- .nv.info._Z8slowSwapiiiiiPdS_S_S_S_S_S_ --------------------------
	.section	.nv.info._Z8slowSwapiiiiiPdS_S_S_S_S_S_,"",@"SHT_CUDA_INFO"
	.sectionflags	@""
	.align	4


	//----- nvinfo : EIATTR_CUDA_API_VERSION
	.align		4
        /*0000*/ 	.byte	0x04, 0x37
        /*0002*/ 	.short	(.L_1068 - .L_1067)
.L_1067:
        /*0004*/ 	.word	0x00000082


	//----- nvinfo : EIATTR_KPARAM_INFO
	.align		4
.L_1068:
        /*0008*/ 	.byte	0x04, 0x17
        /*000a*/ 	.short	(.L_1070 - .L_1069)
.L_1069:
        /*000c*/ 	.word	0x00000000
        /*0010*/ 	.short	0x000b
        /*0012*/ 	.short	0x0048
        /*0014*/ 	.byte	0x00, 0xf5, 0x21, 0x00


	//----- nvinfo : EIATTR_KPARAM_INFO
	.align		4
.L_1070:
        /*0018*/ 	.byte	0x04, 0x17
        /*001a*/ 	.short	(.L_1072 - .L_1071)
.L_1071:
        /*001c*/ 	.word	0x00000000
        /*0020*/ 	.short	0x000a
        /*0022*/ 	.short	0x0040
        /*0024*/ 	.byte	0x00, 0xf5, 0x21, 0x00


	//----- nvinfo : EIATTR_KPARAM_INFO
	.align		4
.L_1072:
        /*0028*/ 	.byte	0x04, 0x17
        /*002a*/ 	.short	(.L_1074 - .L_1073)
.L_1073:
        /*002c*/ 	.word	0x00000000
        /*0030*/ 	.short	0x0009
        /*0032*/ 	.short	0x0038
        /*0034*/ 	.byte	0x00, 0xf5, 0x21, 0x00


	//----- nvinfo : EIATTR_KPARAM_INFO
	.align		4
.L_1074:
        /*0038*/ 	.byte	0x04, 0x17
        /*003a*/ 	.short	(.L_1076 - .L_1075)
.L_1075:
        /*003c*/ 	.word	0x00000000
        /*0040*/ 	.short	0x0008
        /*0042*/ 	.short	0x0030
        /*0044*/ 	.byte	0x00, 0xf5, 0x21, 0x00


	//----- nvinfo : EIATTR_KPARAM_INFO
	.align		4
.L_1076:
        /*0048*/ 	.byte	0x04, 0x17
        /*004a*/ 	.short	(.L_1078 - .L_1077)
.L_1077:
        /*004c*/ 	.word	0x00000000
        /*0050*/ 	.short	0x0007
        /*0052*/ 	.short	0x0028
        /*0054*/ 	.byte	0x00, 0xf5, 0x21, 0x00


	//----- nvinfo : EIATTR_KPARAM_INFO
	.align		4
.L_1078:
        /*0058*/ 	.byte	0x04, 0x17
        /*005a*/ 	.short	(.L_1080 - .L_1079)
.L_1079:
        /*005c*/ 	.word	0x00000000
        /*0060*/ 	.short	0x0006
        /*0062*/ 	.short	0x0020
        /*0064*/ 	.byte	0x00, 0xf5, 0x21, 0x00


	//----- nvinfo : EIATTR_KPARAM_INFO
	.align		4
.L_1080:
        /*0068*/ 	.byte	0x04, 0x17
        /*006a*/ 	.short	(.L_1082 - .L_1081)
.L_1081:
        /*006c*/ 	.word	0x00000000
        /*0070*/ 	.short	0x0005
        /*0072*/ 	.short	0x0018
        /*0074*/ 	.byte	0x00, 0xf5, 0x21, 0x00


	//----- nvinfo : EIATTR_KPARAM_INFO
	.align		4
.L_1082:
        /*0078*/ 	.byte	0x04, 0x17
        /*007a*/ 	.short	(.L_1084 - .L_1083)
.L_1083:
        /*007c*/ 	.word	0x00000000
        /*0080*/ 	.short	0x0004
        /*0082*/ 	.short	0x0010
        /*0084*/ 	.byte	0x00, 0xf0, 0x11, 0x00


	//----- nvinfo : EIATTR_KPARAM_INFO
	.align		4
.L_1084:
        /*0088*/ 	.byte	0x04, 0x17
        /*008a*/ 	.short	(.L_1086 - .L_1085)
.L_1085:
        /*008c*/ 	.word	0x00000000
        /*0090*/ 	.short	0x0003
        /*0092*/ 	.short	0x000c
        /*0094*/ 	.byte	0x00, 0xf0, 0x11, 0x00


	//----- nvinfo : EIATTR_KPARAM_INFO
	.align		4
.L_1086:
        /*0098*/ 	.byte	0x04, 0x17
        /*009a*/ 	.short	(.L_1088 - .L_1087)
.L_1087:
        /*009c*/ 	.word	0x00000000
        /*00a0*/ 	.short	0x0002
        /*00a2*/ 	.short	0x0008
        /*00a4*/ 	.byte	0x00, 0xf0, 0x11, 0x00


	//----- nvinfo : EIATTR_KPARAM_INFO
	.align		4
.L_1088:
        /*00a8*/ 	.byte	0x04, 0x17
        /*00aa*/ 	.short	(.L_1090 - .L_1089)
.L_1089:
        /*00ac*/ 	.word	0x00000000
        /*00b0*/ 	.short	0x0001
        /*00b2*/ 	.short	0x0004
        /*00b4*/ 	.byte	0x00, 0xf0, 0x11, 0x00


	//----- nvinfo : EIATTR_KPARAM_INFO
	.align		4
.L_1090:
        /*00b8*/ 	.byte	0x04, 0x17
        /*00ba*/ 	.short	(.L_1092 - .L_1091)
.L_1091:
        /*00bc*/ 	.word	0x00000000
        /*00c0*/ 	.short	0x0000
        /*00c2*/ 	.short	0x0000
        /*00c4*/ 	.byte	0x00, 0xf0, 0x11, 0x00


	//----- nvinfo : EIATTR_SPARSE_MMA_MASK
	.align		4
.L_1092:
        /*00c8*/ 	.byte	0x03, 0x50
        /*00ca*/ 	.short	0x0000


	//----- nvinfo : EIATTR_MAXREG_COUNT
	.align		4
        /*00cc*/ 	.byte	0x03, 0x1b
        /*00ce*/ 	.short	0x00ff


	//----- nvinfo : EIATTR_MERCURY_ISA_VERSION
	.align		4
        /*00d0*/ 	.byte	0x03, 0x5f
        /*00d2*/ 	.short	0x0101


	//----- nvinfo : EIATTR_VRC_CTA_INIT_COUNT
	.align		4
        /*00d4*/ 	.byte	0x02, 0x4a
	.zero		1
	.zero		1


	//----- nvinfo : EIATTR_EXIT_INSTR_OFFSETS
	.align		4
        /*00d8*/ 	.byte	0x04, 0x1c
        /*00da*/ 	.short	(.L_1094 - .L_1093)


	//   ....[0]....
.L_1093:
        /*00dc*/ 	.word	0x000000b0


	//   ....[1]....
        /*00e0*/ 	.word	0x00000e50


	//   ....[2]....
        /*00e4*/ 	.word	0x000019b0


	//   ....[3]....
        /*00e8*/ 	.word	0x00001a20


	//----- nvinfo : EIATTR_CRS_STACK_SIZE
	.align		4
.L_1094:
        /*00ec*/ 	.byte	0x04, 0x1e
        /*00ee*/ 	.short	(.L_1096 - .L_1095)
.L_1095:
        /*00f0*/ 	.word	0x00000000


	//----- nvinfo : EIATTR_CBANK_PARAM_SIZE
	.align		4
.L_1096:
        /*00f4*/ 	.byte	0x03, 0x19
        /*00f6*/ 	.short	0x0050


	//----- nvinfo : EIATTR_PARAM_CBANK
	.align		4
        /*00f8*/ 	.byte	0x04, 0x0a
        /*00fa*/ 	.short	(.L_1098 - .L_1097)
	.align		4
.L_1097:
        /*00fc*/ 	.word	index@(.nv.constant0._Z8slowSwapiiiiiPdS_S_S_S_S_S_)
        /*0100*/ 	.short	0x0380
        /*0102*/ 	.short	0x0050


	//----- nvinfo : EIATTR_SW_WAR
	.align		4
.L_1098:
        /*0104*/ 	.byte	0x04, 0x36
        /*0106*/ 	.short	(.L_1100 - .L_1099)
.L_1099:
        /*0108*/ 	.word	0x00000008
.L_1100:


//--------------------- .nv.info._Z12particleSwapiiiiiPd --------------------------
	.section	.nv.info._Z12particleSwapiiiiiPd,"",@"SHT_CUDA_INFO"
	.sectionflags	@""
	.align	4


	//----- nvinfo : EIATTR_CUDA_API_VERSION
	.align		4
        /*0000*/ 	.byte	0x04, 0x37
        /*0002*/ 	.short	(.L_1102 - .L_1101)
.L_1101:
        /*0004*/ 	.word	0x00000082


	//----- nvinfo : EIATTR_KPARAM_INFO
	.align		4
.L_1102:
        /*0008*/ 	.byte	0x04, 0x17
        /*000a*/ 	.short	(.L_1104 - .L_1103)
.L_1103:
        /*000c*/ 	.word	0x00000000
        /*0010*/ 	.short	0x0005
        /*0012*/ 	.short	0x0018
        /*0014*/ 	.byte	0x00, 0xf5, 0x21, 0x00


	//----- nvinfo : EIATTR_KPARAM_INFO
	.align		4
.L_1104:
        /*0018*/ 	.byte	0x04, 0x17
        /*001a*/ 	.short	(.L_1106 - .L_1105)
.L_1105:
        /*001c*/ 	.word	0x00000000
        /*0020*/ 	.short	0x0004
        /*0022*/ 	.short	0x0010
        /*0024*/ 	.byte	0x00, 0xf0, 0x11, 0x00


	//----- nvinfo : EIATTR_KPARAM_INFO
	.align		4
.L_1106:
        /*0028*/ 	.byte	0x04, 0x17
        /*002a*/ 	.short	(.L_1108 - .L_1107)
.L_1107:
        /*002c*/ 	.word	0x00000000
        /*0030*/ 	.short	0x0003
        /*0032*/ 	.short	0x000c
        /*0034*/ 	.byte	0x00, 0xf0, 0x11, 0x00


	//----- nvinfo : EIATTR_KPARAM_INFO
	.align		4
.L_1108:
        /*0038*/ 	.byte	0x04, 0x17
        /*003a*/ 	.short	(.L_1110 - .L_1109)
.L_1109:
        /*003c*/ 	.word	0x00000000
        /*0040*/ 	.short	0x0002
        /*0042*/ 	.short	0x0008
        /*0044*/ 	.byte	0x00, 0xf0, 0x11, 0x00


	//----- nvinfo : EIATTR_KPARAM_INFO
	.align		4
.L_1110:
        /*0048*/ 	.byte	0x04, 0x17
        /*004a*/ 	.short	(.L_1112 - .L_1111)
.L_1111:
        /*004c*/ 	.word	0x00000000
        /*0050*/ 	.short	0x0001
        /*0052*/ 	.short	0x0004
        /*0054*/ 	.byte	0x00, 0xf0, 0x11, 0x00


	//----- nvinfo : EIATTR_KPARAM_INFO
	.align		4
.L_1112:
        /*0058*/ 	.byte	0x04, 0x17
        /*005a*/ 	.short	(.L_1114 - .L_1113)
.L_1113:
        /*005c*/ 	.word	0x00000000
        /*0060*/ 	.short	0x0000
        /*0062*/ 	.short	0x0000
        /*0064*/ 	.byte	0x00, 0xf0, 0x11, 0x00


	//----- nvinfo : EIATTR_SPARSE_MMA_MASK
	.align		4
.L_1114:
        /*0068*/ 	.byte	0x03, 0x50
        /*006a*/ 	.short	0x0000


	//----- nvinfo : EIATTR_MAXREG_COUNT
	.align		4
        /*006c*/ 	.byte	0x03, 0x1b
        /*006e*/ 	.short	0x00ff


	//----- nvinfo : EIATTR_MERCURY_ISA_VERSION
	.align		4
        /*0070*/ 	.byte	0x03, 0x5f
        /*0072*/ 	.short	0x0101


	//----- nvinfo : EIATTR_VRC_CTA_INIT_COUNT
	.align		4
        /*0074*/ 	.byte	0x02, 0x4a
	.zero		1
	.zero		1


	//----- nvinfo : EIATTR_EXIT_INSTR_OFFSETS
	.align		4
        /*0078*/ 	.byte	0x04, 0x1c
        /*007a*/ 	.short	(.L_1116 - .L_1115)


	//   ....[0]....
.L_1115:
        /*007c*/ 	.word	0x00000100


	//----- nvinfo : EIATTR_CBANK_PARAM_SIZE
	.align		4
.L_1116:
        /*0080*/ 	.byte	0x03, 0x19
        /*0082*/ 	.short	0x0020


	//----- nvinfo : EIATTR_PARAM_CBANK
	.align		4
        /*0084*/ 	.byte	0x04, 0x0a
        /*0086*/ 	.short	(.L_1118 - .L_1117)
	.align		4
.L_1117:
        /*0088*/ 	.word	index@(.nv.constant0._Z12particleSwapiiiiiPd)
        /*008c*/ 	.short	0x0380
        /*008e*/ 	.short	0x0020


	//----- nvinfo : EIATTR_SW_WAR
	.align		4
.L_1118:
        /*0090*/ 	.byte	0x04, 0x36
        /*0092*/ 	.short	(.L_1120 - .L_1119)
.L_1119:
        /*0094*/ 	.word	0x00000008
.L_1120:


//--------------------- .nv.info._Z6dosPutiiiPdd  --------------------------
	.section	.nv.info._Z6dosPutiiiPdd,"",@"SHT_CUDA_INFO"
	.sectionflags	@""
	.align	4


	//----- nvinfo : EIATTR_CUDA_API_VERSION
	.align		4
        /*0000*/ 	.byte	0x04, 0x37
        /*0002*/ 	.short	(.L_1122 - .L_1121)
.L_1121:
        /*0004*/ 	.word	0x00000082


	//----- nvinfo : EIATTR_KPARAM_INFO
	.align		4
.L_1122:
        /*0008*/ 	.byte	0x04, 0x17
        /*000a*/ 	.short	(.L_1124 - .L_1123)
.L_1123:
        /*000c*/ 	.word	0x00000000
        /*0010*/ 	.short	0x0004
        /*0012*/ 	.short	0x0018
        /*0014*/ 	.byte	0x00, 0xf0, 0x21, 0x00


	//----- nvinfo : EIATTR_KPARAM_INFO
	.align		4
.L_1124:
        /*0018*/ 	.byte	0x04, 0x17
        /*001a*/ 	.short	(.L_1126 - .L_1125)
.L_1125:
        /*001c*/ 	.word	0x00000000
        /*0020*/ 	.short	0x0003
        /*0022*/ 	.short	0x0010
        /*0024*/ 	.byte	0x00, 0xf5, 0x21, 0x00


	//----- nvinfo : EIATTR_KPARAM_INFO
	.align		4
.L_1126:
        /*0028*/ 	.byte	0x04, 0x17
        /*002a*/ 	.short	(.L_1128 - .L_1127)
.L_1127:
        /*002c*/ 	.word	0x00000000
        /*0030*/ 	.short	0x0002
        /*0032*/ 	.short	0x0008
        /*0034*/ 	.byte	0x00, 0xf0, 0x11, 0x00


	//----- nvinfo : EIATTR_KPARAM_INFO
	.align		4
.L_1128:
        /*0038*/ 	.byte	0x04, 0x17
        /*003a*/ 	.short	(.L_1130 - .L_1129)
.L_1129:
        /*003c*/ 	.word	0x00000000
        /*0040*/ 	.short	0x0001
        /*0042*/ 	.short	0x0004
        /*0044*/ 	.byte	0x00, 0xf0, 0x11, 0x00


	//----- nvinfo : EIATTR_KPARAM_INFO
	.align		4
.L_1130:
        /*0048*/ 	.byte	0x04, 0x17
        /*004a*/ 	.short	(.L_1132 - .L_1131)
.L_1131:
        /*004c*/ 	.word	0x00000000
        /*0050*/ 	.short	0x0000
        /*0052*/ 	.short	0x0000
        /*0054*/ 	.byte	0x00, 0xf0, 0x11, 0x00


	//----- nvinfo : EIATTR_SPARSE_MMA_MASK
	.align		4
.L_1132:
        /*0058*/ 	.byte	0x03, 0x50
        /*005a*/ 	.short	0x0000


	//----- nvinfo : EIATTR_MAXREG_COUNT
	.align		4
        /*005c*/ 	.byte	0x03, 0x1b
        /*005e*/ 	.short	0x00ff


	//----- nvinfo : EIATTR_MERCURY_ISA_VERSION
	.align		4
        /*0060*/ 	.byte	0x03, 0x5f
        /*0062*/ 	.short	0x0101


	//----- nvinfo : EIATTR_VRC_CTA_INIT_COUNT
	.align		4
        /*0064*/ 	.byte	0x02, 0x4a
	.zero		1
	.zero		1


	//----- nvinfo : EIATTR_EXIT_INSTR_OFFSETS
	.align		4
        /*0068*/ 	.byte	0x04, 0x1c
        /*006a*/ 	.short	(.L_1134 - .L_1133)


	//   ....[0]....
.L_1133:
        /*006c*/ 	.word	0x00000090


	//----- nvinfo : EIATTR_CBANK_PARAM_SIZE
	.align		4
.L_1134:
        /*0070*/ 	.byte	0x03, 0x19
        /*0072*/ 	.short	0x0020


	//----- nvinfo : EIATTR_PARAM_CBANK
	.align		4
        /*0074*/ 	.byte	0x04, 0x0a
        /*0076*/ 	.short	(.L_1136 - .L_1135)
	.align		4
.L_1135:
        /*0078*/ 	.word	index@(.nv.constant0._Z6dosPutiiiPdd)
        /*007c*/ 	.short	0x0380
        /*007e*/ 	.short	0x0020


	//----- nvinfo : EIATTR_SW_WAR
	.align		4
.L_1136:
        /*0080*/ 	.byte	0x04, 0x36
        /*0082*/ 	.short	(.L_1138 - .L_1137)
.L_1137:
        /*0084*/ 	.word	0x00000008
.L_1138:


//--------------------- .nv.info._Z14particleSwitchiiiPd --------------------------
	.section	.nv.info._Z14particleSwitchiiiPd,"",@"SHT_CUDA_INFO"
	.sectionflags	@""
	.align	4


	//----- nvinfo : EIATTR_CUDA_API_VERSION
	.align		4
        /*0000*/ 	.byte	0x04, 0x37
        /*0002*/ 	.short	(.L_1140 - .L_1139)
.L_1139:
        /*0004*/ 	.word	0x00000082


	//----- nvinfo : EIATTR_KPARAM_INFO
	.align		4
.L_1140:
        /*0008*/ 	.byte	0x04, 0x17
        /*000a*/ 	.short	(.L_1142 - .L_1141)
.L_1141:
        /*000c*/ 	.word	0x00000000
        /*0010*/ 	.short	0x0003
        /*0012*/ 	.short	0x0010
        /*0014*/ 	.byte	0x00, 0xf5, 0x21, 0x00


	//----- nvinfo : EIATTR_KPARAM_INFO
	.align		4
.L_1142:
        /*0018*/ 	.byte	0x04, 0x17
        /*001a*/ 	.short	(.L_1144 - .L_1143)
.L_1143:
        /*001c*/ 	.word	0x00000000
        /*0020*/ 	.short	0x0002
        /*0022*/ 	.short	0x0008
        /*0024*/ 	.byte	0x00, 0xf0, 0x11, 0x00


	//----- nvinfo : EIATTR_KPARAM_INFO
	.align		4
.L_1144:
        /*0028*/ 	.byte	0x04, 0x17
        /*002a*/ 	.short	(.L_1146 - .L_1145)
.L_1145:
        /*002c*/ 	.word	0x00000000
        /*0030*/ 	.short	0x0001
        /*0032*/ 	.short	0x0004
        /*0034*/ 	.byte	0x00, 0xf0, 0x11, 0x00


	//----- nvinfo : EIATTR_KPARAM_INFO
	.align		4
.L_1146:
        /*0038*/ 	.byte	0x04, 0x17
        /*003a*/ 	.short	(.L_1148 - .L_1147)
.L_1147:
        /*003c*/ 	.word	0x00000000
        /*0040*/ 	.short	0x0000
        /*0042*/ 	.short	0x0000
        /*0044*/ 	.byte	0x00, 0xf0, 0x11, 0x00


	//----- nvinfo : EIATTR_SPARSE_MMA_MASK
	.align		4
.L_1148:
        /*0048*/ 	.byte	0x03, 0x50
        /*004a*/ 	.short	0x0000


	//----- nvinfo : EIATTR_MAXREG_COUNT
	.align		4
        /*004c*/ 	.byte	0x03, 0x1b
        /*004e*/ 	.short	0x00ff


	//----- nvinfo : EIATTR_MERCURY_ISA_VERSION
	.align		4
        /*0050*/ 	.byte	0x03, 0x5f
        /*0052*/ 	.short	0x0101


	//----- nvinfo : EIATTR_VRC_CTA_INIT_COUNT
	.align		4
        /*0054*/ 	.byte	0x02, 0x4a
	.zero		1
	.zero		1


	//----- nvinfo : EIATTR_EXIT_INSTR_OFFSETS
	.align		4
        /*0058*/ 	.byte	0x04, 0x1c
        /*005a*/ 	.short	(.L_1150 - .L_1149)


	//   ....[0]....
.L_1149:
        /*005c*/ 	.word	0x000000c0


	//----- nvinfo : EIATTR_CBANK_PARAM_SIZE
	.align		4
.L_1150:
        /*0060*/ 	.byte	0x03, 0x19
        /*0062*/ 	.short	0x0018


	//----- nvinfo : EIATTR_PARAM_CBANK
	.align		4
        /*0064*/ 	.byte	0x04, 0x0a
        /*0066*/ 	.short	(.L_1152 - .L_1151)
	.align		4
.L_1151:
        /*0068*/ 	.word	index@(.nv.constant0._Z14particleSwitchiiiPd)
        /*006c*/ 	.short	0x0380
        /*006e*/ 	.short	0x0018


	//----- nvinfo : EIATTR_SW_WAR
	.align		4
.L_1152:
        /*0070*/ 	.byte	0x04, 0x36
        /*0072*/ 	.short	(.L_1154 - .L_1153)
.L_1153:
        /*0074*/ 	.word	0x00000008
.L_1154:


//--------------------- .nv.info._Z7fillSumiiiPdd --------------------------
	.section	.nv.info._Z7fillSumiiiPdd,"",@"SHT_CUDA_INFO"
	.sectionflags	@""
	.align	4


	//----- nvinfo : EIATTR_CUDA_API_VERSION
	.align		4
        /*0000*/ 	.byte	0x04, 0x37
        /*0002*/ 	.short	(.L_1156 - .L_1155)
.L_1155:
        /*0004*/ 	.word	0x00000082


	//----- nvinfo : EIATTR_KPARAM_INFO
	.align		4
.L_1156:
        /*0008*/ 	.byte	0x04, 0x17
        /*000a*/ 	.short	(.L_1158 - .L_1157)
.L_1157:
        /*000c*/ 	.word	0x00000000
        /*0010*/ 	.short	0x0004
        /*0012*/ 	.short	0x0018
        /*0014*/ 	.byte	0x00, 0xf0, 0x21, 0x00


	//----- nvinfo : EIATTR_KPARAM_INFO
	.align		4
.L_1158:
        /*0018*/ 	.byte	0x04, 0x17
        /*001a*/ 	.short	(.L_1160 - .L_1159)
.L_1159:
        /*001c*/ 	.word	0x00000000
        /*0020*/ 	.short	0x0003
        /*0022*/ 	.short	0x0010
        /*0024*/ 	.byte	0x00, 0xf5, 0x21, 0x00


	//----- nvinfo : EIATTR_KPARAM_INFO
	.align		4
.L_1160:
        /*0028*/ 	.byte	0x04, 0x17
        /*002a*/ 	.short	(.L_1162 - .L_1161)
.L_1161:
        /*002c*/ 	.word	0x00000000
        /*0030*/ 	.short	0x0002
        /*0032*/ 	.short	0x0008
        /*0034*/ 	.byte	0x00, 0xf0, 0x11, 0x00


	//----- nvinfo : EIATTR_KPARAM_INFO
	.align		4
.L_1162:
        /*0038*/ 	.byte	0x04, 0x17
        /*003a*/ 	.short	(.L_1164 - .L_1163)
.L_1163:
        /*003c*/ 	.word	0x00000000
        /*0040*/ 	.short	0x0001
        /*0042*/ 	.short	0x0004
        /*0044*/ 	.byte	0x00, 0xf0, 0x11, 0x00


	//----- nvinfo : EIATTR_KPARAM_INFO
	.align		4
.L_1164:
        /*0048*/ 	.byte	0x04, 0x17
        /*004a*/ 	.short	(.L_1166 - .L_1165)
.L_1165:
        /*004c*/ 	.word	0x00000000
        /*0050*/ 	.short	0x0000
        /*0052*/ 	.short	0x0000
        /*0054*/ 	.byte	0x00, 0xf0, 0x11, 0x00


	//----- nvinfo : EIATTR_SPARSE_MMA_MASK
	.align		4
.L_1166:
        /*0058*/ 	.byte	0x03, 0x50
        /*005a*/ 	.short	0x0000


	//----- nvinfo : EIATTR_MAXREG_COUNT
	.align		4
        /*005c*/ 	.byte	0x03, 0x1b
        /*005e*/ 	.short	0x00ff


	//----- nvinfo : EIATTR_MERCURY_ISA_VERSION
	.align		4
        /*0060*/ 	.byte	0x03, 0x5f
        /*0062*/ 	.short	0x0101


	//----- nvinfo : EIATTR_VRC_CTA_INIT_COUNT
	.align		4
        /*0064*/ 	.byte	0x02, 0x4a
	.zero		1
	.zero		1


	//----- nvinfo : EIATTR_EXIT_INSTR_OFFSETS
	.align		4
        /*0068*/ 	.byte	0x04, 0x1c
        /*006a*/ 	.short	(.L_1168 - .L_1167)


	//   ....[0]....
.L_1167:
        /*006c*/ 	.word	0x000000a0


	//----- nvinfo : EIATTR_CBANK_PARAM_SIZE
	.align		4
.L_1168:
        /*0070*/ 	.byte	0x03, 0x19
        /*0072*/ 	.short	0x0020


	//----- nvinfo : EIATTR_PARAM_CBANK
	.align		4
        /*0074*/ 	.byte	0x04, 0x0a
        /*0076*/ 	.short	(.L_1170 - .L_1169)
	.align		4
.L_1169:
        /*0078*/ 	.word	index@(.nv.constant0._Z7fillSumiiiPdd)
        /*007c*/ 	.short	0x0380
        /*007e*/ 	.short	0x0020


	//----- nvinfo : EIATTR_SW_WAR
	.align		4
.L_1170:
        /*0080*/ 	.byte	0x04, 0x36
        /*0082*/ 	.short	(.L_1172 - .L_1171)
.L_1171:
        /*0084*/ 	.word	0x00000008
.L_1172:


//--------------------- .nv.info._Z6G_subEPdS_S_i --------------------------
	.section	.nv.info._Z6G_subEPdS_S_i,"",@"SHT_CUDA_INFO"
	.sectionflags	@""
	.align	4


	//----- nvinfo : EIATTR_CUDA_API_VERSION
	.align		4
        /*0000*/ 	.byte	0x04, 0x37
        /*0002*/ 	.short	(.L_1174 - .L_1173)
.L_1173:
        /*0004*/ 	.word	0x00000082


	//----- nvinfo : EIATTR_KPARAM_INFO
	.align		4
.L_1174:
        /*0008*/ 	.byte	0x04, 0x17
        /*000a*/ 	.short	(.L_1176 - .L_1175)
.L_1175:
        /*000c*/ 	.word	0x00000000
        /*0010*/ 	.short	0x0003
        /*0012*/ 	.short	0x0018
        /*0014*/ 	.byte	0x00, 0xf0, 0x11, 0x00


	//----- nvinfo : EIATTR_KPARAM_INFO
	.align		4
.L_1176:
        /*0018*/ 	.byte	0x04, 0x17
        /*001a*/ 	.short	(.L_1178 - .L_1177)
.L_1177:
        /*001c*/ 	.word	0x00000000
        /*0020*/ 	.short	0x0002
        /*0022*/ 	.short	0x0010
        /*0024*/ 	.byte	0x00, 0xf5, 0x21, 0x00


	//----- nvinfo : EIATTR_KPARAM_INFO
	.align		4
.L_1178:
        /*0028*/ 	.byte	0x04, 0x17
        /*002a*/ 	.short	(.L_1180 - .L_1179)
.L_1179:
        /*002c*/ 	.word	0x00000000
        /*0030*/ 	.short	0x0001
        /*0032*/ 	.short	0x0008
        /*0034*/ 	.byte	0x00, 0xf5, 0x21, 0x00


	//----- nvinfo : EIATTR_KPARAM_INFO
	.align		4
.L_1180:
        /*0038*/ 	.byte	0x04, 0x17
        /*003a*/ 	.short	(.L_1182 - .L_1181)
.L_1181:
        /*003c*/ 	.word	0x00000000
        /*0040*/ 	.short	0x0000
        /*0042*/ 	.short	0x0000
        /*0044*/ 	.byte	0x00, 0xf5, 0x21, 0x00


	//----- nvinfo : EIATTR_SPARSE_MMA_MASK
	.align		4
.L_1182:
        /*0048*/ 	.byte	0x03, 0x50
        /*004a*/ 	.short	0x0000


	//----- nvinfo : EIATTR_MAXREG_COUNT
	.align		4
        /*004c*/ 	.byte	0x03, 0x1b
        /*004e*/ 	.short	0x00ff


	//----- nvinfo : EIATTR_MERCURY_ISA_VERSION
	.align		4
        /*0050*/ 	.byte	0x03, 0x5f
        /*0052*/ 	.short	0x0101


	//----- nvinfo : EIATTR_VRC_CTA_INIT_COUNT
	.align		4
        /*0054*/ 	.byte	0x02, 0x4a
	.zero		1
	.zero		1


	//----- nvinfo : EIATTR_EXIT_INSTR_OFFSETS
	.align		4
        /*0058*/ 	.byte	0x04, 0x1c
        /*005a*/ 	.short	(.L_1184 - .L_1183)


	//   ....[0]....
.L_1183:
        /*005c*/ 	.word	0x00000080


	//   ....[1]....
        /*0060*/ 	.word	0x00000140


	//----- nvinfo : EIATTR_CBANK_PARAM_SIZE
	.align		4
.L_1184:
        /*0064*/ 	.byte	0x03, 0x19
        /*0066*/ 	.short	0x001c


	//----- nvinfo : EIATTR_PARAM_CBANK
	.align		4
        /*0068*/ 	.byte	0x04, 0x0a
        /*006a*/ 	.short	(.L_1186 - .L_1185)
	.align		4
.L_1185:
        /*006c*/ 	.word	index@(.nv.constant0._Z6G_subEPdS_S_i)
        /*0070*/ 	.short	0x0380
        /*0072*/ 	.short	0x001c


	//----- nvinfo : EIATTR_SW_WAR
	.align		4
.L_1186:
        /*0074*/ 	.byte	0x04, 0x36
        /*0076*/ 	.short	(.L_1188 - .L_1187)
.L_1187:
        /*0078*/ 	.word	0x00000008
.L_1188:


//--------------------- .nv.info._Z8G_stackEPdS_i --------------------------
	.section	.nv.info._Z8G_stackEPdS_i,"",@"SHT_CUDA_INFO"
	.sectionflags	@""
	.align	4


	//----- nvinfo : EIATTR_CUDA_API_VERSION
	.align		4
        /*0000*/ 	.byte	0x04, 0x37
        /*0002*/ 	.short	(.L_1190 - .L_1189)
.L_1189:
        /*0004*/ 	.word	0x00000082


	//----- nvinfo : EIATTR_KPARAM_INFO
	.align		4
.L_1190:
        /*0008*/ 	.byte	0x04, 0x17
        /*000a*/ 	.short	(.L_1192 - .L_1191)
.L_1191:
        /*000c*/ 	.word	0x00000000
        /*0010*/ 	.short	0x0002
        /*0012*/ 	.short	0x0010
        /*0014*/ 	.byte	0x00, 0xf0, 0x11, 0x00


	//----- nvinfo : EIATTR_KPARAM_INFO
	.align		4
.L_1192:
        /*0018*/ 	.byte	0x04, 0x17
        /*001a*/ 	.short	(.L_1194 - .L_1193)
.L_1193:
        /*001c*/ 	.word	0x00000000
        /*0020*/ 	.short	0x0001
        /*0022*/ 	.short	0x0008
        /*0024*/ 	.byte	0x00, 0xf5, 0x21, 0x00


	//----- nvinfo : EIATTR_KPARAM_INFO
	.align		4
.L_1194:
        /*0028*/ 	.byte	0x04, 0x17
        /*002a*/ 	.short	(.L_1196 - .L_1195)
.L_1195:
        /*002c*/ 	.word	0x00000000
        /*0030*/ 	.short	0x0000
        /*0032*/ 	.short	0x0000
        /*0034*/ 	.byte	0x00, 0xf5, 0x21, 0x00


	//----- nvinfo : EIATTR_SPARSE_MMA_MASK
	.align		4
.L_1196:
        /*0038*/ 	.byte	0x03, 0x50
        /*003a*/ 	.short	0x0000


	//----- nvinfo : EIATTR_MAXREG_COUNT
	.align		4
        /*003c*/ 	.byte	0x03, 0x1b
        /*003e*/ 	.short	0x00ff


	//----- nvinfo : EIATTR_MERCURY_ISA_VERSION
	.align		4
        /*0040*/ 	.byte	0x03, 0x5f
        /*0042*/ 	.short	0x0101


	//----- nvinfo : EIATTR_VRC_CTA_INIT_COUNT
	.align		4
        /*0044*/ 	.byte	0x02, 0x4a
	.zero		1
	.zero		1


	//----- nvinfo : EIATTR_EXIT_INSTR_OFFSETS
	.align		4
        /*0048*/ 	.byte	0x04, 0x1c
        /*004a*/ 	.short	(.L_1198 - .L_1197)


	//   ....[0]....
.L_1197:
        /*004c*/ 	.word	0x00000080


	//   ....[1]....
        /*0050*/ 	.word	0x00000290


	//   ....[2]....
        /*0054*/ 	.word	0x000002f0


	//----- nvinfo : EIATTR_CBANK_PARAM_SIZE
	.align		4
.L_1198:
        /*0058*/ 	.byte	0x03, 0x19
        /*005a*/ 	.short	0x0014


	//----- nvinfo : EIATTR_PARAM_CBANK
	.align		4
        /*005c*/ 	.byte	0x04, 0x0a
        /*005e*/ 	.short	(.L_1200 - .L_1199)
	.align		4
.L_1199:
        /*0060*/ 	.word	index@(.nv.constant0._Z8G_stackEPdS_i)
        /*0064*/ 	.short	0x0380
        /*0066*/ 	.short	0x0014


	//----- nvinfo : EIATTR_SW_WAR
	.align		4
.L_1200:
        /*0068*/ 	.byte	0x04, 0x36
        /*006a*/ 	.short	(.L_1202 - .L_1201)
.L_1201:
        /*006c*/ 	.word	0x00000008
.L_1202:


//--------------------- .nv.info._Z12particleJumpiidiPdS_S_ --------------------------
	.section	.nv.info._Z12particleJumpiidiPdS_S_,"",@"SHT_CUDA_INFO"
	.sectionflags	@""
	.align	4


	//----- nvinfo : EIATTR_CUDA_API_VERSION
	.align		4
        /*0000*/ 	.byte	0x04, 0x37
        /*0002*/ 	.short	(.L_1204 - .L_1203)
.L_1203:
        /*0004*/ 	.word	0x00000082


	//----- nvinfo : EIATTR_KPARAM_INFO
	.align		4
.L_1204:
        /*0008*/ 	.byte	0x04, 0x17
        /*000a*/ 	.short	(.L_1206 - .L_1205)
.L_1205:
        /*000c*/ 	.word	0x00000000
        /*0010*/ 	.short	0x0006
        /*0012*/ 	.short	0x0028
        /*0014*/ 	.byte	0x00, 0xf5, 0x21, 0x00


	//----- nvinfo : EIATTR_KPARAM_INFO
	.align		4
.L_1206:
        /*0018*/ 	.byte	0x04, 0x17
        /*001a*/ 	.short	(.L_1208 - .L_1207)
.L_1207:
        /*001c*/ 	.word	0x00000000
        /*0020*/ 	.short	0x0005
        /*0022*/ 	.short	0x0020
        /*0024*/ 	.byte	0x00, 0xf5, 0x21, 0x00


	//----- nvinfo : EIATTR_KPARAM_INFO
	.align		4
.L_1208:
        /*0028*/ 	.byte	0x04, 0x17
        /*002a*/ 	.short	(.L_1210 - .L_1209)
.L_1209:
        /*002c*/ 	.word	0x00000000
        /*0030*/ 	.short	0x0004
        /*0032*/ 	.short	0x0018
        /*0034*/ 	.byte	0x00, 0xf5, 0x21, 0x00


	//----- nvinfo : EIATTR_KPARAM_INFO
	.align		4
.L_1210:
        /*0038*/ 	.byte	0x04, 0x17
        /*003a*/ 	.short	(.L_1212 - .L_1211)
.L_1211:
        /*003c*/ 	.word	0x00000000
        /*0040*/ 	.short	0x0003
        /*0042*/ 	.short	0x0010
        /*0044*/ 	.byte	0x00, 0xf0, 0x11, 0x00


	//----- nvinfo : EIATTR_KPARAM_INFO
	.align		4
.L_1212:
        /*0048*/ 	.byte	0x04, 0x17
        /*004a*/ 	.short	(.L_1214 - .L_1213)
.L_1213:
        /*004c*/ 	.word	0x00000000
        /*0050*/ 	.short	0x0002
        /*0052*/ 	.short	0x0008
        /*0054*/ 	.byte	0x00, 0xf0, 0x21, 0x00


	//----- nvinfo : EIATTR_KPARAM_INFO
	.align		4
.L_1214:
        /*0058*/ 	.byte	0x04, 0x17
        /*005a*/ 	.short	(.L_1216 - .L_1215)
.L_1215:
        /*005c*/ 	.word	0x00000000
        /*0060*/ 	.short	0x0001
        /*0062*/ 	.short	0x0004
        /*0064*/ 	.byte	0x00, 0xf0, 0x11, 0x00


	//----- nvinfo : EIATTR_KPARAM_INFO
	.align		4
.L_1216:
        /*0068*/ 	.byte	0x04, 0x17
        /*006a*/ 	.short	(.L_1218 - .L_1217)
.L_1217:
        /*006c*/ 	.word	0x00000000
        /*0070*/ 	.short	0x0000
        /*0072*/ 	.short	0x0000
        /*0074*/ 	.byte	0x00, 0xf0, 0x11, 0x00


	//----- nvinfo : EIATTR_SPARSE_MMA_MASK
	.align		4
.L_1218:
        /*0078*/ 	.byte	0x03, 0x50
        /*007a*/ 	.short	0x0000


	//----- nvinfo : EIATTR_MAXREG_COUNT
	.align		4
        /*007c*/ 	.byte	0x03, 0x1b
        /*007e*/ 	.short	0x00ff


	//----- nvinfo : EIATTR_MERCURY_ISA_VERSION
	.align		4
        /*0080*/ 	.byte	0x03, 0x5f
        /*0082*/ 	.short	0x0101


	//----- nvinfo : EIATTR_VRC_CTA_INIT_COUNT
	.align		4
        /*0084*/ 	.byte	0x02, 0x4a
	.zero		1
	.zero		1


	//----- nvinfo : EIATTR_EXIT_INSTR_OFFSETS
	.align		4
        /*0088*/ 	.byte	0x04, 0x1c
        /*008a*/ 	.short	(.L_1220 - .L_1219)


	//   ....[0]....
.L_1219:
        /*008c*/ 	.word	0x00000190


	//   ....[1]....
        /*0090*/ 	.word	0x000001d0


	//   ....[2]....
        /*0094*/ 	.word	0x00000a70


	//   ....[3]....
        /*0098*/ 	.word	0x00000aa0


	//   ....[4]....
        /*009c*/ 	.word	0x00000b90


	//   ....[5]....
        /*00a0*/ 	.word	0x00000bd0


	//   ....[6]....
        /*00a4*/ 	.word	0x00001230


	//   ....[7]....
        /*00a8*/ 	.word	0x00001260


	//   ....[8]....
        /*00ac*/ 	.word	0x00001320


	//----- nvinfo : EIATTR_CRS_STACK_SIZE
	.align		4
.L_1220:
        /*00b0*/ 	.byte	0x04, 0x1e
        /*00b2*/ 	.short	(.L_1222 - .L_1221)
.L_1221:
        /*00b4*/ 	.word	0x00000000


	//----- nvinfo : EIATTR_CBANK_PARAM_SIZE
	.align		4
.L_1222:
        /*00b8*/ 	.byte	0x03, 0x19
        /*00ba*/ 	.short	0x0030


	//----- nvinfo : EIATTR_PARAM_CBANK
	.align		4
        /*00bc*/ 	.byte	0x04, 0x0a
        /*00be*/ 	.short	(.L_1224 - .L_1223)
	.align		4
.L_1223:
        /*00c0*/ 	.word	index@(.nv.constant0._Z12particleJumpiidiPdS_S_)
        /*00c4*/ 	.short	0x0380
        /*00c6*/ 	.short	0x0030


	//----- nvinfo : EIATTR_SW_WAR
	.align		4
.L_1224:
        /*00c8*/ 	.byte	0x04, 0x36
        /*00ca*/ 	.short	(.L_1226 - .L_1225)
.L_1225:
        /*00cc*/ 	.word	0x00000008
.L_1226:


//--------------------- .nv.info._Z17findProbabilitiesidPdS_S_S_iidddS_dd --------------------------
	.section	.nv.info._Z17findProbabilitiesidPdS_S_S_iidddS_dd,"",@"SHT_CUDA_INFO"
	.sectionflags	@""
	.align	4


	//----- nvinfo : EIATTR_CUDA_API_VERSION
	.align		4
        /*0000*/ 	.byte	0x04, 0x37
        /*0002*/ 	.short	(.L_1228 - .L_1227)
.L_1227:
        /*0004*/ 	.word	0x00000082


	//----- nvinfo : EIATTR_KPARAM_INFO
	.align		4
.L_1228:
        /*0008*/ 	.byte	0x04, 0x17
        /*000a*/ 	.short	(.L_1230 - .L_1229)
.L_1229:
        /*000c*/ 	.word	0x00000000
        /*0010*/ 	.short	0x000d
        /*0012*/ 	.short	0x0060
        /*0014*/ 	.byte	0x00, 0xf0, 0x21, 0x00


	//----- nvinfo : EIATTR_KPARAM_INFO
	.align		4
.L_1230:
        /*0018*/ 	.byte	0x04, 0x17
        /*001a*/ 	.short	(.L_1232 - .L_1231)
.L_1231:
        /*001c*/ 	.word	0x00000000
        /*0020*/ 	.short	0x000c
        /*0022*/ 	.short	0x0058
        /*0024*/ 	.byte	0x00, 0xf0, 0x21, 0x00


	//----- nvinfo : EIATTR_KPARAM_INFO
	.align		4
.L_1232:
        /*0028*/ 	.byte	0x04, 0x17
        /*002a*/ 	.short	(.L_1234 - .L_1233)
.L_1233:
        /*002c*/ 	.word	0x00000000
        /*0030*/ 	.short	0x000b
        /*0032*/ 	.short	0x0050
        /*0034*/ 	.byte	0x00, 0xf5, 0x21, 0x00


	//----- nvinfo : EIATTR_KPARAM_INFO
	.align		4
.L_1234:
        /*0038*/ 	.byte	0x04, 0x17
        /*003a*/ 	.short	(.L_1236 - .L_1235)
.L_1235:
        /*003c*/ 	.word	0x00000000
        /*0040*/ 	.short	0x000a
        /*0042*/ 	.short	0x0048
        /*0044*/ 	.byte	0x00, 0xf0, 0x21, 0x00


	//----- nvinfo : EIATTR_KPARAM_INFO
	.align		4
.L_1236:
        /*0048*/ 	.byte	0x04, 0x17
        /*004a*/ 	.short	(.L_1238 - .L_1237)
.L_1237:
        /*004c*/ 	.word	0x00000000
        /*0050*/ 	.short	0x0009
        /*0052*/ 	.short	0x0040
        /*0054*/ 	.byte	0x00, 0xf0, 0x21, 0x00


	//----- nvinfo : EIATTR_KPARAM_INFO
	.align		4
.L_1238:
        /*0058*/ 	.byte	0x04, 0x17
        /*005a*/ 	.short	(.L_1240 - .L_1239)
.L_1239:
        /*005c*/ 	.word	0x00000000
        /*0060*/ 	.short	0x0008
        /*0062*/ 	.short	0x0038
        /*0064*/ 	.byte	0x00, 0xf0, 0x21, 0x00


	//----- nvinfo : EIATTR_KPARAM_INFO
	.align		4
.L_1240:
        /*0068*/ 	.byte	0x04, 0x17
        /*006a*/ 	.short	(.L_1242 - .L_1241)
.L_1241:
        /*006c*/ 	.word	0x00000000
        /*0070*/ 	.short	0x0007
        /*0072*/ 	.short	0x0034
        /*0074*/ 	.byte	0x00, 0xf0, 0x11, 0x00


	//----- nvinfo : EIATTR_KPARAM_INFO
	.align		4
.L_1242:
        /*0078*/ 	.byte	0x04, 0x17
        /*007a*/ 	.short	(.L_1244 - .L_1243)
.L_1243:
        /*007c*/ 	.word	0x00000000
        /*0080*/ 	.short	0x0006
        /*0082*/ 	.short	0x0030
        /*0084*/ 	.byte	0x00, 0xf0, 0x11, 0x00


	//----- nvinfo : EIATTR_KPARAM_INFO
	.align		4
.L_1244:
        /*0088*/ 	.byte	0x04, 0x17
        /*008a*/ 	.short	(.L_1246 - .L_1245)
.L_1245:
        /*008c*/ 	.word	0x00000000
        /*0090*/ 	.short	0x0005
        /*0092*/ 	.short	0x0028
        /*0094*/ 	.byte	0x00, 0xf5, 0x21, 0x00


	//----- nvinfo : EIATTR_KPARAM_INFO
	.align		4
.L_1246:
        /*0098*/ 	.byte	0x04, 0x17
        /*009a*/ 	.short	(.L_1248 - .L_1247)
.L_1247:
        /*009c*/ 	.word	0x00000000
        /*00a0*/ 	.short	0x0004
        /*00a2*/ 	.short	0x0020
        /*00a4*/ 	.byte	0x00, 0xf5, 0x21, 0x00


	//----- nvinfo : EIATTR_KPARAM_INFO
	.align		4
.L_1248:
        /*00a8*/ 	.byte	0x04, 0x17
        /*00aa*/ 	.short	(.L_1250 - .L_1249)
.L_1249:
        /*00ac*/ 	.word	0x00000000
        /*00b0*/ 	.short	0x0003
        /*00b2*/ 	.short	0x0018
        /*00b4*/ 	.byte	0x00, 0xf5, 0x21, 0x00


	//----- nvinfo : EIATTR_KPARAM_INFO
	.align		4
.L_1250:
        /*00b8*/ 	.byte	0x04, 0x17
        /*00ba*/ 	.short	(.L_1252 - .L_1251)
.L_1251:
        /*00bc*/ 	.word	0x00000000
        /*00c0*/ 	.short	0x0002
        /*00c2*/ 	.short	0x0010
        /*00c4*/ 	.byte	0x00, 0xf5, 0x21, 0x00


	//----- nvinfo : EIATTR_KPARAM_INFO
	.align		4
.L_1252:
        /*00c8*/ 	.byte	0x04, 0x17
        /*00ca*/ 	.short	(.L_1254 - .L_1253)
.L_1253:
        /*00cc*/ 	.word	0x00000000
        /*00d0*/ 	.short	0x0001
        /*00d2*/ 	.short	0x0008
        /*00d4*/ 	.byte	0x00, 0xf0, 0x21, 0x00


	//----- nvinfo : EIATTR_KPARAM_INFO
	.align		4
.L_1254:
        /*00d8*/ 	.byte	0x04, 0x17
        /*00da*/ 	.short	(.L_1256 - .L_1255)
.L_1255:
        /*00dc*/ 	.word	0x00000000
        /*00e0*/ 	.short	0x0000
        /*00e2*/ 	.short	0x0000
        /*00e4*/ 	.byte	0x00, 0xf0, 0x11, 0x00


	//----- nvinfo : EIATTR_SPARSE_MMA_MASK
	.align		4
.L_1256:
        /*00e8*/ 	.byte	0x03, 0x50
        /*00ea*/ 	.short	0x0000


	//----- nvinfo : EIATTR_MAXREG_COUNT
	.align		4
        /*00ec*/ 	.byte	0x03, 0x1b
        /*00ee*/ 	.short	0x00ff


	//----- nvinfo : EIATTR_MERCURY_ISA_VERSION
	.align		4
        /*00f0*/ 	.byte	0x03, 0x5f
        /*00f2*/ 	.short	0x0101


	//----- nvinfo : EIATTR_VRC_CTA_INIT_COUNT
	.align		4
        /*00f4*/ 	.byte	0x02, 0x4a
	.zero		1
	.zero		1


	//----- nvinfo : EIATTR_EXIT_INSTR_OFFSETS
	.align		4
        /*00f8*/ 	.byte	0x04, 0x1c
        /*00fa*/ 	.short	(.L_1258 - .L_1257)


	//   ....[0]....
.L_1257:
        /*00fc*/ 	.word	0x000000b0


	//   ....[1]....
        /*0100*/ 	.word	0x00001d50


	//----- nvinfo : EIATTR_CRS_STACK_SIZE
	.align		4
.L_1258:
        /*0104*/ 	.byte	0x04, 0x1e
        /*0106*/ 	.short	(.L_1260 - .L_1259)
.L_1259:
        /*0108*/ 	.word	0x00000000


	//----- nvinfo : EIATTR_CBANK_PARAM_SIZE
	.align		4
.L_1260:
        /*010c*/ 	.byte	0x03, 0x19
        /*010e*/ 	.short	0x0068


	//----- nvinfo : EIATTR_PARAM_CBANK
	.align		4
        /*0110*/ 	.byte	0x04, 0x0a
        /*0112*/ 	.short	(.L_1262 - .L_1261)
	.align		4
.L_1261:
        /*0114*/ 	.word	index@(.nv.constant0._Z17findProbabilitiesidPdS_S_S_iidddS_dd)
        /*0118*/ 	.short	0x0380
        /*011a*/ 	.short	0x0068


	//----- nvinfo : EIATTR_SW_WAR
	.align		4
.L_1262:
        /*011c*/ 	.byte	0x04, 0x36
        /*011e*/ 	.short	(.L_1264 - .L_1263)
.L_1263:
        /*0120*/ 	.word	0x00000008
.L_1264:


//--------------------- .nv.info._Z14potOnParticlesPdS_idS_ --------------------------
	.section	.nv.info._Z14potOnParticlesPdS_idS_,"",@"SHT_CUDA_INFO"
	.sectionflags	@""
	.align	4


	//----- nvinfo : EIATTR_CUDA_API_VERSION
	.align		4
        /*0000*/ 	.byte	0x04, 0x37
        /*0002*/ 	.short	(.L_1266 - .L_1265)
.L_1265:
        /*0004*/ 	.word	0x00000082


	//----- nvinfo : EIATTR_KPARAM_INFO
	.align		4
.L_1266:
        /*0008*/ 	.byte	0x04, 0x17
        /*000a*/ 	.short	(.L_1268 - .L_1267)
.L_1267:
        /*000c*/ 	.word	0x00000000
        /*0010*/ 	.short	0x0004
        /*0012*/ 	.short	0x0020
        /*0014*/ 	.byte	0x00, 0xf5, 0x21, 0x00


	//----- nvinfo : EIATTR_KPARAM_INFO
	.align		4
.L_1268:
        /*0018*/ 	.byte	0x04, 0x17
        /*001a*/ 	.short	(.L_1270 - .L_1269)
.L_1269:
        /*001c*/ 	.word	0x00000000
        /*0020*/ 	.short	0x0003
        /*0022*/ 	.short	0x0018
        /*0024*/ 	.byte	0x00, 0xf0, 0x21, 0x00


	//----- nvinfo : EIATTR_KPARAM_INFO
	.align		4
.L_1270:
        /*0028*/ 	.byte	0x04, 0x17
        /*002a*/ 	.short	(.L_1272 - .L_1271)
.L_1271:
        /*002c*/ 	.word	0x00000000
        /*0030*/ 	.short	0x0002
        /*0032*/ 	.short	0x0010
        /*0034*/ 	.byte	0x00, 0xf0, 0x11, 0x00


	//----- nvinfo : EIATTR_KPARAM_INFO
	.align		4
.L_1272:
        /*0038*/ 	.byte	0x04, 0x17
        /*003a*/ 	.short	(.L_1274 - .L_1273)
.L_1273:
        /*003c*/ 	.word	0x00000000
        /*0040*/ 	.short	0x0001
        /*0042*/ 	.short	0x0008
        /*0044*/ 	.byte	0x00, 0xf5, 0x21, 0x00


	//----- nvinfo : EIATTR_KPARAM_INFO
	.align		4
.L_1274:
        /*0048*/ 	.byte	0x04, 0x17
        /*004a*/ 	.short	(.L_1276 - .L_1275)
.L_1275:
        /*004c*/ 	.word	0x00000000
        /*0050*/ 	.short	0x0000
        /*0052*/ 	.short	0x0000
        /*0054*/ 	.byte	0x00, 0xf5, 0x21, 0x00


	//----- nvinfo : EIATTR_SPARSE_MMA_MASK
	.align		4
.L_1276:
        /*0058*/ 	.byte	0x03, 0x50
        /*005a*/ 	.short	0x0000


	//----- nvinfo : EIATTR_MAXREG_COUNT
	.align		4
        /*005c*/ 	.byte	0x03, 0x1b
        /*005e*/ 	.short	0x00ff


	//----- nvinfo : EIATTR_MERCURY_ISA_VERSION
	.align		4
        /*0060*/ 	.byte	0x03, 0x5f
        /*0062*/ 	.short	0x0101


	//----- nvinfo : EIATTR_VRC_CTA_INIT_COUNT
	.align		4
        /*0064*/ 	.byte	0x02, 0x4a
	.zero		1
	.zero		1


	//----- nvinfo : EIATTR_EXIT_INSTR_OFFSETS
	.align		4
        /*0068*/ 	.byte	0x04, 0x1c
        /*006a*/ 	.short	(.L_1278 - .L_1277)


	//   ....[0]....
.L_1277:
        /*006c*/ 	.word	0x000000b0


	//   ....[1]....
        /*0070*/ 	.word	0x00000bc0


	//----- nvinfo : EIATTR_CRS_STACK_SIZE
	.align		4
.L_1278:
        /*0074*/ 	.byte	0x04, 0x1e
        /*0076*/ 	.short	(.L_1280 - .L_1279)
.L_1279:
        /*0078*/ 	.word	0x00000000


	//----- nvinfo : EIATTR_CBANK_PARAM_SIZE
	.align		4
.L_1280:
        /*007c*/ 	.byte	0x03, 0x19
        /*007e*/ 	.short	0x0028


	//----- nvinfo : EIATTR_PARAM_CBANK
	.align		4
        /*0080*/ 	.byte	0x04, 0x0a
        /*0082*/ 	.short	(.L_1282 - .L_1281)
	.align		4
.L_1281:
        /*0084*/ 	.word	index@(.nv.constant0._Z14potOnParticlesPdS_idS_)
        /*0088*/ 	.short	0x0380
        /*008a*/ 	.short	0x0028


	//----- nvinfo : EIATTR_SW_WAR
	.align		4
.L_1282:
        /*008c*/ 	.byte	0x04, 0x36
        /*008e*/ 	.short	(.L_1284 - .L_1283)
.L_1283:
        /*0090*/ 	.word	0x00000008
.L_1284:


//--------------------- .nv.info._Z13findPotentialPdS_ddS_ --------------------------
	.section	.nv.info._Z13findPotentialPdS_ddS_,"",@"SHT_CUDA_INFO"
	.sectionflags	@""
	.align	4


	//----- nvinfo : EIATTR_CUDA_API_VERSION
	.align		4
        /*0000*/ 	.byte	0x04, 0x37
        /*0002*/ 	.short	(.L_1286 - .L_1285)
.L_1285:
        /*0004*/ 	.word	0x00000082


	//----- nvinfo : EIATTR_KPARAM_INFO
	.align		4
.L_1286:
        /*0008*/ 	.byte	0x04, 0x17
        /*000a*/ 	.short	(.L_1288 - .L_1287)
.L_1287:
        /*000c*/ 	.word	0x00000000
        /*0010*/ 	.short	0x0004
        /*0012*/ 	.short	0x0020
        /*0014*/ 	.byte	0x00, 0xf5, 0x21, 0x00


	//----- nvinfo : EIATTR_KPARAM_INFO
	.align		4
.L_1288:
        /*0018*/ 	.byte	0x04, 0x17
        /*001a*/ 	.short	(.L_1290 - .L_1289)
.L_1289:
        /*001c*/ 	.word	0x00000000
        /*0020*/ 	.short	0x0003
        /*0022*/ 	.short	0x0018
        /*0024*/ 	.byte	0x00, 0xf0, 0x21, 0x00


	//----- nvinfo : EIATTR_KPARAM_INFO
	.align		4
.L_1290:
        /*0028*/ 	.byte	0x04, 0x17
        /*002a*/ 	.short	(.L_1292 - .L_1291)
.L_1291:
        /*002c*/ 	.word	0x00000000
        /*0030*/ 	.short	0x0002
        /*0032*/ 	.short	0x0010
        /*0034*/ 	.byte	0x00, 0xf0, 0x21, 0x00


	//----- nvinfo : EIATTR_KPARAM_INFO
	.align		4
.L_1292:
        /*0038*/ 	.byte	0x04, 0x17
        /*003a*/ 	.short	(.L_1294 - .L_1293)
.L_1293:
        /*003c*/ 	.word	0x00000000
        /*0040*/ 	.short	0x0001
        /*0042*/ 	.short	0x0008
        /*0044*/ 	.byte	0x00, 0xf5, 0x21, 0x00


	//----- nvinfo : EIATTR_KPARAM_INFO
	.align		4
.L_1294:
        /*0048*/ 	.byte	0x04, 0x17
        /*004a*/ 	.short	(.L_1296 - .L_1295)
.L_1295:
        /*004c*/ 	.word	0x00000000
        /*0050*/ 	.short	0x0000
        /*0052*/ 	.short	0x0000
        /*0054*/ 	.byte	0x00, 0xf5, 0x21, 0x00


	//----- nvinfo : EIATTR_SPARSE_MMA_MASK
	.align		4
.L_1296:
        /*0058*/ 	.byte	0x03, 0x50
        /*005a*/ 	.short	0x0000


	//----- nvinfo : EIATTR_MAXREG_COUNT
	.align		4
        /*005c*/ 	.byte	0x03, 0x1b
        /*005e*/ 	.short	0x00ff


	//----- nvinfo : EIATTR_MERCURY_ISA_VERSION
	.align		4
        /*0060*/ 	.byte	0x03, 0x5f
        /*0062*/ 	.short	0x0101


	//----- nvinfo : EIATTR_VRC_CTA_INIT_COUNT
	.align		4
        /*0064*/ 	.byte	0x02, 0x4a
	.zero		1
	.zero		1


	//----- nvinfo : EIATTR_EXIT_INSTR_OFFSETS
	.align		4
        /*0068*/ 	.byte	0x04, 0x1c
        /*006a*/ 	.short	(.L_1298 - .L_1297)


	//   ....[0]....
.L_1297:
        /*006c*/ 	.word	0x000000d0


	//   ....[1]....
        /*0070*/ 	.word	0x00000bd0


	//----- nvinfo : EIATTR_CRS_STACK_SIZE
	.align		4
.L_1298:
        /*0074*/ 	.byte	0x04, 0x1e
        /*0076*/ 	.short	(.L_1300 - .L_1299)
.L_1299:
        /*0078*/ 	.word	0x00000000


	//----- nvinfo : EIATTR_CBANK_PARAM_SIZE
	.align		4
.L_1300:
        /*007c*/ 	.byte	0x03, 0x19
        /*007e*/ 	.short	0x0028


	//----- nvinfo : EIATTR_PARAM_CBANK
	.align		4
        /*0080*/ 	.byte	0x04, 0x0a
        /*0082*/ 	.short	(.L_1302 - .L_1301)
	.align		4
.L_1301:
        /*0084*/ 	.word	index@(.nv.constant0._Z13findPotentialPdS_ddS_)
        /*0088*/ 	.short	0x0380
        /*008a*/ 	.short	0x0028


	//----- nvinfo : EIATTR_SW_WAR
	.align		4
.L_1302:
        /*008c*/ 	.byte	0x04, 0x36
        /*008e*/ 	.short	(.L_1304 - .L_1303)
.L_1303:
        /*0090*/ 	.word	0x00000008
.L_1304:


//--------------------- .nv.callgraph             --------------------------
	.section	.nv.callgraph,"",@"SHT_CUDA_CALLGRAPH"
	.align	4
	.sectionentsize	8
	.align		4
        /*0000*/ 	.word	0x00000000
	.align		4
        /*0004*/ 	.word	0xffffffff
	.align		4
        /*0008*/ 	.word	0x00000000
	.align		4
        /*000c*/ 	.word	0xfffffffe
	.align		4
        /*0010*/ 	.word	0x00000000
	.align		4
        /*0014*/ 	.word	0xfffffffd
	.align		4
        /*0018*/ 	.word	0x00000000
	.align		4
        /*001c*/ 	.word	0xfffffffc


//--------------------- .nv.constant4             --------------------------
	.section	.nv.constant4,"a",@progbits
	.align	8
	.align		8
.nv.constant4:
        /*0000*/ 	.dword	_ZN34_INTERNAL_9d0edcbf_4_k_cu_d68e721b4cuda3std3__45__cpo5beginE
	.align		8
        /*0008*/ 	.dword	_ZN34_INTERNAL_9d0edcbf_4_k_cu_d68e721b4cuda3std3__45__cpo3endE
	.align		8
        /*0010*/ 	.dword	_ZN34_INTERNAL_9d0edcbf_4_k_cu_d68e721b4cuda3std3__45__cpo6cbeginE
	.align		8
        /*0018*/ 	.dword	_ZN34_INTERNAL_9d0edcbf_4_k_cu_d68e721b4cuda3std3__45__cpo4cendE
	.align		8
        /*0020*/ 	.dword	_ZN34_INTERNAL_9d0edcbf_4_k_cu_d68e721b4cuda3std3__45__cpo6rbeginE
	.align		8
        /*0028*/ 	.dword	_ZN34_INTERNAL_9d0edcbf_4_k_cu_d68e721b4cuda3std3__45__cpo4rendE
	.align		8
        /*0030*/ 	.dword	_ZN34_INTERNAL_9d0edcbf_4_k_cu_d68e721b4cuda3std3__45__cpo7crbeginE
	.align		8
        /*0038*/ 	.dword	_ZN34_INTERNAL_9d0edcbf_4_k_cu_d68e721b4cuda3std3__45__cpo5crendE
	.align		8
        /*0040*/ 	.dword	_ZN34_INTERNAL_9d0edcbf_4_k_cu_d68e721b4cuda3std3__436_GLOBAL__N__9d0edcbf_4_k_cu_d68e721b6ignoreE
	.align		8
        /*0048*/ 	.dword	_ZN34_INTERNAL_9d0edcbf_4_k_cu_d68e721b4cuda3std3__419piecewise_constructE
	.align		8
        /*0050*/ 	.dword	_ZN34_INTERNAL_9d0edcbf_4_k_cu_d68e721b4cuda3std3__48in_placeE
	.align		8
        /*0058*/ 	.dword	_ZN34_INTERNAL_9d0edcbf_4_k_cu_d68e721b4cuda3std3__420unreachable_sentinelE
	.align		8
        /*0060*/ 	.dword	_ZN34_INTERNAL_9d0edcbf_4_k_cu_d68e721b4cuda3std3__47nulloptE
	.align		8
        /*0068*/ 	.dword	_ZN34_INTERNAL_9d0edcbf_4_k_cu_d68e721b4cuda3std3__48unexpectE
	.align		8
        /*0070*/ 	.dword	_ZN34_INTERNAL_9d0edcbf_4_k_cu_d68e721b4cuda3std6ranges3__45__cpo4swapE
	.align		8
        /*0078*/ 	.dword	_ZN34_INTERNAL_9d0edcbf_4_k_cu_d68e721b4cuda3std6ranges3__45__cpo9iter_moveE
	.align		8
        /*0080*/ 	.dword	_ZN34_INTERNAL_9d0edcbf_4_k_cu_d68e721b4cuda3std6ranges3__45__cpo5beginE
	.align		8
        /*0088*/ 	.dword	_ZN34_INTERNAL_9d0edcbf_4_k_cu_d68e721b4cuda3std6ranges3__45__cpo3endE
	.align		8
        /*0090*/ 	.dword	_ZN34_INTERNAL_9d0edcbf_4_k_cu_d68e721b4cuda3std6ranges3__45__cpo6cbeginE
	.align		8
        /*0098*/ 	.dword	_ZN34_INTERNAL_9d0edcbf_4_k_cu_d68e721b4cuda3std6ranges3__45__cpo4cendE
	.align		8
        /*00a0*/ 	.dword	_ZN34_INTERNAL_9d0edcbf_4_k_cu_d68e721b4cuda3std6ranges3__45__cpo7advanceE
	.align		8
        /*00a8*/ 	.dword	_ZN34_INTERNAL_9d0edcbf_4_k_cu_d68e721b4cuda3std6ranges3__45__cpo9iter_swapE
	.align		8
        /*00b0*/ 	.dword	_ZN34_INTERNAL_9d0edcbf_4_k_cu_d68e721b4cuda3std6ranges3__45__cpo4nextE
	.align		8
        /*00b8*/ 	.dword	_ZN34_INTERNAL_9d0edcbf_4_k_cu_d68e721b4cuda3std6ranges3__45__cpo4prevE
	.align		8
        /*00c0*/ 	.dword	_ZN34_INTERNAL_9d0edcbf_4_k_cu_d68e721b4cuda3std6ranges3__45__cpo4dataE
	.align		8
        /*00c8*/ 	.dword	_ZN34_INTERNAL_9d0edcbf_4_k_cu_d68e721b4cuda3std6ranges3__45__cpo5cdataE
	.align		8
        /*00d0*/ 	.dword	_ZN34_INTERNAL_9d0edcbf_4_k_cu_d68e721b4cuda3std6ranges3__45__cpo4sizeE
	.align		8
        /*00d8*/ 	.dword	_ZN34_INTERNAL_9d0edcbf_4_k_cu_d68e721b4cuda3std6ranges3__45__cpo5ssizeE
	.align		8
        /*00e0*/ 	.dword	_ZN34_INTERNAL_9d0edcbf_4_k_cu_d68e721b4cuda3std6ranges3__45__cpo8distanceE
	.align		8
        /*00e8*/ 	.dword	_ZN34_INTERNAL_9d0edcbf_4_k_cu_d68e721b6thrust24THRUST_300001_SM_1000_NS8cuda_cub3parE
	.align		8
        /*00f0*/ 	.dword	_ZN34_INTERNAL_9d0edcbf_4_k_cu_d68e721b6thrust24THRUST_300001_SM_1000_NS8cuda_cub10par_nosyncE
	.align		8
        /*00f8*/ 	.dword	_ZN34_INTERNAL_9d0edcbf_4_k_cu_d68e721b6thrust24THRUST_300001_SM_1000_NS6system6detail10sequential3seqE
	.align		8
        /*0100*/ 	.dword	_ZN34_INTERNAL_9d0edcbf_4_k_cu_d68e721b6thrust24THRUST_300001_SM_1000_NS6system3cpp3parE
	.align		8
        /*0108*/ 	.dword	_ZN34_INTERNAL_9d0edcbf_4_k_cu_d68e721b6thrust24THRUST_300001_SM_1000_NS12placeholders2_1E
	.align		8
        /*0110*/ 	.dword	_ZN34_INTERNAL_9d0edcbf_4_k_cu_d68e721b6thrust24THRUST_300001_SM_1000_NS12placeholders2_2E
	.align		8
        /*0118*/ 	.dword	_ZN34_INTERNAL_9d0edcbf_4_k_cu_d68e721b6thrust24THRUST_300001_SM_1000_NS12placeholders2_3E
	.align		8
        /*0120*/ 	.dword	_ZN34_INTERNAL_9d0edcbf_4_k_cu_d68e721b6thrust24THRUST_300001_SM_1000_NS12placeholders2_4E
	.align		8
        /*0128*/ 	.dword	_ZN34_INTERNAL_9d0edcbf_4_k_cu_d68e721b6thrust24THRUST_300001_SM_1000_NS12placeholders2_5E
	.align		8
        /*0130*/ 	.dword	_ZN34_INTERNAL_9d0edcbf_4_k_cu_d68e721b6thrust24THRUST_300001_SM_1000_NS12placeholders2_6E
	.align		8
        /*0138*/ 	.dword	_ZN34_INTERNAL_9d0edcbf_4_k_cu_d68e721b6thrust24THRUST_300001_SM_1000_NS12placeholders2_7E
	.align		8
        /*0140*/ 	.dword	_ZN34_INTERNAL_9d0edcbf_4_k_cu_d68e721b6thrust24THRUST_300001_SM_1000_NS12placeholders2_8E
	.align		8
        /*0148*/ 	.dword	_ZN34_INTERNAL_9d0edcbf_4_k_cu_d68e721b6thrust24THRUST_300001_SM_1000_NS12placeholders2_9E
	.align		8
        /*0150*/ 	.dword	_ZN34_INTERNAL_9d0edcbf_4_k_cu_d68e721b6thrust24THRUST_300001_SM_1000_NS12placeholders3_10E
	.align		8
        /*0158*/ 	.dword	_ZN34_INTERNAL_9d0edcbf_4_k_cu_d68e721b6thrust24THRUST_300001_SM_1000_NS3seqE
	.align		8
        /*0160*/ 	.dword	_ZN34_INTERNAL_9d0edcbf_4_k_cu_d68e721b6thrust24THRUST_300001_SM_1000_NS6deviceE


//--------------------- .text._ZN3cub18CUB_300001_SM_10006detail6reduce28DeviceReduceSingleTileKernelINS2_10policy_hubIdyN4cuda3std3__44plusIdEEE10Policy1000EPdSC_iS9_ddNS7_10__identityEEEvT0_T1_T2_T3_T4_T6_ --------------------------
	.section	.text._ZN3cub18CUB_300001_SM_10006detail6reduce28DeviceReduceSingleTileKernelINS2_10policy_hubIdyN4cuda3std3__44plusIdEEE10Policy1000EPdSC_iS9_ddNS7_10__identityEEEvT0_T1_T2_T3_T4_T6_,"ax",@progbits
	.align	128
        .global         _ZN3cub18CUB_300001_SM_10006detail6reduce28DeviceReduceSingleTileKernelINS2_10policy_hubIdyN4cuda3std3__44plusIdEEE10Policy1000EPdSC_iS9_ddNS7_10__identityEEEvT0_T1_T2_T3_T4_T6_
        .type           _ZN3cub18CUB_300001_SM_10006detail6reduce28DeviceReduceSingleTileKernelINS2_10policy_hubIdyN4cuda3std3__44plusIdEEE10Policy1000EPdSC_iS9_ddNS7_10__identityEEEvT0_T1_T2_T3_T4_T6_,@function
        .size           _ZN3cub18CUB_300001_SM_10006detail6reduce28DeviceReduceSingleTileKernelINS2_10policy_hubIdyN4cuda3std3__44plusIdEEE10Policy1000EPdSC_iS9_ddNS7_10__identityEEEvT0_T1_T2_T3_T4_T6_,(.L_x_2123 - _ZN3cub18CUB_300001_SM_10006detail6reduce28DeviceReduceSingleTileKernelINS2_10policy_hubIdyN4cuda3std3__44plusIdEEE10Policy1000EPdSC_iS9_ddNS7_10__identityEEEvT0_T1_T2_T3_T4_T6_)
        .other          _ZN3cub18CUB_300001_SM_10006detail6reduce28DeviceReduceSingleTileKernelINS2_10policy_hubIdyN4cuda3std3__44plusIdEEE10Policy1000EPdSC_iS9_ddNS7_10__identityEEEvT0_T1_T2_T3_T4_T6_,@"STO_CUDA_ENTRY STV_DEFAULT"
_ZN3cub18CUB_300001_SM_10006detail6reduce28DeviceReduceSingleTileKernelINS2_10policy_hubIdyN4cuda3std3__44plusIdEEE10Policy1000EPdSC_iS9_ddNS7_10__identityEEEvT0_T1_T2_T3_T4_T6_:
.text._ZN3cub18CUB_300001_SM_10006detail6reduce28DeviceReduceSingleTileKernelINS2_10policy_hubIdyN4cuda3std3__44plusIdEEE10Policy1000EPdSC_iS9_ddNS7_10__identityEEEvT0_T1_T2_T3_T4_T6_:
[----:B------:R-:W-:Y:S01]  /*0000*/  LDC R1, c[0x0][0x37c] ;  /* 0x0000df00ff017b82 */ /* 0x000fe20000000800 */
[----:B------:R-:W0:Y:S01]  /*0010*/  LDCU UR4, c[0x0][0x390] ;  /* 0x00007200ff0477ac */ /* 0x000e220008000800 */
[----:B------:R-:W1:Y:S01]  /*0020*/  LDCU.64 UR6, c[0x0][0x358] ;  /* 0x00006b00ff0677ac */ /* 0x000e620008000a00 */
[----:B0-----:R-:W-:-:S05]  /*0030*/  IMAD.U32 R4, RZ, RZ, UR4 ;  /* 0x00000004ff047e24 */ /* 0x001fca000f8e00ff */
[----:B------:R-:W-:-:S13]  /*0040*/  ISETP.NE.AND P0, PT, R4, RZ, PT ;  /* 0x000000ff0400720c */ /* 0x000fda0003f05270 */
[----:B-1----:R-:W-:Y:S05]  /*0050*/  @P0 BRA `(.L_x_0) ;  /* 0x00000000001c0947 */ /* 0x002fea0003800000 */
[----:B------:R-:W0:Y:S02]  /*0060*/  S2R R0, SR_TID.X ;  /* 0x0000000000007919 */ /* 0x000e240000002100 */
[----:B0-----:R-:W-:-:S13]  /*0070*/  ISETP.NE.AND P0, PT, R0, RZ, PT ;  /* 0x000000ff0000720c */ /* 0x001fda0003f05270 */
[----:B------:R-:W-:Y:S05]  /*0080*/  @P0 EXIT ;  /* 0x000000000000094d */ /* 0x000fea0003800000 */
[----:B------:R-:W0:Y:S08]  /*0090*/  LDC.64 R2, c[0x0][0x388] ;  /* 0x0000e200ff027b82 */ /* 0x000e300000000a00 */
[----:B------:R-:W0:Y:S02]  /*00a0*/  LDC.64 R4, c[0x0][0x398] ;  /* 0x0000e600ff047b82 */ /* 0x000e240000000a00 */
[----:B0-----:R-:W-:Y:S01]  /*00b0*/  STG.E.64 desc[UR6][R2.64], R4 ;  /* 0x0000000402007986 */ /* 0x001fe2000c101b06 */
[----:B------:R-:W-:Y:S05]  /*00c0*/  EXIT ;  /* 0x000000000000794d */ /* 0x000fea0003800000 */
.L_x_0:
[----:B------:R-:W-:Y:S01]  /*00d0*/  ISETP.GT.AND P0, PT, R4, 0xdff, PT ;  /* 0x00000dff0400780c */ /* 0x000fe20003f04270 */
[----:B------:R-:W-:-:S12]  /*00e0*/  BSSY.RECONVERGENT B0, `(.L_x_1) ;  /* 0x0000242000007945 */ /* 0x000fd80003800200 */
[----:B------:R-:W-:Y:S05]  /*00f0*/  @P0 BRA `(.L_x_2) ;  /* 0x0000001400180947 */ /* 0x000fea0003800000 */
[----:B------:R-:W0:Y:S01]  /*0100*/  S2R R5, SR_TID.X ;  /* 0x0000000000057919 */ /* 0x000e220000002100 */
[----:B------:R-:W-:Y:S01]  /*0110*/  BSSY.RECONVERGENT B1, `(.L_x_3) ;  /* 0x0000009000017945 */ /* 0x000fe20003800200 */
[----:B------:R-:W-:Y:S02]  /*0120*/  CS2R R2, SRZ ;  /* 0x0000000000027805 */ /* 0x000fe4000001ff00 */
[----:B0-----:R-:W-:Y:S01]  /*0130*/  ISETP.GE.AND P0, PT, R5, R4, PT ;  /* 0x000000040500720c */ /* 0x001fe20003f06270 */
[----:B------:R-:W-:-:S12]  /*0140*/  IMAD.MOV.U32 R7, RZ, RZ, R5 ;  /* 0x000000ffff077224 */ /* 0x000fd800078e0005 */
[----:B------:R-:W-:Y:S05]  /*0150*/  @P0 BRA `(.L_x_4) ;  /* 0x0000000000100947 */ /* 0x000fea0003800000 */
[----:B------:R-:W0:Y:S02]  /*0160*/  LDC.64 R2, c[0x0][0x380] ;  /* 0x0000e000ff027b82 */ /* 0x000e240000000a00 */
[----:B0-----:R-:W-:-:S06]  /*0170*/  IMAD.WIDE.U32 R2, R5, 0x8, R2 ;  /* 0x0000000805027825 */ /* 0x001fcc00078e0002 */
[----:B------:R-:W5:Y:S01]  /*0180*/  LDG.E.64.CONSTANT R2, desc[UR6][R2.64] ;  /* 0x0000000602027981 */ /* 0x000f62000c1e9b00 */
[----:B------:R-:W-:-:S07]  /*0190*/  VIADD R7, R5, 0x200 ;  /* 0x0000020005077836 */ /* 0x000fce0000000000 */
.L_x_4:
[----:B------:R-:W-:Y:S05]  /*01a0*/  BSYNC.RECONVERGENT B1 ;  /* 0x0000000000017941 */ /* 0x000fea0003800200 */
.L_x_3:
[----:B------:R-:W-:Y:S01]  /*01b0*/  ISETP.GE.AND P0, PT, R7, R4, PT ;  /* 0x000000040700720c */ /* 0x000fe20003f06270 */
[----:B------:R-:W-:-:S12]  /*01c0*/  BSSY.RECONVERGENT B1, `(.L_x_5) ;  /* 0x0000076000017945 */ /* 0x000fd80003800200 */
[----:B------:R-:W-:Y:S05]  /*01d0*/  @P0 BRA `(.L_x_6) ;  /* 0x0000000400d00947 */ /* 0x000fea0003800000 */
[----:B------:R-:W-:Y:S01]  /*01e0*/  LOP3.LUT R9, RZ, R7, RZ, 0x33, !PT ;  /* 0x00000007ff097212 */ /* 0x000fe200078e33ff */
[----:B------:R-:W-:Y:S04]  /*01f0*/  BSSY.RECONVERGENT B2, `(.L_x_7) ;  /* 0x0000017000027945 */ /* 0x000fe80003800200 */
[----:B------:R-:W-:-:S05]  /*0200*/  IMAD.IADD R0, R9, 0x1, R4 ;  /* 0x0000000109007824 */ /* 0x000fca00078e0204 */
[C---:B------:R-:W-:Y:S02]  /*0210*/  LOP3.LUT R6, R0.reuse, 0x600, RZ, 0xc0, !PT ;  /* 0x0000060000067812 */ /* 0x040fe400078ec0ff */
[----:B------:R-:W-:Y:S02]  /*0220*/  ISETP.GE.U32.AND P0, PT, R0, 0x600, PT ;  /* 0x000006000000780c */ /* 0x000fe40003f06070 */
[----:B------:R-:W-:-:S13]  /*0230*/  ISETP.NE.AND P1, PT, R6, 0x600, PT ;  /* 0x000006000600780c */ /* 0x000fda0003f25270 */
[----:B------:R-:W-:Y:S05]  /*0240*/  @!P1 BRA `(.L_x_8) ;  /* 0x0000000000449947 */ /* 0x000fea0003800000 */
[----:B------:R-:W0:Y:S01]  /*0250*/  LDC.64 R8, c[0x0][0x380] ;  /* 0x0000e000ff087b82 */ /* 0x000e220000000a00 */
[----:B------:R-:W-:-:S04]  /*0260*/  LEA.HI R0, R0, 0x1, RZ, 0x17 ;  /* 0x0000000100007811 */ /* 0x000fc800078fb8ff */
[----:B------:R-:W-:-:S05]  /*0270*/  LOP3.LUT R0, R0, 0x3, RZ, 0xc0, !PT ;  /* 0x0000000300007812 */ /* 0x000fca00078ec0ff */
[----:B------:R-:W-:Y:S02]  /*0280*/  IMAD.MOV R0, RZ, RZ, -R0 ;  /* 0x000000ffff007224 */ /* 0x000fe400078e0a00 */
[----:B0-----:R-:W-:-:S04]  /*0290*/  IMAD.WIDE.U32 R8, R7, 0x8, R8 ;  /* 0x0000000807087825 */ /* 0x001fc800078e0008 */
[----:B------:R-:W-:Y:S02]  /*02a0*/  IMAD.MOV.U32 R6, RZ, RZ, R8 ;  /* 0x000000ffff067224 */ /* 0x000fe400078e0008 */
[----:B------:R-:W-:-:S07]  /*02b0*/  IMAD.MOV.U32 R11, RZ, RZ, R9 ;  /* 0x000000ffff0b7224 */ /* 0x000fce00078e0009 */
.L_x_9:
[----:B------:R-:W-:Y:S02]  /*02c0*/  IMAD.MOV.U32 R8, RZ, RZ, R6 ;  /* 0x000000ffff087224 */ /* 0x000fe400078e0006 */
[----:B------:R-:W-:-:S06]  /*02d0*/  IMAD.MOV.U32 R9, RZ, RZ, R11 ;  /* 0x000000ffff097224 */ /* 0x000fcc00078e000b */
[----:B------:R-:W2:Y:S01]  /*02e0*/  LDG.E.64.CONSTANT R8, desc[UR6][R8.64] ;  /* 0x0000000608087981 */ /* 0x000ea2000c1e9b00 */
[----:B------:R-:W-:Y:S01]  /*02f0*/  VIADD R0, R0, 0x1 ;  /* 0x0000000100007836 */ /* 0x000fe20000000000 */
[----:B------:R-:W-:Y:S01]  /*0300*/  IADD3 R6, P2, PT, R6, 0x1000, RZ ;  /* 0x0000100006067810 */ /* 0x000fe20007f5e0ff */
[----:B------:R-:W-:-:S03]  /*0310*/  VIADD R7, R7, 0x200 ;  /* 0x0000020007077836 */ /* 0x000fc60000000000 */
[----:B------:R-:W-:Y:S01]  /*0320*/  ISETP.NE.AND P1, PT, R0, RZ, PT ;  /* 0x000000ff0000720c */ /* 0x000fe20003f25270 */
[----:B------:R-:W-:Y:S01]  /*0330*/  IMAD.X R11, RZ, RZ, R11, P2 ;  /* 0x000000ffff0b7224 */ /* 0x000fe200010e060b */
[----:B--2--5:R-:W-:-:S11]  /*0340*/  DADD R2, R8, R2 ;  /* 0x0000000008027229 */ /* 0x024fd60000000002 */
[----:B------:R-:W-:Y:S05]  /*0350*/  @P1 BRA `(.L_x_9) ;  /* 0xfffffffc00d81947 */ /* 0x000fea000383ffff */
.L_x_8:
[----:B------:R-:W-:Y:S05]  /*0360*/  BSYNC.RECONVERGENT B2 ;  /* 0x0000000000027941 */ /* 0x000fea0003800200 */
.L_x_7:
[----:B------:R-:W-:Y:S05]  /*0370*/  @!P0 BRA `(.L_x_6) ;  /* 0x0000000400688947 */ /* 0x000fea0003800000 */
[----:B------:R-:W-:Y:S01]  /*0380*/  IMAD.IADD R0, R4, 0x1, -R7 ;  /* 0x0000000104007824 */ /* 0x000fe200078e0a07 */
[----:B------:R-:W-:Y:S01]  /*0390*/  BSSY.RECONVERGENT B2, `(.L_x_10) ;  /* 0x0000031000027945 */ /* 0x000fe20003800200 */
[----:B------:R-:W-:-:S03]  /*03a0*/  PLOP3.LUT P0, PT, PT, PT, PT, 0x80, 0x8 ;  /* 0x000000000008781c */ /* 0x000fc60003f0f070 */
[----:B------:R-:W-:-:S13]  /*03b0*/  ISETP.GT.AND P1, PT, R0, 0x1800, PT ;  /* 0x000018000000780c */ /* 0x000fda0003f24270 */
[----:B------:R-:W-:Y:S05]  /*03c0*/  @!P1 BRA `(.L_x_11) ;  /* 0x0000000000b49947 */ /* 0x000fea0003800000 */
[----:B------:R-:W-:Y:S01]  /*03d0*/  PLOP3.LUT P0, PT, PT, PT, PT, 0x8, 0x80 ;  /* 0x000000000080781c */ /* 0x000fe20003f0e170 */
[----:B------:R-:W-:-:S12]  /*03e0*/  VIADD R0, R4, 0xffffe800 ;  /* 0xffffe80004007836 */ /* 0x000fd80000000000 */
.L_x_12:
[----:B------:R-:W0:Y:S02]  /*03f0*/  LDC.64 R32, c[0x0][0x380] ;  /* 0x0000e000ff207b82 */ /* 0x000e240000000a00 */
[----:B0-----:R-:W-:-:S05]  /*0400*/  IMAD.WIDE R14, R7, 0x8, R32 ;  /* 0x00000008070e7825 */ /* 0x001fca00078e0220 */
[----:B------:R-:W2:Y:S04]  /*0410*/  LDG.E.64.CONSTANT R8, desc[UR6][R14.64] ;  /* 0x000000060e087981 */ /* 0x000ea8000c1e9b00 */
[----:B------:R-:W3:Y:S04]  /*0420*/  LDG.E.64.CONSTANT R10, desc[UR6][R14.64+0x1000] ;  /* 0x001000060e0a7981 */ /* 0x000ee8000c1e9b00 */
[----:B------:R-:W4:Y:S01]  /*0430*/  LDG.E.64.CONSTANT R12, desc[UR6][R14.64+0x2000] ;  /* 0x002000060e0c7981 */ /* 0x000f22000c1e9b00 */
[----:B------:R-:W-:-:S03]  /*0440*/  VIADD R41, R7, 0x800 ;  /* 0x0000080007297836 */ /* 0x000fc60000000000 */
[----:B------:R-:W4:Y:S01]  /*0450*/  LDG.E.64.CONSTANT R30, desc[UR6][R14.64+0x3000] ;  /* 0x003000060e1e7981 */ /* 0x000f22000c1e9b00 */
[----:B------:R-:W-:-:S05]  /*0460*/  IMAD.WIDE R40, R41, 0x8, R32 ;  /* 0x0000000829287825 */ /* 0x000fca00078e0220 */
[----:B------:R-:W4:Y:S04]  /*0470*/  LDG.E.64.CONSTANT R28, desc[UR6][R40.64] ;  /* 0x00000006281c7981 */ /* 0x000f28000c1e9b00 */
[----:B------:R-:W4:Y:S04]  /*0480*/  LDG.E.64.CONSTANT R26, desc[UR6][R40.64+0x1000] ;  /* 0x00100006281a7981 */ /* 0x000f28000c1e9b00 */
        /* <DEDUP_REMOVED lines=12> */
[----:B------:R-:W4:Y:S04]  /*0550*/  LDG.E.64.CONSTANT R34, desc[UR6][R44.64+0x2000] ;  /* 0x002000062c227981 */ /* 0x000f28000c1e9b00 */
[----:B------:R-:W4:Y:S01]  /*0560*/  LDG.E.64.CONSTANT R32, desc[UR6][R44.64+0x3000] ;  /* 0x003000062c207981 */ /* 0x000f22000c1e9b00 */
[----:B------:R-:W-:-:S05]  /*0570*/  VIADD R7, R7, 0x2000 ;  /* 0x0000200007077836 */ /* 0x000fca0000000000 */
[----:B------:R-:W-:Y:S01]  /*0580*/  ISETP.GE.AND P1, PT, R7, R0, PT ;  /* 0x000000000700720c */ /* 0x000fe20003f26270 */
[----:B--2--5:R-:W-:-:S08]  /*0590*/  DADD R8, R8, R2 ;  /* 0x0000000008087229 */ /* 0x024fd00000000002 */
[----:B---3--:R-:W-:-:S08]  /*05a0*/  DADD R8, R8, R10 ;  /* 0x0000000008087229 */ /* 0x008fd0000000000a */
[----:B----4-:R-:W-:-:S08]  /*05b0*/  DADD R8, R8, R12 ;  /* 0x0000000008087229 */ /* 0x010fd0000000000c */
[----:B------:R-:W-:-:S08]  /*05c0*/  DADD R8, R8, R30 ;  /* 0x0000000008087229 */ /* 0x000fd0000000001e */
        /* <DEDUP_REMOVED lines=11> */
[----:B------:R-:W-:Y:S01]  /*0680*/  DADD R2, R8, R32 ;  /* 0x0000000008027229 */ /* 0x000fe20000000020 */
[----:B------:R-:W-:Y:S10]  /*0690*/  @!P1 BRA `(.L_x_12) ;  /* 0xfffffffc00549947 */ /* 0x000ff4000383ffff */
.L_x_11:
[----:B------:R-:W-:Y:S05]  /*06a0*/  BSYNC.RECONVERGENT B2 ;  /* 0x0000000000027941 */ /* 0x000fea0003800200 */
.L_x_10:
[----:B------:R-:W-:Y:S01]  /*06b0*/  IMAD.IADD R0, R4, 0x1, -R7 ;  /* 0x0000000104007824 */ /* 0x000fe200078e0a07 */
[----:B------:R-:W-:Y:S04]  /*06c0*/  BSSY.RECONVERGENT B2, `(.L_x_13) ;  /* 0x0000019000027945 */ /* 0x000fe80003800200 */
[----:B------:R-:W-:-:S13]  /*06d0*/  ISETP.GT.AND P1, PT, R0, 0x800, PT ;  /* 0x000008000000780c */ /* 0x000fda0003f24270 */
[----:B------:R-:W-:Y:S05]  /*06e0*/  @!P1 BRA `(.L_x_14) ;  /* 0x0000000000589947 */ /* 0x000fea0003800000 */
        /* <DEDUP_REMOVED lines=12> */
[----:B------:R-:W-:Y:S01]  /*07b0*/  PLOP3.LUT P0, PT, PT, PT, PT, 0x8, 0x80 ;  /* 0x000000000080781c */ /* 0x000fe20003f0e170 */
[----:B------:R-:W-:Y:S01]  /*07c0*/  VIADD R7, R7, 0x1000 ;  /* 0x0000100007077836 */ /* 0x000fe20000000000 */
[----:B--2--5:R-:W-:-:S08]  /*07d0*/  DADD R10, R2, R10 ;  /* 0x00000000020a7229 */ /* 0x024fd0000000000a */
[----:B---3--:R-:W-:-:S08]  /*07e0*/  DADD R10, R10, R12 ;  /* 0x000000000a0a7229 */ /* 0x008fd0000000000c */
[----:B----4-:R-:W-:-:S08]  /*07f0*/  DADD R10, R10, R14 ;  /* 0x000000000a0a7229 */ /* 0x010fd0000000000e */
[----:B------:R-:W-:-:S08]  /*0800*/  DADD R10, R10, R16 ;  /* 0x000000000a0a7229 */ /* 0x000fd00000000010 */
[----:B------:R-:W-:-:S08]  /*0810*/  DADD R10, R10, R20 ;  /* 0x000000000a0a7229 */ /* 0x000fd00000000014 */
[----:B------:R-:W-:-:S08]  /*0820*/  DADD R10, R10, R22 ;  /* 0x000000000a0a7229 */ /* 0x000fd00000000016 */
[----:B------:R-:W-:-:S08]  /*0830*/  DADD R10, R10, R24 ;  /* 0x000000000a0a7229 */ /* 0x000fd00000000018 */
[----:B------:R-:W-:-:S11]  /*0840*/  DADD R2, R10, R26 ;  /* 0x000000000a027229 */ /* 0x000fd6000000001a */
.L_x_14:
[----:B------:R-:W-:Y:S05]  /*0850*/  BSYNC.RECONVERGENT B2 ;  /* 0x0000000000027941 */ /* 0x000fea0003800200 */
.L_x_13:
[----:B------:R-:W-:-:S13]  /*0860*/  ISETP.LT.OR P0, PT, R7, R4, P0 ;  /* 0x000000040700720c */ /* 0x000fda0000701670 */
[----:B------:R-:W-:Y:S05]  /*0870*/  @!P0 BRA `(.L_x_6) ;  /* 0x0000000000288947 */ /* 0x000fea0003800000 */
[----:B------:R-:W0:Y:S02]  /*0880*/  LDC.64 R8, c[0x0][0x380] ;  /* 0x0000e000ff087b82 */ /* 0x000e240000000a00 */
[----:B0-----:R-:W-:-:S05]  /*0890*/  IMAD.WIDE R6, R7, 0x8, R8 ;  /* 0x0000000807067825 */ /* 0x001fca00078e0208 */
[----:B------:R-:W2:Y:S04]  /*08a0*/  LDG.E.64.CONSTANT R8, desc[UR6][R6.64] ;  /* 0x0000000606087981 */ /* 0x000ea8000c1e9b00 */
[----:B------:R-:W3:Y:S04]  /*08b0*/  LDG.E.64.CONSTANT R10, desc[UR6][R6.64+0x1000] ;  /* 0x00100006060a7981 */ /* 0x000ee8000c1e9b00 */
[----:B------:R-:W4:Y:S04]  /*08c0*/  LDG.E.64.CONSTANT R12, desc[UR6][R6.64+0x2000] ;  /* 0x00200006060c7981 */ /* 0x000f28000c1e9b00 */
[----:B------:R-:W4:Y:S01]  /*08d0*/  LDG.E.64.CONSTANT R14, desc[UR6][R6.64+0x3000] ;  /* 0x00300006060e7981 */ /* 0x000f22000c1e9b00 */
[----:B--2--5:R-:W-:-:S08]  /*08e0*/  DADD R8, R2, R8 ;  /* 0x0000000002087229 */ /* 0x024fd00000000008 */
[----:B---3--:R-:W-:-:S08]  /*08f0*/  DADD R8, R8, R10 ;  /* 0x0000000008087229 */ /* 0x008fd0000000000a */
[----:B----4-:R-:W-:-:S08]  /*0900*/  DADD R8, R8, R12 ;  /* 0x0000000008087229 */ /* 0x010fd0000000000c */
[----:B------:R-:W-:-:S11]  /*0910*/  DADD R2, R8, R14 ;  /* 0x0000000008027229 */ /* 0x000fd6000000000e */
.L_x_6:
[----:B------:R-:W-:Y:S05]  /*0920*/  BSYNC.RECONVERGENT B1 ;  /* 0x0000000000017941 */ /* 0x000fea0003800200 */
.L_x_5:
[----:B------:R-:W-:-:S13]  /*0930*/  ISETP.GE.AND P0, PT, R4, 0x200, PT ;  /* 0x000002000400780c */ /* 0x000fda0003f06270 */
[----:B------:R-:W-:Y:S05]  /*0940*/  @!P0 BRA `(.L_x_15) ;  /* 0x0000000400148947 */ /* 0x000fea0003800000 */
[----:B------:R-:W0:Y:S01]  /*0950*/  S2R R12, SR_LANEID ;  /* 0x00000000000c7919 */ /* 0x000e220000000000 */
[----:B-----5:R-:W-:Y:S04]  /*0960*/  SHFL.DOWN PT, R6, R2, 0x1, 0x1f ;  /* 0x08201f0002067f89 */ /* 0x020fe800000e0000 */
[----:B------:R-:W1:Y:S02]  /*0970*/  SHFL.DOWN PT, R7, R3, 0x1, 0x1f ;  /* 0x08201f0003077f89 */ /* 0x000e6400000e0000 */
[----:B-1----:R-:W-:Y:S01]  /*0980*/  DADD R6, R6, R2 ;  /* 0x0000000006067229 */ /* 0x002fe20000000002 */
[C---:B0-----:R-:W-:Y:S02]  /*0990*/  ISETP.GT.AND P0, PT, R12.reuse, 0x1e, PT ;  /* 0x0000001e0c00780c */ /* 0x041fe40003f04270 */
[----:B------:R-:W-:-:S07]  /*09a0*/  ISETP.NE.AND P1, PT, R12, RZ, PT ;  /* 0x000000ff0c00720c */ /* 0x000fce0003f25270 */
[----:B------:R-:W-:Y:S02]  /*09b0*/  FSEL R8, R2, R6, P0 ;  /* 0x0000000602087208 */ /* 0x000fe40000000000 */
[----:B------:R-:W-:Y:S02]  /*09c0*/  FSEL R9, R3, R7, P0 ;  /* 0x0000000703097208 */ /* 0x000fe40000000000 */
[----:B------:R-:W-:Y:S01]  /*09d0*/  ISETP.GT.AND P0, PT, R12, 0x1d, PT ;  /* 0x0000001d0c00780c */ /* 0x000fe20003f04270 */
[----:B------:R-:W-:Y:S01]  /*09e0*/  SHFL.DOWN PT, R6, R8, 0x2, 0x1f ;  /* 0x08401f0008067f89 */ /* 0x000fe200000e0000 */
[----:B------:R-:W-:Y:S02]  /*09f0*/  @!P1 MOV R4, 0x400 ;  /* 0x0000040000049802 */ /* 0x000fe40000000f00 */
[----:B------:R-:W-:Y:S01]  /*0a00*/  @!P1 SHF.R.U32.HI R0, RZ, 0x2, R5 ;  /* 0x00000002ff009819 */ /* 0x000fe20000011605 */
[----:B------:R-:W0:Y:S03]  /*0a10*/  SHFL.DOWN PT, R7, R9, 0x2, 0x1f ;  /* 0x08401f0009077f89 */ /* 0x000e2600000e0000 */
[----:B------:R-:W-:Y:S01]  /*0a20*/  @!P1 LOP3.LUT R0, R0, 0xf8, RZ, 0xc0, !PT ;  /* 0x000000f800009812 */ /* 0x000fe200078ec0ff */
[----:B0-----:R-:W-:-:S10]  /*0a30*/  DADD R6, R6, R8 ;  /* 0x0000000006067229 */ /* 0x001fd40000000008 */
[----:B------:R-:W-:Y:S02]  /*0a40*/  FSEL R6, R8, R6, P0 ;  /* 0x0000000608067208 */ /* 0x000fe40000000000 */
[----:B------:R-:W-:Y:S02]  /*0a50*/  FSEL R7, R9, R7, P0 ;  /* 0x0000000709077208 */ /* 0x000fe40000000000 */
[----:B------:R-:W-:Y:S01]  /*0a60*/  ISETP.GT.AND P0, PT, R12, 0x1b, PT ;  /* 0x0000001b0c00780c */ /* 0x000fe20003f04270 */
[----:B------:R-:W-:Y:S04]  /*0a70*/  SHFL.DOWN PT, R2, R6, 0x4, 0x1f ;  /* 0x08801f0006027f89 */ /* 0x000fe800000e0000 */
[----:B------:R-:W0:Y:S01]  /*0a80*/  SHFL.DOWN PT, R3, R7, 0x4, 0x1f ;  /* 0x08801f0007037f89 */ /* 0x000e2200000e0000 */
[----:B------:R-:W1:Y:S01]  /*0a90*/  @!P1 S2R R9, SR_CgaCtaId ;  /* 0x0000000000099919 */ /* 0x000e620000008800 */
[----:B0-----:R-:W-:-:S10]  /*0aa0*/  DADD R2, R2, R6 ;  /* 0x0000000002027229 */ /* 0x001fd40000000006 */
[----:B------:R-:W-:Y:S02]  /*0ab0*/  FSEL R10, R6, R2, P0 ;  /* 0x00000002060a7208 */ /* 0x000fe40000000000 */
[----:B------:R-:W-:Y:S02]  /*0ac0*/  FSEL R11, R7, R3, P0 ;  /* 0x00000003070b7208 */ /* 0x000fe40000000000 */
[----:B------:R-:W-:Y:S01]  /*0ad0*/  ISETP.GT.AND P0, PT, R12, 0x17, PT ;  /* 0x000000170c00780c */ /* 0x000fe20003f04270 */
[----:B------:R-:W-:Y:S04]  /*0ae0*/  SHFL.DOWN PT, R2, R10, 0x8, 0x1f ;  /* 0x09001f000a027f89 */ /* 0x000fe800000e0000 */
[----:B------:R-:W0:Y:S02]  /*0af0*/  SHFL.DOWN PT, R3, R11, 0x8, 0x1f ;  /* 0x09001f000b037f89 */ /* 0x000e2400000e0000 */
[----:B0-----:R-:W-:-:S10]  /*0b00*/  DADD R2, R2, R10 ;  /* 0x0000000002027229 */ /* 0x001fd4000000000a */
[----:B------:R-:W-:Y:S02]  /*0b10*/  FSEL R6, R10, R2, P0 ;  /* 0x000000020a067208 */ /* 0x000fe40000000000 */
[----:B------:R-:W-:Y:S02]  /*0b20*/  FSEL R7, R11, R3, P0 ;  /* 0x000000030b077208 */ /* 0x000fe40000000000 */
[----:B-1----:R-:W-:Y:S01]  /*0b30*/  @!P1 LEA R11, R9, R4, 0x18 ;  /* 0x00000004090b9211 */ /* 0x002fe200078ec0ff */
[----:B------:R-:W-:Y:S01]  /*0b40*/  SHFL.DOWN PT, R2, R6, 0x10, 0x1f ;  /* 0x0a001f0006027f89 */ /* 0x000fe200000e0000 */
[----:B------:R-:W-:-:S03]  /*0b50*/  ISETP.NE.AND P0, PT, R5, RZ, PT ;  /* 0x000000ff0500720c */ /* 0x000fc60003f05270 */
[----:B------:R-:W0:Y:S01]  /*0b60*/  SHFL.DOWN PT, R3, R7, 0x10, 0x1f ;  /* 0x0a001f0007037f89 */ /* 0x000e2200000e0000 */
[----:B------:R-:W-:Y:S01]  /*0b70*/  @!P1 IMAD.IADD R11, R0, 0x1, R11 ;  /* 0x00000001000b9824 */ /* 0x000fe200078e020b */
[----:B0-----:R-:W-:-:S07]  /*0b80*/  DADD R8, R2, R6 ;  /* 0x0000000002087229 */ /* 0x001fce0000000006 */
[----:B------:R1:W-:Y:S01]  /*0b90*/  @!P1 STS.64 [R11+0x10], R8 ;  /* 0x000010080b009388 */ /* 0x0003e20000000a00 */
[----:B------:R-:W-:Y:S01]  /*0ba0*/  BAR.SYNC.DEFER_BLOCKING 0x0 ;  /* 0x0000000000007b1d */ /* 0x000fe20000010000 */
[----:B------:R-:W-:-:S04]  /*0bb0*/  ISETP.GT.AND P1, PT, R12, 0xf, PT ;  /* 0x0000000f0c00780c */ /* 0x000fc80003f24270 */
[----:B------:R-:W-:Y:S02]  /*0bc0*/  FSEL R2, R6, R8, P1 ;  /* 0x0000000806027208 */ /* 0x000fe40000800000 */
[----:B------:R-:W-:Y:S01]  /*0bd0*/  FSEL R3, R7, R9, P1 ;  /* 0x0000000907037208 */ /* 0x000fe20000800000 */
[----:B------:R-:W-:Y:S06]  /*0be0*/  @P0 BRA `(.L_x_16) ;  /* 0x0000001800440947 */ /* 0x000fec0003800000 */
[----:B------:R-:W0:Y:S01]  /*0bf0*/  S2UR UR5, SR_CgaCtaId ;  /* 0x00000000000579c3 */ /* 0x000e220000008800 */
[----:B------:R-:W-:Y:S02]  /*0c00*/  UMOV UR4, 0x400 ;  /* 0x0000040000047882 */ /* 0x000fe40000000000 */
[----:B0-----:R-:W-:-:S09]  /*0c10*/  ULEA UR4, UR5, UR4, 0x18 ;  /* 0x0000000405047291 */ /* 0x001fd2000f8ec0ff */
[----:B------:R-:W0:Y:S04]  /*0c20*/  LDS.64 R4, [UR4+0x18] ;  /* 0x00001804ff047984 */ /* 0x000e280008000a00 */
[----:B-1----:R-:W1:Y:S04]  /*0c30*/  LDS.128 R8, [UR4+0x20] ;  /* 0x00002004ff087984 */ /* 0x002e680008000c00 */
[----:B------:R-:W2:Y:S01]  /*0c40*/  LDS.128 R12, [UR4+0x30] ;  /* 0x00003004ff0c7984 */ /* 0x000ea20008000c00 */
[----:B0-----:R-:W-:-:S03]  /*0c50*/  DADD R2, R2, R4 ;  /* 0x0000000002027229 */ /* 0x001fc60000000004 */
[----:B------:R-:W0:Y:S05]  /*0c60*/  LDS.128 R4, [UR4+0x40] ;  /* 0x00004004ff047984 */ /* 0x000e2a0008000c00 */
[----:B-1----:R-:W-:-:S08]  /*0c70*/  DADD R2, R2, R8 ;  /* 0x0000000002027229 */ /* 0x002fd00000000008 */
[----:B------:R-:W-:Y:S01]  /*0c80*/  DADD R2, R2, R10 ;  /* 0x0000000002027229 */ /* 0x000fe2000000000a */
[----:B------:R-:W1:Y:S07]  /*0c90*/  LDS.128 R8, [UR4+0x50] ;  /* 0x00005004ff087984 */ /* 0x000e6e0008000c00 */
[----:B--2---:R-:W-:-:S08]  /*0ca0*/  DADD R2, R2, R12 ;  /* 0x0000000002027229 */ /* 0x004fd0000000000c */
[----:B------:R-:W-:Y:S01]  /*0cb0*/  DADD R2, R2, R14 ;  /* 0x0000000002027229 */ /* 0x000fe2000000000e */
[----:B------:R-:W2:Y:S07]  /*0cc0*/  LDS.128 R12, [UR4+0x60] ;  /* 0x00006004ff0c7984 */ /* 0x000eae0008000c00 */
[----:B0-----:R-:W-:-:S08]  /*0cd0*/  DADD R2, R2, R4 ;  /* 0x0000000002027229 */ /* 0x001fd00000000004 */
[----:B------:R-:W-:Y:S01]  /*0ce0*/  DADD R2, R2, R6 ;  /* 0x0000000002027229 */ /* 0x000fe20000000006 */
[----:B------:R-:W0:Y:S07]  /*0cf0*/  LDS.128 R4, [UR4+0x70] ;  /* 0x00007004ff047984 */ /* 0x000e2e0008000c00 */
[----:B-1----:R-:W-:-:S08]  /*0d00*/  DADD R2, R2, R8 ;  /* 0x0000000002027229 */ /* 0x002fd00000000008 */
[----:B------:R-:W-:Y:S01]  /*0d10*/  DADD R2, R2, R10 ;  /* 0x0000000002027229 */ /* 0x000fe2000000000a */
[----:B------:R-:W1:Y:S07]  /*0d20*/  LDS.128 R8, [UR4+0x80] ;  /* 0x00008004ff087984 */ /* 0x000e6e0008000c00 */
[----:B--2---:R-:W-:-:S08]  /*0d30*/  DADD R2, R2, R12 ;  /* 0x0000000002027229 */ /* 0x004fd0000000000c */
[----:B------:R-:W-:-:S08]  /*0d40*/  DADD R2, R2, R14 ;  /* 0x0000000002027229 */ /* 0x000fd0000000000e */
[----:B0-----:R-:W-:-:S08]  /*0d50*/  DADD R2, R2, R4 ;  /* 0x0000000002027229 */ /* 0x001fd00000000004 */
[----:B------:R-:W-:-:S08]  /*0d60*/  DADD R2, R2, R6 ;  /* 0x0000000002027229 */ /* 0x000fd00000000006 */
[----:B-1----:R-:W-:-:S08]  /*0d70*/  DADD R2, R2, R8 ;  /* 0x0000000002027229 */ /* 0x002fd00000000008 */
[----:B------:R-:W-:Y:S01]  /*0d80*/  DADD R2, R2, R10 ;  /* 0x0000000002027229 */ /* 0x000fe2000000000a */
[----:B------:R-:W-:Y:S10]  /*0d90*/  BRA `(.L_x_16) ;  /* 0x0000001400d87947 */ /* 0x000ff40003800000 */
.L_x_15:
[----:B------:R-:W-:Y:S01]  /*0da0*/  LOP3.LUT R0, R5, 0x3e0, RZ, 0xc0, !PT ;  /* 0x000003e005007812 */ /* 0x000fe200078ec0ff */
[----:B------:R-:W0:Y:S03]  /*0db0*/  S2R R10, SR_LANEID ;  /* 0x00000000000a7919 */ /* 0x000e260000000000 */
[----:B------:R-:W-:Y:S01]  /*0dc0*/  LOP3.LUT R9, RZ, R0, RZ, 0x33, !PT ;  /* 0x00000000ff097212 */ /* 0x000fe200078e33ff */
[----:B------:R-:W-:-:S04]  /*0dd0*/  VIADD R7, R0, 0x20 ;  /* 0x0000002000077836 */ /* 0x000fc80000000000 */
[----:B------:R-:W-:Y:S01]  /*0de0*/  IMAD.IADD R9, R9, 0x1, R4 ;  /* 0x0000000109097824 */ /* 0x000fe200078e0204 */
[----:B------:R-:W-:-:S04]  /*0df0*/  ISETP.GT.AND P0, PT, R7, R4, PT ;  /* 0x000000040700720c */ /* 0x000fc80003f04270 */
[----:B------:R-:W-:-:S05]  /*0e00*/  SEL R11, R9, 0x1f, P0 ;  /* 0x0000001f090b7807 */ /* 0x000fca0000000000 */
[----:B-----5:R-:W-:Y:S04]  /*0e10*/  SHFL.DOWN PT, R6, R2, 0x1, R11 ;  /* 0x0820000002067989 */ /* 0x020fe800000e000b */
[----:B------:R-:W1:Y:S01]  /*0e20*/  SHFL.DOWN PT, R7, R3, 0x1, R11 ;  /* 0x0820000003077989 */ /* 0x000e6200000e000b */
[C---:B0-----:R-:W-:Y:S01]  /*0e30*/  ISETP.GE.AND P0, PT, R10.reuse, R11, PT ;  /* 0x0000000b0a00720c */ /* 0x041fe20003f06270 */
[C---:B------:R-:W-:Y:S01]  /*0e40*/  VIADD R0, R10.reuse, 0x2 ;  /* 0x000000020a007836 */ /* 0x040fe20000000000 */
[----:B------:R-:W-:Y:S01]  /*0e50*/  ISETP.NE.AND P1, PT, R10, RZ, PT ;  /* 0x000000ff0a00720c */ /* 0x000fe20003f25270 */
[----:B-1----:R-:W-:-:S12]  /*0e60*/  DADD R6, R6, R2 ;  /* 0x0000000006067229 */ /* 0x002fd80000000002 */
[----:B------:R-:W0:Y:S01]  /*0e70*/  @!P1 S2R R12, SR_CgaCtaId ;  /* 0x00000000000c9919 */ /* 0x000e220000008800 */
[----:B------:R-:W-:Y:S02]  /*0e80*/  FSEL R8, R6, R2, !P0 ;  /* 0x0000000206087208 */ /* 0x000fe40004000000 */
[----:B------:R-:W-:Y:S02]  /*0e90*/  FSEL R9, R7, R3, !P0 ;  /* 0x0000000307097208 */ /* 0x000fe40004000000 */
[----:B------:R-:W-:Y:S01]  /*0ea0*/  ISETP.GT.AND P0, PT, R0, R11, PT ;  /* 0x0000000b0000720c */ /* 0x000fe20003f04270 */
[----:B------:R-:W-:Y:S01]  /*0eb0*/  SHFL.DOWN PT, R6, R8, 0x2, R11 ;  /* 0x0840000008067989 */ /* 0x000fe200000e000b */
[----:B------:R-:W-:-:S03]  /*0ec0*/  VIADD R0, R10, 0x4 ;  /* 0x000000040a007836 */ /* 0x000fc60000000000 */
[----:B------:R-:W1:Y:S02]  /*0ed0*/  SHFL.DOWN PT, R7, R9, 0x2, R11 ;  /* 0x0840000009077989 */ /* 0x000e6400000e000b */
[----:B-1----:R-:W-:-:S10]  /*0ee0*/  DADD R6, R6, R8 ;  /* 0x0000000006067229 */ /* 0x002fd40000000008 */
[----:B------:R-:W-:Y:S02]  /*0ef0*/  FSEL R6, R8, R6, P0 ;  /* 0x0000000608067208 */ /* 0x000fe40000000000 */
[----:B------:R-:W-:Y:S02]  /*0f00*/  FSEL R7, R9, R7, P0 ;  /* 0x0000000709077208 */ /* 0x000fe40000000000 */
        /* <DEDUP_REMOVED lines=16> */
[----:B------:R-:W-:Y:S02]  /*1010*/  @!P1 MOV R9, 0x400 ;  /* 0x0000040000099802 */ /* 0x000fe40000000f00 */
[----:B------:R-:W-:Y:S01]  /*1020*/  @!P1 SHF.R.U32.HI R8, RZ, 0x2, R5 ;  /* 0x00000002ff089819 */ /* 0x000fe20000011605 */
[----:B------:R-:W1:Y:S01]  /*1030*/  SHFL.DOWN PT, R3, R7, 0x10, R11 ;  /* 0x0a00000007037989 */ /* 0x000e6200000e000b */
[----:B0-----:R-:W-:-:S02]  /*1040*/  @!P1 LEA R9, R12, R9, 0x18 ;  /* 0x000000090c099211 */ /* 0x001fc400078ec0ff */
[----:B------:R-:W-:-:S05]  /*1050*/  @!P1 LOP3.LUT R8, R8, 0xf8, RZ, 0xc0, !PT ;  /* 0x000000f808089812 */ /* 0x000fca00078ec0ff */
[----:B------:R-:W-:Y:S01]  /*1060*/  @!P1 IMAD.IADD R9, R8, 0x1, R9 ;  /* 0x0000000108099824 */ /* 0x000fe200078e0209 */
[----:B-1----:R-:W-:-:S10]  /*1070*/  DADD R2, R2, R6 ;  /* 0x0000000002027229 */ /* 0x002fd40000000006 */
[----:B------:R-:W-:Y:S02]  /*1080*/  FSEL R2, R6, R2, P0 ;  /* 0x0000000206027208 */ /* 0x000fe40000000000 */
[----:B------:R-:W-:Y:S02]  /*1090*/  FSEL R3, R7, R3, P0 ;  /* 0x0000000307037208 */ /* 0x000fe40000000000 */
[----:B------:R-:W-:-:S03]  /*10a0*/  ISETP.NE.AND P0, PT, R5, RZ, PT ;  /* 0x000000ff0500720c */ /* 0x000fc60003f05270 */
[----:B------:R0:W-:Y:S01]  /*10b0*/  @!P1 STS.64 [R9+0x10], R2 ;  /* 0x0000100209009388 */ /* 0x0001e20000000a00 */
[----:B------:R-:W-:Y:S09]  /*10c0*/  BAR.SYNC.DEFER_BLOCKING 0x0 ;  /* 0x0000000000007b1d */ /* 0x000ff20000010000 */
[----:B------:R-:W-:Y:S05]  /*10d0*/  @P0 BRA `(.L_x_16) ;  /* 0x0000001400080947 */ /* 0x000fea0003800000 */
[----:B------:R-:W1:Y:S01]  /*10e0*/  S2UR UR5, SR_CgaCtaId ;  /* 0x00000000000579c3 */ /* 0x000e620000008800 */
[----:B------:R-:W-:Y:S01]  /*10f0*/  UMOV UR4, 0x400 ;  /* 0x0000040000047882 */ /* 0x000fe20000000000 */
[----:B------:R-:W-:Y:S01]  /*1100*/  ISETP.GT.AND P1, PT, R4, 0x20, PT ;  /* 0x000000200400780c */ /* 0x000fe20003f24270 */
[----:B-1----:R-:W-:-:S09]  /*1110*/  ULEA UR4, UR5, UR4, 0x18 ;  /* 0x0000000405047291 */ /* 0x002fd2000f8ec0ff */
[----:B------:R-:W1:Y:S04]  /*1120*/  LDS.64 R6, [UR4+0x18] ;  /* 0x00001804ff067984 */ /* 0x000e680008000a00 */
[----:B------:R-:W2:Y:S04]  /*1130*/  LDS.128 R12, [UR4+0x20] ;  /* 0x00002004ff0c7984 */ /* 0x000ea80008000c00 */
[----:B0-----:R-:W0:Y:S01]  /*1140*/  LDS.128 R8, [UR4+0x30] ;  /* 0x00003004ff087984 */ /* 0x001e220008000c00 */
[----:B-1----:R-:W-:-:S10]  /*1150*/  DADD R6, R2, R6 ;  /* 0x0000000002067229 */ /* 0x002fd40000000006 */
[----:B------:R-:W-:Y:S02]  /*1160*/  FSEL R2, R6, R2, P1 ;  /* 0x0000000206027208 */ /* 0x000fe40000800000 */
[----:B------:R-:W-:Y:S02]  /*1170*/  FSEL R3, R7, R3, P1 ;  /* 0x0000000307037208 */ /* 0x000fe40000800000 */
[----:B------:R-:W-:-:S04]  /*1180*/  ISETP.GT.AND P1, PT, R4, 0x40, PT ;  /* 0x000000400400780c */ /* 0x000fc80003f24270 */
[----:B--2---:R-:W-:-:S10]  /*1190*/  DADD R12, R12, R2 ;  /* 0x000000000c0c7229 */ /* 0x004fd40000000002 */
[----:B------:R-:W-:Y:S02]  /*11a0*/  FSEL R2, R12, R2, P1 ;  /* 0x000000020c027208 */ /* 0x000fe40000800000 */
[----:B------:R-:W-:Y:S02]  /*11b0*/  FSEL R3, R13, R3, P1 ;  /* 0x000000030d037208 */ /* 0x000fe40000800000 */
[----:B------:R-:W-:-:S04]  /*11c0*/  ISETP.GT.AND P1, PT, R4, 0x60, PT ;  /* 0x000000600400780c */ /* 0x000fc80003f24270 */
[----:B------:R-:W-:-:S10]  /*11d0*/  DADD R14, R2, R14 ;  /* 0x00000000020e7229 */ /* 0x000fd4000000000e */
[----:B------:R-:W-:Y:S02]  /*11e0*/  FSEL R2, R14, R2, P1 ;  /* 0x000000020e027208 */ /* 0x000fe40000800000 */
[----:B------:R-:W-:Y:S02]  /*11f0*/  FSEL R3, R15, R3, P1 ;  /* 0x000000030f037208 */ /* 0x000fe40000800000 */
[----:B------:R-:W1:Y:S01]  /*1200*/  LDS.128 R12, [UR4+0x40] ;  /* 0x00004004ff0c7984 */ /* 0x000e620008000c00 */
[----:B------:R-:W-:-:S03]  /*1210*/  ISETP.GT.AND P1, PT, R4, 0x80, PT ;  /* 0x000000800400780c */ /* 0x000fc60003f24270 */
[----:B0-----:R-:W-:-:S10]  /*1220*/  DADD R8, R8, R2 ;  /* 0x0000000008087229 */ /* 0x001fd40000000002 */
[----:B------:R-:W-:Y:S02]  /*1230*/  FSEL R2, R8, R2, P1 ;  /* 0x0000000208027208 */ /* 0x000fe40000800000 */
[----:B------:R-:W-:Y:S02]  /*1240*/  FSEL R3, R9, R3, P1 ;  /* 0x0000000309037208 */ /* 0x000fe40000800000 */
[----:B------:R-:W-:-:S04]  /*1250*/  ISETP.GT.AND P1, PT, R4, 0xa0, PT ;  /* 0x000000a00400780c */ /* 0x000fc80003f24270 */
[----:B------:R-:W-:-:S10]  /*1260*/  DADD R10, R2, R10 ;  /* 0x00000000020a7229 */ /* 0x000fd4000000000a */
[----:B------:R-:W-:Y:S02]  /*1270*/  FSEL R2, R10, R2, P1 ;  /* 0x000000020a027208 */ /* 0x000fe40000800000 */
[----:B------:R-:W-:Y:S02]  /*1280*/  FSEL R3, R11, R3, P1 ;  /* 0x000000030b037208 */ /* 0x000fe40000800000 */
[----:B------:R-:W0:Y:S01]  /*1290*/  LDS.128 R8, [UR4+0x50] ;  /* 0x00005004ff087984 */ /* 0x000e220008000c00 */
[----:B------:R-:W-:-:S03]  /*12a0*/  ISETP.GT.AND P1, PT, R4, 0xc0, PT ;  /* 0x000000c00400780c */ /* 0x000fc60003f24270 */
[----:B-1----:R-:W-:-:S10]  /*12b0*/  DADD R12, R12, R2 ;  /* 0x000000000c0c7229 */ /* 0x002fd40000000002 */
        /* <DEDUP_REMOVED lines=33> */
[----:B------:R-:W-:-:S04]  /*14d0*/  ISETP.GT.AND P1, PT, R4, 0x1c0, PT ;  /* 0x000001c00400780c */ /* 0x000fc80003f24270 */
[----:B-1----:R-:W-:-:S10]  /*14e0*/  DADD R12, R12, R2 ;  /* 0x000000000c0c7229 */ /* 0x002fd40000000002 */
[----:B------:R-:W-:Y:S02]  /*14f0*/  FSEL R2, R12, R2, P1 ;  /* 0x000000020c027208 */ /* 0x000fe40000800000 */
[----:B------:R-:W-:Y:S02]  /*1500*/  FSEL R3, R13, R3, P1 ;  /* 0x000000030d037208 */ /* 0x000fe40000800000 */
[----:B------:R-:W-:-:S04]  /*1510*/  ISETP.GT.AND P1, PT, R4, 0x1e0, PT ;  /* 0x000001e00400780c */ /* 0x000fc80003f24270 */
[----:B------:R-:W-:-:S10]  /*1520*/  DADD R14, R2, R14 ;  /* 0x00000000020e7229 */ /* 0x000fd4000000000e */
[----:B------:R-:W-:Y:S02]  /*1530*/  FSEL R2, R14, R2, P1 ;  /* 0x000000020e027208 */ /* 0x000fe40000800000 */
[----:B------:R-:W-:Y:S01]  /*1540*/  FSEL R3, R15, R3, P1 ;  /* 0x000000030f037208 */ /* 0x000fe20000800000 */
[----:B------:R-:W-:Y:S06]  /*1550*/  BRA `(.L_x_16) ;  /* 0x0000000c00e87947 */ /* 0x000fec0003800000 */
.L_x_2:
[----:B------:R-:W0:Y:S01]  /*1560*/  S2R R41, SR_TID.X ;  /* 0x0000000000297919 */ /* 0x000e220000002100 */
[----:B------:R-:W1:Y:S02]  /*1570*/  LDCU.64 UR4, c[0x0][0x380] ;  /* 0x00007000ff0477ac */ /* 0x000e640008000a00 */
[----:B-1----:R-:W-:Y:S02]  /*1580*/  IMAD.U32 R2, RZ, RZ, UR4 ;  /* 0x00000004ff027e24 */ /* 0x002fe4000f8e00ff */
[----:B------:R-:W-:Y:S02]  /*1590*/  IMAD.U32 R3, RZ, RZ, UR5 ;  /* 0x00000005ff037e24 */ /* 0x000fe4000f8e00ff */
[----:B0-----:R-:W-:-:S05]  /*15a0*/  IMAD.WIDE.U32 R18, R41, 0x8, R2 ;  /* 0x0000000829127825 */ /* 0x001fca00078e0002 */
[----:B------:R-:W2:Y:S04]  /*15b0*/  LDG.E.64.CONSTANT R20, desc[UR6][R18.64] ;  /* 0x0000000612147981 */ /* 0x000ea8000c1e9b00 */
[----:B------:R-:W2:Y:S04]  /*15c0*/  LDG.E.64.CONSTANT R6, desc[UR6][R18.64+0x1000] ;  /* 0x0010000612067981 */ /* 0x000ea8000c1e9b00 */
[----:B------:R-:W3:Y:S04]  /*15d0*/  LDG.E.64.CONSTANT R8, desc[UR6][R18.64+0x2000] ;  /* 0x0020000612087981 */ /* 0x000ee8000c1e9b00 */
[----:B------:R-:W4:Y:S04]  /*15e0*/  LDG.E.64.CONSTANT R10, desc[UR6][R18.64+0x3000] ;  /* 0x00300006120a7981 */ /* 0x000f28000c1e9b00 */
[----:B------:R-:W5:Y:S04]  /*15f0*/  LDG.E.64.CONSTANT R12, desc[UR6][R18.64+0x4000] ;  /* 0x00400006120c7981 */ /* 0x000f68000c1e9b00 */
[----:B------:R-:W5:Y:S04]  /*1600*/  LDG.E.64.CONSTANT R14, desc[UR6][R18.64+0x5000] ;  /* 0x00500006120e7981 */ /* 0x000f68000c1e9b00 */
[----:B------:R-:W5:Y:S01]  /*1610*/  LDG.E.64.CONSTANT R16, desc[UR6][R18.64+0x6000] ;  /* 0x0060000612107981 */ /* 0x000f62000c1e9b00 */
[----:B------:R-:W-:Y:S01]  /*1620*/  ISETP.GE.U32.AND P0, PT, R4, 0x1c00, PT ;  /* 0x00001c000400780c */ /* 0x000fe20003f06070 */
[----:B------:R-:W-:Y:S01]  /*1630*/  UMOV UR4, 0xe00 ;  /* 0x00000e0000047882 */ /* 0x000fe20000000000 */
[----:B--2---:R-:W-:-:S08]  /*1640*/  DADD R6, R20, R6 ;  /* 0x0000000014067229 */ /* 0x004fd00000000006 */
[----:B---3--:R-:W-:-:S08]  /*1650*/  DADD R6, R8, R6 ;  /* 0x0000000008067229 */ /* 0x008fd00000000006 */
[----:B----4-:R-:W-:-:S08]  /*1660*/  DADD R6, R10, R6 ;  /* 0x000000000a067229 */ /* 0x010fd00000000006 */
[----:B-----5:R-:W-:-:S08]  /*1670*/  DADD R6, R12, R6 ;  /* 0x000000000c067229 */ /* 0x020fd00000000006 */
[----:B------:R-:W-:-:S08]  /*1680*/  DADD R6, R14, R6 ;  /* 0x000000000e067229 */ /* 0x000fd00000000006 */
[----:B------:R-:W-:Y:S01]  /*1690*/  DADD R6, R16, R6 ;  /* 0x0000000010067229 */ /* 0x000fe20000000006 */
[----:B------:R-:W-:Y:S10]  /*16a0*/  @!P0 BRA `(.L_x_17) ;  /* 0x00000000006c8947 */ /* 0x000ff40003800000 */
[----:B------:R-:W0:Y:S01]  /*16b0*/  LDC R22, c[0x0][0x390] ;  /* 0x0000e400ff167b82 */ /* 0x000e220000000800 */
[----:B------:R-:W-:Y:S01]  /*16c0*/  VIADD R23, R4, 0xfffff200 ;  /* 0xfffff20004177836 */ /* 0x000fe20000000000 */
[----:B------:R-:W-:-:S06]  /*16d0*/  UMOV UR4, 0xe00 ;  /* 0x00000e0000047882 */ /* 0x000fcc0000000000 */
[----:B------:R-:W1:Y:S02]  /*16e0*/  LDC.64 R2, c[0x0][0x380] ;  /* 0x0000e000ff027b82 */ /* 0x000e640000000a00 */
.L_x_19:
[----:B------:R-:W-:-:S04]  /*16f0*/  VIADD R9, R41, UR4 ;  /* 0x0000000429097c36 */ /* 0x000fc80008000000 */
[----:B-1----:R-:W-:-:S05]  /*1700*/  IMAD.WIDE.U32 R8, R9, 0x8, R2 ;  /* 0x0000000809087825 */ /* 0x002fca00078e0002 */
[----:B------:R-:W2:Y:S04]  /*1710*/  LDG.E.64.CONSTANT R4, desc[UR6][R8.64] ;  /* 0x0000000608047981 */ /* 0x000ea8000c1e9b00 */
[----:B------:R-:W3:Y:S04]  /*1720*/  LDG.E.64.CONSTANT R10, desc[UR6][R8.64+0x1000] ;  /* 0x00100006080a7981 */ /* 0x000ee8000c1e9b00 */
[----:B------:R-:W4:Y:S04]  /*1730*/  LDG.E.64.CONSTANT R12, desc[UR6][R8.64+0x2000] ;  /* 0x00200006080c7981 */ /* 0x000f28000c1e9b00 */
[----:B------:R-:W5:Y:S04]  /*1740*/  LDG.E.64.CONSTANT R14, desc[UR6][R8.64+0x3000] ;  /* 0x00300006080e7981 */ /* 0x000f68000c1e9b00 */
[----:B------:R-:W5:Y:S04]  /*1750*/  LDG.E.64.CONSTANT R16, desc[UR6][R8.64+0x4000] ;  /* 0x0040000608107981 */ /* 0x000f68000c1e9b00 */
[----:B------:R-:W5:Y:S04]  /*1760*/  LDG.E.64.CONSTANT R18, desc[UR6][R8.64+0x5000] ;  /* 0x0050000608127981 */ /* 0x000f68000c1e9b00 */
[----:B------:R-:W5:Y:S01]  /*1770*/  LDG.E.64.CONSTANT R20, desc[UR6][R8.64+0x6000] ;  /* 0x0060000608147981 */ /* 0x000f62000c1e9b00 */
[----:B--2---:R-:W-:-:S08]  /*1780*/  DADD R4, R4, R6 ;  /* 0x0000000004047229 */ /* 0x004fd00000000006 */
[----:B---3--:R-:W-:-:S08]  /*1790*/  DADD R4, R10, R4 ;  /* 0x000000000a047229 */ /* 0x008fd00000000004 */
[----:B----4-:R-:W-:-:S08]  /*17a0*/  DADD R4, R12, R4 ;  /* 0x000000000c047229 */ /* 0x010fd00000000004 */
[----:B-----5:R-:W-:-:S08]  /*17b0*/  DADD R4, R14, R4 ;  /* 0x000000000e047229 */ /* 0x020fd00000000004 */
[----:B------:R-:W-:Y:S01]  /*17c0*/  DADD R16, R16, R4 ;  /* 0x0000000010107229 */ /* 0x000fe20000000004 */
[----:B0-----:R-:W-:-:S04]  /*17d0*/  IMAD.MOV.U32 R4, RZ, RZ, R22 ;  /* 0x000000ffff047224 */ /* 0x001fc800078e0016 */
[----:B------:R-:W-:-:S03]  /*17e0*/  VIADD R0, R4, -UR4 ;  /* 0x8000000404007c36 */ /* 0x000fc60008000000 */
[----:B------:R-:W-:Y:S02]  /*17f0*/  DADD R16, R18, R16 ;  /* 0x0000000012107229 */ /* 0x000fe40000000010 */
[----:B------:R-:W-:-:S06]  /*1800*/  ISETP.GE.AND P0, PT, R0, 0xe00, PT ;  /* 0x00000e000000780c */ /* 0x000fcc0003f06270 */
[----:B------:R-:W-:-:S07]  /*1810*/  DADD R6, R20, R16 ;  /* 0x0000000014067229 */ /* 0x000fce0000000010 */
[----:B------:R-:W-:Y:S05]  /*1820*/  @!P0 BRA `(.L_x_18) ;  /* 0x00000008001c8947 */ /* 0x000fea0003800000 */
[----:B------:R-:W-:-:S06]  /*1830*/  UIADD3 UR4, UPT, UPT, UR4, 0xe00, URZ ;  /* 0x00000e0004047890 */ /* 0x000fcc000fffe0ff */
[----:B------:R-:W-:-:S13]  /*1840*/  ISETP.LT.AND P0, PT, R23, UR4, PT ;  /* 0x0000000417007c0c */ /* 0x000fda000bf01270 */
[----:B------:R-:W-:Y:S05]  /*1850*/  @!P0 BRA `(.L_x_19) ;  /* 0xfffffffc00a48947 */ /* 0x000fea000383ffff */
.L_x_17:
[----:B------:R-:W-:-:S13]  /*1860*/  ISETP.LE.AND P0, PT, R4, UR4, PT ;  /* 0x0000000404007c0c */ /* 0x000fda000bf03270 */
[----:B------:R-:W-:Y:S05]  /*1870*/  @P0 BRA `(.L_x_18) ;  /* 0x0000000800080947 */ /* 0x000fea0003800000 */
[----:B------:R-:W-:Y:S01]  /*1880*/  VIADD R0, R4, -UR4 ;  /* 0x8000000404007c36 */ /* 0x000fe20008000000 */
[----:B------:R-:W-:Y:S04]  /*1890*/  BSSY.RECONVERGENT B1, `(.L_x_18) ;  /* 0x0000080000017945 */ /* 0x000fe80003800200 */
[----:B------:R-:W-:-:S13]  /*18a0*/  ISETP.GE.AND P0, PT, R41, R0, PT ;  /* 0x000000002900720c */ /* 0x000fda0003f06270 */
[----:B------:R-:W-:Y:S05]  /*18b0*/  @P0 BRA `(.L_x_20) ;  /* 0x0000000400f40947 */ /* 0x000fea0003800000 */
[----:B------:R-:W-:Y:S01]  /*18c0*/  LOP3.LUT R5, RZ, R41, RZ, 0x33, !PT ;  /* 0x00000029ff057212 */ /* 0x000fe200078e33ff */
[----:B------:R-:W-:Y:S01]  /*18d0*/  BSSY.RECONVERGENT B2, `(.L_x_21) ;  /* 0x0000014000027945 */ /* 0x000fe20003800200 */
[----:B------:R-:W-:Y:S02]  /*18e0*/  IMAD.MOV.U32 R45, RZ, RZ, R41 ;  /* 0x000000ffff2d7224 */ /* 0x000fe400078e0029 */
[----:B------:R-:W-:-:S04]  /*18f0*/  IADD3 R4, PT, PT, R4, -UR4, R5 ;  /* 0x8000000404047c10 */ /* 0x000fc8000fffe005 */
[C---:B------:R-:W-:Y:S02]  /*1900*/  LOP3.LUT R5, R4.reuse, 0x600, RZ, 0xc0, !PT ;  /* 0x0000060004057812 */ /* 0x040fe400078ec0ff */
[----:B------:R-:W-:Y:S02]  /*1910*/  ISETP.GE.U32.AND P1, PT, R4, 0x600, PT ;  /* 0x000006000400780c */ /* 0x000fe40003f26070 */
[----:B------:R-:W-:-:S13]  /*1920*/  ISETP.NE.AND P0, PT, R5, 0x600, PT ;  /* 0x000006000500780c */ /* 0x000fda0003f05270 */
[----:B------:R-:W-:Y:S05]  /*1930*/  @!P0 BRA `(.L_x_22) ;  /* 0x0000000000348947 */ /* 0x000fea0003800000 */
[----:B------:R-:W-:Y:S01]  /*1940*/  LEA.HI R4, R4, 0x1, RZ, 0x17 ;  /* 0x0000000104047811 */ /* 0x000fe200078fb8ff */
[----:B------:R-:W-:Y:S02]  /*1950*/  VIADD R9, R41, UR4 ;  /* 0x0000000429097c36 */ /* 0x000fe40008000000 */
[----:B------:R-:W-:Y:S01]  /*1960*/  IMAD.MOV.U32 R45, RZ, RZ, R41 ;  /* 0x000000ffff2d7224 */ /* 0x000fe200078e0029 */
[----:B------:R-:W-:-:S05]  /*1970*/  LOP3.LUT R4, R4, 0x3, RZ, 0xc0, !PT ;  /* 0x0000000304047812 */ /* 0x000fca00078ec0ff */
[----:B------:R-:W-:-:S07]  /*1980*/  IMAD.MOV R8, RZ, RZ, -R4 ;  /* 0x000000ffff087224 */ /* 0x000fce00078e0a04 */
.L_x_23:
[----:B------:R-:W-:-:S06]  /*1990*/  IMAD.WIDE.U32 R4, R9, 0x8, R2 ;  /* 0x0000000809047825 */ /* 0x000fcc00078e0002 */
[----:B------:R-:W2:Y:S01]  /*19a0*/  LDG.E.64.CONSTANT R4, desc[UR6][R4.64] ;  /* 0x0000000604047981 */ /* 0x000ea2000c1e9b00 */
[----:B------:R-:W-:Y:S02]  /*19b0*/  VIADD R8, R8, 0x1 ;  /* 0x0000000108087836 */ /* 0x000fe40000000000 */
[----:B------:R-:W-:Y:S02]  /*19c0*/  VIADD R45, R45, 0x200 ;  /* 0x000002002d2d7836 */ /* 0x000fe40000000000 */
[----:B------:R-:W-:Y:S01]  /*19d0*/  VIADD R9, R9, 0x200 ;  /* 0x0000020009097836 */ /* 0x000fe20000000000 */
[----:B------:R-:W-:Y:S01]  /*19e0*/  ISETP.NE.AND P0, PT, R8, RZ, PT ;  /* 0x000000ff0800720c */ /* 0x000fe20003f05270 */
[----:B--2---:R-:W-:-:S12]  /*19f0*/  DADD R6, R4, R6 ;  /* 0x0000000004067229 */ /* 0x004fd80000000006 */
[----:B------:R-:W-:Y:S05]  /*1a00*/  @P0 BRA `(.L_x_23) ;  /* 0xfffffffc00e00947 */ /* 0x000fea000383ffff */
.L_x_22:
[----:B------:R-:W-:Y:S05]  /*1a10*/  BSYNC.RECONVERGENT B2 ;  /* 0x0000000000027941 */ /* 0x000fea0003800200 */
.L_x_21:
[----:B------:R-:W-:Y:S05]  /*1a20*/  @!P1 BRA `(.L_x_20) ;  /* 0x0000000400989947 */ /* 0x000fea0003800000 */
[----:B------:R-:W0:Y:S01]  /*1a30*/  LDCU.64 UR8, c[0x0][0x380] ;  /* 0x00007000ff0877ac */ /* 0x000e220008000a00 */
[----:B------:R-:W-:Y:S01]  /*1a40*/  IMAD.IADD R9, R0, 0x1, -R45 ;  /* 0x0000000100097824 */ /* 0x000fe200078e0a2d */
[C---:B------:R-:W-:Y:S01]  /*1a50*/  IADD3 R5, P0, PT, R45.reuse, UR4, RZ ;  /* 0x000000042d057c10 */ /* 0x040fe2000ff1e0ff */
[----:B------:R-:W-:Y:S01]  /*1a60*/  BSSY.RECONVERGENT B2, `(.L_x_24) ;  /* 0x0000039000027945 */ /* 0x000fe20003800200 */
[----:B------:R-:W-:Y:S02]  /*1a70*/  VIADD R43, R45, UR4 ;  /* 0x000000042d2b7c36 */ /* 0x000fe40008000000 */
[----:B------:R-:W-:Y:S01]  /*1a80*/  ISETP.GT.AND P1, PT, R9, 0x1800, PT ;  /* 0x000018000900780c */ /* 0x000fe20003f24270 */
[----:B------:R-:W-:Y:S01]  /*1a90*/  IMAD.X R8, RZ, RZ, RZ, P0 ;  /* 0x000000ffff087224 */ /* 0x000fe200000e06ff */
[----:B0-----:R-:W-:-:S04]  /*1aa0*/  LEA R4, P0, R5, UR8, 0x3 ;  /* 0x0000000805047c11 */ /* 0x001fc8000f8018ff */
[----:B------:R-:W-:Y:S02]  /*1ab0*/  LEA.HI.X R5, R5, UR9, R8, 0x3, P0 ;  /* 0x0000000905057c11 */ /* 0x000fe400080f1c08 */
[----:B------:R-:W-:-:S05]  /*1ac0*/  IADD3 R4, P0, PT, R4, 0x2000, RZ ;  /* 0x0000200004047810 */ /* 0x000fca0007f1e0ff */
[----:B------:R-:W-:Y:S01]  /*1ad0*/  IMAD.X R5, RZ, RZ, R5, P0 ;  /* 0x000000ffff057224 */ /* 0x000fe200000e0605 */
[----:B------:R-:W-:Y:S01]  /*1ae0*/  PLOP3.LUT P0, PT, PT, PT, PT, 0x80, 0x8 ;  /* 0x000000000008781c */ /* 0x000fe20003f0f070 */
[----:B------:R-:W-:-:S12]  /*1af0*/  @!P1 BRA `(.L_x_25) ;  /* 0x0000000000bc9947 */ /* 0x000fd80003800000 */
[----:B------:R-:W-:Y:S01]  /*1b00*/  PLOP3.LUT P0, PT, PT, PT, PT, 0x8, 0x80 ;  /* 0x000000000080781c */ /* 0x000fe20003f0e170 */
[----:B------:R-:W-:-:S12]  /*1b10*/  VIADD R40, R0, 0xffffe800 ;  /* 0xffffe80000287836 */ /* 0x000fd80000000000 */
.L_x_26:
[C---:B------:R-:W-:Y:S01]  /*1b20*/  IMAD.WIDE.U32 R38, R43.reuse, 0x8, R2 ;  /* 0x000000082b267825 */ /* 0x040fe200078e0002 */
[----:B------:R-:W2:Y:S04]  /*1b30*/  LDG.E.64.CONSTANT R8, desc[UR6][R4.64+-0x1000] ;  /* 0xfff0000604087981 */ /* 0x000ea8000c1e9b00 */
[----:B------:R-:W3:Y:S04]  /*1b40*/  LDG.E.64.CONSTANT R10, desc[UR6][R4.64] ;  /* 0x00000006040a7981 */ /* 0x000ee8000c1e9b00 */
[----:B------:R-:W4:Y:S01]  /*1b50*/  LDG.E.64.CONSTANT R38, desc[UR6][R38.64] ;  /* 0x0000000626267981 */ /* 0x000f22000c1e9b00 */
[----:B------:R-:W-:-:S03]  /*1b60*/  VIADD R15, R43, 0x800 ;  /* 0x000008002b0f7836 */ /* 0x000fc60000000000 */
[----:B------:R-:W5:Y:S01]  /*1b70*/  LDG.E.64.CONSTANT R12, desc[UR6][R4.64+0x1000] ;  /* 0x00100006040c7981 */ /* 0x000f62000c1e9b00 */
[----:B------:R-:W-:-:S03]  /*1b80*/  IMAD.WIDE.U32 R14, R15, 0x8, R2 ;  /* 0x000000080f0e7825 */ /* 0x000fc600078e0002 */
[----:B------:R-:W5:Y:S04]  /*1b90*/  LDG.E.64.CONSTANT R16, desc[UR6][R4.64+0x3000] ;  /* 0x0030000604107981 */ /* 0x000f68000c1e9b00 */
[----:B------:R-:W5:Y:S04]  /*1ba0*/  LDG.E.64.CONSTANT R14, desc[UR6][R14.64] ;  /* 0x000000060e0e7981 */ /* 0x000f68000c1e9b00 */
[----:B------:R-:W5:Y:S01]  /*1bb0*/  LDG.E.64.CONSTANT R18, desc[UR6][R4.64+0x4000] ;  /* 0x0040000604127981 */ /* 0x000f62000c1e9b00 */
        /* <DEDUP_REMOVED lines=11> */
[----:B------:R-:W5:Y:S04]  /*1c70*/  LDG.E.64.CONSTANT R34, desc[UR6][R4.64+0xc000] ;  /* 0x00c0000604227981 */ /* 0x000f68000c1e9b00 */
[----:B------:R0:W5:Y:S01]  /*1c80*/  LDG.E.64.CONSTANT R36, desc[UR6][R4.64+0xd000] ;  /* 0x00d0000604247981 */ /* 0x000162000c1e9b00 */
[----:B------:R-:W-:-:S05]  /*1c90*/  VIADD R45, R45, 0x2000 ;  /* 0x000020002d2d7836 */ /* 0x000fca0000000000 */
[----:B------:R-:W-:Y:S02]  /*1ca0*/  ISETP.GE.AND P1, PT, R45, R40, PT ;  /* 0x000000282d00720c */ /* 0x000fe40003f26270 */
[----:B0-----:R-:W-:Y:S01]  /*1cb0*/  IADD3 R4, P2, PT, R4, 0x10000, RZ ;  /* 0x0001000004047810 */ /* 0x001fe20007f5e0ff */
[----:B------:R-:W-:-:S04]  /*1cc0*/  VIADD R43, R43, 0x2000 ;  /* 0x000020002b2b7836 */ /* 0x000fc80000000000 */
[----:B------:R-:W-:Y:S01]  /*1cd0*/  IMAD.X R5, RZ, RZ, R5, P2 ;  /* 0x000000ffff057224 */ /* 0x000fe200010e0605 */
[----:B----4-:R-:W-:-:S08]  /*1ce0*/  DADD R38, R38, R6 ;  /* 0x0000000026267229 */ /* 0x010fd00000000006 */
[----:B--2---:R-:W-:-:S08]  /*1cf0*/  DADD R8, R38, R8 ;  /* 0x0000000026087229 */ /* 0x004fd00000000008 */
[----:B---3--:R-:W-:-:S08]  /*1d00*/  DADD R8, R8, R10 ;  /* 0x0000000008087229 */ /* 0x008fd0000000000a */
[----:B-----5:R-:W-:-:S08]  /*1d10*/  DADD R8, R8, R12 ;  /* 0x0000000008087229 */ /* 0x020fd0000000000c */
        /* <DEDUP_REMOVED lines=13> */
.L_x_25:
[----:B------:R-:W-:Y:S05]  /*1df0*/  BSYNC.RECONVERGENT B2 ;  /* 0x0000000000027941 */ /* 0x000fea0003800200 */
.L_x_24:
[----:B------:R-:W-:Y:S01]  /*1e00*/  IMAD.IADD R8, R0, 0x1, -R45 ;  /* 0x0000000100087824 */ /* 0x000fe200078e0a2d */
[----:B------:R-:W-:Y:S04]  /*1e10*/  BSSY.RECONVERGENT B2, `(.L_x_27) ;  /* 0x000001c000027945 */ /* 0x000fe80003800200 */
[----:B------:R-:W-:-:S13]  /*1e20*/  ISETP.GT.AND P1, PT, R8, 0x800, PT ;  /* 0x000008000800780c */ /* 0x000fda0003f24270 */
[----:B------:R-:W-:Y:S05]  /*1e30*/  @!P1 BRA `(.L_x_28) ;  /* 0x0000000000649947 */ /* 0x000fea0003800000 */
        /* <DEDUP_REMOVED lines=9> */
[----:B------:R-:W5:Y:S04]  /*1ed0*/  LDG.E.64.CONSTANT R22, desc[UR6][R4.64+0x4000] ;  /* 0x0040000604167981 */ /* 0x000f68000c1e9b00 */
[----:B------:R0:W5:Y:S01]  /*1ee0*/  LDG.E.64.CONSTANT R8, desc[UR6][R4.64+0x5000] ;  /* 0x0050000604087981 */ /* 0x000162000c1e9b00 */
[----:B------:R-:W-:Y:S01]  /*1ef0*/  PLOP3.LUT P0, PT, PT, PT, PT, 0x8, 0x80 ;  /* 0x000000000080781c */ /* 0x000fe20003f0e170 */
[----:B------:R-:W-:-:S02]  /*1f00*/  VIADD R45, R45, 0x1000 ;  /* 0x000010002d2d7836 */ /* 0x000fc40000000000 */
[----:B------:R-:W-:Y:S01]  /*1f10*/  VIADD R43, R43, 0x1000 ;  /* 0x000010002b2b7836 */ /* 0x000fe20000000000 */
[----:B----4-:R-:W-:-:S08]  /*1f20*/  DADD R6, R6, R10 ;  /* 0x0000000006067229 */ /* 0x010fd0000000000a */
[----:B--2---:R-:W-:-:S08]  /*1f30*/  DADD R6, R6, R12 ;  /* 0x0000000006067229 */ /* 0x004fd0000000000c */
[----:B---3--:R-:W-:-:S08]  /*1f40*/  DADD R6, R6, R14 ;  /* 0x0000000006067229 */ /* 0x008fd0000000000e */
[----:B-----5:R-:W-:-:S08]  /*1f50*/  DADD R6, R6, R16 ;  /* 0x0000000006067229 */ /* 0x020fd00000000010 */
[----:B------:R-:W-:-:S08]  /*1f60*/  DADD R6, R6, R18 ;  /* 0x0000000006067229 */ /* 0x000fd00000000012 */
[----:B------:R-:W-:Y:S01]  /*1f70*/  DADD R6, R6, R20 ;  /* 0x0000000006067229 */ /* 0x000fe20000000014 */
[----:B------:R-:W-:-:S07]  /*1f80*/  IADD3 R10, P1, PT, R4, 0x8000, RZ ;  /* 0x00008000040a7810 */ /* 0x000fce0007f3e0ff */
[----:B------:R-:W-:Y:S01]  /*1f90*/  DADD R6, R6, R22 ;  /* 0x0000000006067229 */ /* 0x000fe20000000016 */
[----:B0-----:R-:W-:Y:S02]  /*1fa0*/  IMAD.X R5, RZ, RZ, R5, P1 ;  /* 0x000000ffff057224 */ /* 0x001fe400008e0605 */
[----:B------:R-:W-:-:S05]  /*1fb0*/  IMAD.MOV.U32 R4, RZ, RZ, R10 ;  /* 0x000000ffff047224 */ /* 0x000fca00078e000a */
[----:B------:R-:W-:-:S11]  /*1fc0*/  DADD R6, R6, R8 ;  /* 0x0000000006067229 */ /* 0x000fd60000000008 */
.L_x_28:
[----:B------:R-:W-:Y:S05]  /*1fd0*/  BSYNC.RECONVERGENT B2 ;  /* 0x0000000000027941 */ /* 0x000fea0003800200 */
.L_x_27:
[----:B------:R-:W-:-:S13]  /*1fe0*/  ISETP.LT.OR P0, PT, R45, R0, P0 ;  /* 0x000000002d00720c */ /* 0x000fda0000701670 */
[----:B------:R-:W-:Y:S05]  /*1ff0*/  @!P0 BRA `(.L_x_20) ;  /* 0x0000000000248947 */ /* 0x000fea0003800000 */
[----:B------:R-:W-:Y:S01]  /*2000*/  IMAD.WIDE.U32 R2, R43, 0x8, R2 ;  /* 0x000000082b027825 */ /* 0x000fe200078e0002 */
[----:B------:R-:W2:Y:S04]  /*2010*/  LDG.E.64.CONSTANT R8, desc[UR6][R4.64+-0x1000] ;  /* 0xfff0000604087981 */ /* 0x000ea8000c1e9b00 */
[----:B------:R-:W3:Y:S04]  /*2020*/  LDG.E.64.CONSTANT R10, desc[UR6][R4.64] ;  /* 0x00000006040a7981 */ /* 0x000ee8000c1e9b00 */
[----:B------:R-:W4:Y:S04]  /*2030*/  LDG.E.64.CONSTANT R2, desc[UR6][R2.64] ;  /* 0x0000000602027981 */ /* 0x000f28000c1e9b00 */
[----:B------:R-:W5:Y:S01]  /*2040*/  LDG.E.64.CONSTANT R12, desc[UR6][R4.64+0x1000] ;  /* 0x00100006040c7981 */ /* 0x000f62000c1e9b00 */
[----:B----4-:R-:W-:-:S08]  /*2050*/  DADD R6, R6, R2 ;  /* 0x0000000006067229 */ /* 0x010fd00000000002 */
[----:B--2---:R-:W-:-:S08]  /*2060*/  DADD R6, R6, R8 ;  /* 0x0000000006067229 */ /* 0x004fd00000000008 */
[----:B---3--:R-:W-:-:S08]  /*2070*/  DADD R6, R6, R10 ;  /* 0x0000000006067229 */ /* 0x008fd0000000000a */
[----:B-----5:R-:W-:-:S11]  /*2080*/  DADD R6, R6, R12 ;  /* 0x0000000006067229 */ /* 0x020fd6000000000c */
.L_x_20:
[----:B------:R-:W-:Y:S05]  /*2090*/  BSYNC.RECONVERGENT B1 ;  /* 0x0000000000017941 */ /* 0x000fea0003800200 */
.L_x_18:
[----:B------:R-:W0:Y:S01]  /*20a0*/  S2R R0, SR_LANEID ;  /* 0x0000000000007919 */ /* 0x000e220000000000 */
[----:B------:R-:W-:Y:S04]  /*20b0*/  SHFL.DOWN PT, R2, R6, 0x1, 0x1f ;  /* 0x08201f0006027f89 */ /* 0x000fe800000e0000 */
[----:B------:R-:W1:Y:S02]  /*20c0*/  SHFL.DOWN PT, R3, R7, 0x1, 0x1f ;  /* 0x08201f0007037f89 */ /* 0x000e6400000e0000 */
[----:B-1----:R-:W-:Y:S01]  /*20d0*/  DADD R2, R2, R6 ;  /* 0x0000000002027229 */ /* 0x002fe20000000006 */
[C---:B0-----:R-:W-:Y:S02]  /*20e0*/  ISETP.GT.AND P0, PT, R0.reuse, 0x1e, PT ;  /* 0x0000001e0000780c */ /* 0x041fe40003f04270 */
[----:B------:R-:W-:-:S07]  /*20f0*/  ISETP.NE.AND P1, PT, R0, RZ, PT ;  /* 0x000000ff0000720c */ /* 0x000fce0003f25270 */
        /* <DEDUP_REMOVED lines=15> */
[----:B------:R-:W-:Y:S01]  /*21f0*/  ISETP.GT.AND P0, PT, R0, 0x17, PT ;  /* 0x000000170000780c */ /* 0x000fe20003f04270 */
[----:B------:R-:W-:Y:S01]  /*2200*/  SHFL.DOWN PT, R2, R6, 0x8, 0x1f ;  /* 0x09001f0006027f89 */ /* 0x000fe200000e0000 */
[----:B------:R-:W-:-:S03]  /*2210*/  @!P1 MOV R8, 0x400 ;  /* 0x0000040000089802 */ /* 0x000fc60000000f00 */
[----:B------:R-:W0:Y:S01]  /*2220*/  SHFL.DOWN PT, R3, R7, 0x8, 0x1f ;  /* 0x09001f0007037f89 */ /* 0x000e2200000e0000 */
[----:B-1----:R-:W-:Y:S01]  /*2230*/  @!P1 LEA R11, R11, R8, 0x18 ;  /* 0x000000080b0b9211 */ /* 0x002fe200078ec0ff */
[----:B0-----:R-:W-:-:S10]  /*2240*/  DADD R2, R2, R6 ;  /* 0x0000000002027229 */ /* 0x001fd40000000006 */
[----:B------:R-:W-:Y:S02]  /*2250*/  FSEL R4, R6, R2, P0 ;  /* 0x0000000206047208 */ /* 0x000fe40000000000 */
[----:B------:R-:W-:Y:S02]  /*2260*/  FSEL R5, R7, R3, P0 ;  /* 0x0000000307057208 */ /* 0x000fe40000000000 */
[----:B------:R-:W-:Y:S01]  /*2270*/  @!P1 SHF.R.U32.HI R6, RZ, 0x2, R41 ;  /* 0x00000002ff069819 */ /* 0x000fe20000011629 */
[----:B------:R-:W-:Y:S01]  /*2280*/  SHFL.DOWN PT, R2, R4, 0x10, 0x1f ;  /* 0x0a001f0004027f89 */ /* 0x000fe200000e0000 */
[----:B------:R-:W-:Y:S02]  /*2290*/  ISETP.NE.AND P0, PT, R41, RZ, PT ;  /* 0x000000ff2900720c */ /* 0x000fe40003f05270 */
[----:B------:R-:W-:Y:S01]  /*22a0*/  @!P1 LOP3.LUT R6, R6, 0xf8, RZ, 0xc0, !PT ;  /* 0x000000f806069812 */ /* 0x000fe200078ec0ff */
[----:B------:R-:W0:Y:S04]  /*22b0*/  SHFL.DOWN PT, R3, R5, 0x10, 0x1f ;  /* 0x0a001f0005037f89 */ /* 0x000e2800000e0000 */
[----:B------:R-:W-:Y:S01]  /*22c0*/  @!P1 IMAD.IADD R11, R6, 0x1, R11 ;  /* 0x00000001060b9824 */ /* 0x000fe200078e020b */
[----:B0-----:R-:W-:-:S07]  /*22d0*/  DADD R2, R2, R4 ;  /* 0x0000000002027229 */ /* 0x001fce0000000004 */
[----:B------:R0:W-:Y:S01]  /*22e0*/  @!P1 STS.64 [R11+0x10], R2 ;  /* 0x000010020b009388 */ /* 0x0001e20000000a00 */
[----:B------:R-:W-:Y:S01]  /*22f0*/  BAR.SYNC.DEFER_BLOCKING 0x0 ;  /* 0x0000000000007b1d */ /* 0x000fe20000010000 */
[----:B------:R-:W-:-:S04]  /*2300*/  ISETP.GT.AND P1, PT, R0, 0xf, PT ;  /* 0x0000000f0000780c */ /* 0x000fc80003f24270 */
[----:B------:R-:W-:Y:S02]  /*2310*/  FSEL R0, R4, R2, P1 ;  /* 0x0000000204007208 */ /* 0x000fe40000800000 */
[----:B------:R-:W-:-:S03]  /*2320*/  FSEL R5, R5, R3, P1 ;  /* 0x0000000305057208 */ /* 0x000fc60000800000 */
[----:B0-----:R-:W-:Y:S02]  /*2330*/  IMAD.MOV.U32 R2, RZ, RZ, R0 ;  /* 0x000000ffff027224 */ /* 0x001fe400078e0000 */
[----:B------:R-:W-:Y:S01]  /*2340*/  IMAD.MOV.U32 R3, RZ, RZ, R5 ;  /* 0x000000ffff037224 */ /* 0x000fe200078e0005 */
[----:B------:R-:W-:Y:S06]  /*2350*/  @P0 BRA `(.L_x_16) ;  /* 0x0000000000680947 */ /* 0x000fec0003800000 */
[----:B------:R-:W0:Y:S01]  /*2360*/  S2UR UR5, SR_CgaCtaId ;  /* 0x00000000000579c3 */ /* 0x000e220000008800 */
[----:B------:R-:W-:Y:S02]  /*2370*/  UMOV UR4, 0x400 ;  /* 0x0000040000047882 */ /* 0x000fe40000000000 */
[----:B0-----:R-:W-:-:S09]  /*2380*/  ULEA UR4, UR5, UR4, 0x18 ;  /* 0x0000000405047291 */ /* 0x001fd2000f8ec0ff */
[----:B------:R-:W0:Y:S04]  /*2390*/  LDS.64 R4, [UR4+0x18] ;  /* 0x00001804ff047984 */ /* 0x000e280008000a00 */
[----:B------:R-:W1:Y:S04]  /*23a0*/  LDS.128 R8, [UR4+0x20] ;  /* 0x00002004ff087984 */ /* 0x000e680008000c00 */
        /* <DEDUP_REMOVED lines=20> */
[----:B------:R-:W-:-:S11]  /*24f0*/  DADD R2, R2, R10 ;  /* 0x0000000002027229 */ /* 0x000fd6000000000a */
.L_x_16:
[----:B------:R-:W-:Y:S05]  /*2500*/  BSYNC.RECONVERGENT B0 ;  /* 0x0000000000007941 */ /* 0x000fea0003800200 */
.L_x_1:
[----:B------:R-:W-:Y:S05]  /*2510*/  @P0 EXIT ;  /* 0x000000000000094d */ /* 0x000fea0003800000 */
[----:B------:R-:W0:Y:S01]  /*2520*/  LDCU.64 UR4, c[0x0][0x398] ;  /* 0x00007300ff0477ac */ /* 0x000e220008000a00 */
[----:B------:R-:W2:Y:S01]  /*2530*/  LDC.64 R4, c[0x0][0x388] ;  /* 0x0000e200ff047b82 */ /* 0x000ea20000000a00 */
[----:B0-----:R-:W-:-:S07]  /*2540*/  DADD R2, R2, UR4 ;  /* 0x0000000402027e29 */ /* 0x001fce0008000000 */
[----:B--2---:R-:W-:Y:S01]  /*2550*/  STG.E.64 desc[UR6][R4.64], R2 ;  /* 0x0000000204007986 */ /* 0x004fe2000c101b06 */
[----:B------:R-:W-:Y:S05]  /*2560*/  EXIT ;  /* 0x000000000000794d */ /* 0x000fea0003800000 */
.L_x_29:
[----:B------:R-:W-:-:S00]  /*2570*/  BRA `(.L_x_29) ;  /* 0xfffffffc00fc7947 */ /* 0x000fc0000383ffff */
[----:B------:R-:W-:-:S00]  /*2580*/  NOP ;  /* 0x0000000000007918 */ /* 0x000fc00000000000 */
[----:B------:R-:W-:-:S00]  /*2590*/  NOP ;  /* 0x0000000000007918 */ /* 0x000fc00000000000 */
[----:B------:R-:W-:-:S00]  /*25a0*/  NOP ;  /* 0x0000000000007918 */ /* 0x000fc00000000000 */
[----:B------:R-:W-:-:S00]  /*25b0*/  NOP ;  /* 0x0000000000007918 */ /* 0x000fc00000000000 */
[----:B------:R-:W-:-:S00]  /*25c0*/  NOP ;  /* 0x0000000000007918 */ /* 0x000fc00000000000 */
[----:B------:R-:W-:-:S00]  /*25d0*/  NOP ;  /* 0x0000000000007918 */ /* 0x000fc00000000000 */
[----:B------:R-:W-:-:S00]  /*25e0*/  NOP ;  /* 0x0000000000007918 */ /* 0x000fc00000000000 */
[----:B------:R-:W-:-:S00]  /*25f0*/  NOP ;  /* 0x0000000000007918 */ /* 0x000fc00000000000 */
.L_x_2123:


//--------------------- .text._ZN3cub18CUB_300001_SM_10006detail6reduce18DeviceReduceKernelINS2_10policy_hubIdyN4cuda3std3__44plusIdEEE10Policy1000EN6thrust24THRUST_300001_SM_1000_NS10device_ptrIdEEyS9_dNS7_10__identityEEEvT0_PT3_T1_NS0_13GridEvenShareISK_EET2_T4_ --------------------------
	.section	.text._ZN3cub18CUB_300001_SM_10006detail6reduce18DeviceReduceKernelINS2_10policy_hubIdyN4cuda3std3__44plusIdEEE10Policy1000EN6thrust24THRUST_300001_SM_1000_NS10device_ptrIdEEyS9_dNS7_10__identityEEEvT0_PT3_T1_NS0_13GridEvenShareISK_EET2_T4_,"ax",@progbits
	.align	128
        .global         _ZN3cub18CUB_300001_SM_10006detail6reduce18DeviceReduceKernelINS2_10policy_hubIdyN4cuda3std3__44plusIdEEE10Policy1000EN6thrust24THRUST_300001_SM_1000_NS10device_ptrIdEEyS9_dNS7_10__identityEEEvT0_PT3_T1_NS0_13GridEvenShareISK_EET2_T4_
        .type           _ZN3cub18CUB_300001_SM_10006detail6reduce18DeviceReduceKernelINS2_10policy_hubIdyN4cuda3std3__44plusIdEEE10Policy1000EN6thrust24THRUST_300001_SM_1000_NS10device_ptrIdEEyS9_dNS7_10__identityEEEvT0_PT3_T1_NS0_13GridEvenShareISK_EET2_T4_,@function
        .size           _ZN3cub18CUB_300001_SM_10006detail6reduce18DeviceReduceKernelINS2_10policy_hubIdyN4cuda3std3__44plusIdEEE10Policy1000EN6thrust24THRUST_300001_SM_1000_NS10device_ptrIdEEyS9_dNS7_10__identityEEEvT0_PT3_T1_NS0_13GridEvenShareISK_EET2_T4_,(.L_x_2124 - _ZN3cub18CUB_300001_SM_10006detail6reduce18DeviceReduceKernelINS2_10policy_hubIdyN4cuda3std3__44plusIdEEE10Policy1000EN6thrust24THRUST_300001_SM_1000_NS10device_ptrIdEEyS9_dNS7_10__identityEEEvT0_PT3_T1_NS0_13GridEvenShareISK_EET2_T4_)
        .other          _ZN3cub18CUB_300001_SM_10006detail6reduce18DeviceReduceKernelINS2_10policy_hubIdyN4cuda3std3__44plusIdEEE10Policy1000EN6thrust24THRUST_300001_SM_1000_NS10device_ptrIdEEyS9_dNS7_10__identityEEEvT0_PT3_T1_NS0_13GridEvenShareISK_EET2_T4_,@"STO_CUDA_ENTRY STV_DEFAULT"
_ZN3cub18CUB_300001_SM_10006detail6reduce18DeviceReduceKernelINS2_10policy_hubIdyN4cuda3std3__44plusIdEEE10Policy1000EN6thrust24THRUST_300001_SM_1000_NS10device_ptrIdEEyS9_dNS7_10__identityEEEvT0_PT3_T1_NS0_13GridEvenShareISK_EET2_T4_:
.text._ZN3cub18CUB_300001_SM_10006detail6reduce18DeviceReduceKernelINS2_10policy_hubIdyN4cuda3std3__44plusIdEEE10Policy1000EN6thrust24THRUST_300001_SM_1000_NS10device_ptrIdEEyS9_dNS7_10__identityEEEvT0_PT3_T1_NS0_13GridEvenShareISK_EET2_T4_:
[----:B------:R-:W-:Y:S08]  /*0000*/  LDC R1, c[0x0][0x37c] ;  /* 0x0000df00ff017b82 */ /* 0x000ff00000000800 */
[----:B------:R-:W0:Y:S01]  /*0010*/  S2UR UR18, SR_CTAID.X ;  /* 0x00000000001279c3 */ /* 0x000e220000002500 */
[----:B------:R-:W1:Y:S01]  /*0020*/  LDCU.64 UR4, c[0x0][0x3b8] ;  /* 0x00007700ff0477ac */ /* 0x000e620008000a00 */
[----:B------:R-:W-:Y:S01]  /*0030*/  BSSY.RECONVERGENT B0, `(.L_x_30) ;  /* 0x0000277000007945 */ /* 0x000fe20003800200 */
[----:B------:R-:W2:Y:S01]  /*0040*/  LDCU UR11, c[0x0][0x3c0] ;  /* 0x00007800ff0b77ac */ /* 0x000ea20008000800 */
[----:B------:R-:W3:Y:S01]  /*0050*/  LDCU.64 UR16, c[0x0][0x358] ;  /* 0x00006b00ff1077ac */ /* 0x000ee20008000a00 */
[----:B-1----:R-:W-:-:S02]  /*0060*/  IMAD.U32 R12, RZ, RZ, UR4 ;  /* 0x00000004ff0c7e24 */ /* 0x002fc4000f8e00ff */
[----:B------:R-:W-:Y:S01]  /*0070*/  IMAD.U32 R3, RZ, RZ, UR5 ;  /* 0x00000005ff037e24 */ /* 0x000fe2000f8e00ff */
[----:B--2---:R-:W-:Y:S02]  /*0080*/  UIMAD UR5, UR11, 0xe00, URZ ;  /* 0x00000e000b0578a4 */ /* 0x004fe4000f8e02ff */
[----:B0-----:R-:W-:Y:S02]  /*0090*/  UIMAD UR9, UR18, 0xe00, URZ ;  /* 0x00000e00120978a4 */ /* 0x001fe4000f8e02ff */
[----:B------:R-:W-:-:S04]  /*00a0*/  USHF.R.S32.HI UR4, URZ, 0x1f, UR5 ;  /* 0x0000001fff047899 */ /* 0x000fc80008011405 */
[----:B------:R-:W-:-:S04]  /*00b0*/  IADD3 R13, P1, PT, R12, -UR9, RZ ;  /* 0x800000090c0d7c10 */ /* 0x000fc8000ff3e0ff */
[----:B------:R-:W-:Y:S02]  /*00c0*/  ISETP.GT.U32.AND P0, PT, R13, 0xdff, PT ;  /* 0x00000dff0d00780c */ /* 0x000fe40003f04070 */
[----:B------:R-:W-:-:S04]  /*00d0*/  IADD3.X R2, PT, PT, R3, -0x1, RZ, P1, !PT ;  /* 0xffffffff03027810 */ /* 0x000fc80000ffe4ff */
[----:B------:R-:W-:-:S13]  /*00e0*/  ISETP.GT.U32.AND.EX P0, PT, R2, RZ, PT, P0 ;  /* 0x000000ff0200720c */ /* 0x000fda0003f04100 */
[----:B---3--:R-:W-:Y:S05]  /*00f0*/  @P0 BRA `(.L_x_31) ;  /* 0x0000001400280947 */ /* 0x008fea0003800000 */
[----:B------:R-:W0:Y:S01]  /*0100*/  S2R R0, SR_TID.X ;  /* 0x0000000000007919 */ /* 0x000e220000002100 */
[----:B------:R-:W-:Y:S01]  /*0110*/  VIADD R3, R12, -UR9 ;  /* 0x800000090c037c36 */ /* 0x000fe20008000000 */
[----:B------:R-:W-:Y:S01]  /*0120*/  BSSY.RECONVERGENT B1, `(.L_x_32) ;  /* 0x000000a000017945 */ /* 0x000fe20003800200 */
[----:B------:R-:W-:-:S03]  /*0130*/  CS2R R8, SRZ ;  /* 0x0000000000087805 */ /* 0x000fc6000001ff00 */
[----:B0-----:R-:W-:Y:S01]  /*0140*/  ISETP.GE.AND P0, PT, R0, R3, PT ;  /* 0x000000030000720c */ /* 0x001fe20003f06270 */
[----:B------:R-:W-:-:S12]  /*0150*/  IMAD.MOV.U32 R2, RZ, RZ, R0 ;  /* 0x000000ffff027224 */ /* 0x000fd800078e0000 */
[----:B------:R-:W-:Y:S05]  /*0160*/  @P0 BRA `(.L_x_33) ;  /* 0x0000000000140947 */ /* 0x000fea0003800000 */
[----:B------:R-:W0:Y:S01]  /*0170*/  LDC.64 R8, c[0x0][0x380] ;  /* 0x0000e000ff087b82 */ /* 0x000e220000000a00 */
[----:B------:R-:W-:-:S04]  /*0180*/  VIADD R5, R0, UR9 ;  /* 0x0000000900057c36 */ /* 0x000fc80008000000 */
[----:B0-----:R-:W-:-:S06]  /*0190*/  IMAD.WIDE.U32 R8, R5, 0x8, R8 ;  /* 0x0000000805087825 */ /* 0x001fcc00078e0008 */
[----:B------:R-:W5:Y:S01]  /*01a0*/  LDG.E.64 R8, desc[UR16][R8.64] ;  /* 0x0000001008087981 */ /* 0x000f62000c1e1b00 */
[----:B------:R-:W-:-:S07]  /*01b0*/  VIADD R2, R0, 0x200 ;  /* 0x0000020000027836 */ /* 0x000fce0000000000 */
.L_x_33:
[----:B------:R-:W-:Y:S05]  /*01c0*/  BSYNC.RECONVERGENT B1 ;  /* 0x0000000000017941 */ /* 0x000fea0003800200 */
.L_x_32:
[----:B------:R-:W-:Y:S01]  /*01d0*/  ISETP.GE.AND P0, PT, R2, R3, PT ;  /* 0x000000030200720c */ /* 0x000fe20003f06270 */
[----:B------:R-:W-:-:S12]  /*01e0*/  BSSY.RECONVERGENT B1, `(.L_x_34) ;  /* 0x0000078000017945 */ /* 0x000fd80003800200 */
[----:B------:R-:W-:Y:S05]  /*01f0*/  @P0 BRA `(.L_x_35) ;  /* 0x0000000400d80947 */ /* 0x000fea0003800000 */
[----:B------:R-:W-:Y:S01]  /*0200*/  LOP3.LUT R5, RZ, R2, RZ, 0x33, !PT ;  /* 0x00000002ff057212 */ /* 0x000fe200078e33ff */
[----:B------:R-:W-:Y:S03]  /*0210*/  BSSY.RECONVERGENT B2, `(.L_x_36) ;  /* 0x0000036000027945 */ /* 0x000fe60003800200 */
[----:B------:R-:W-:-:S04]  /*0220*/  IADD3 R12, PT, PT, R12, -UR9, R5 ;  /* 0x800000090c0c7c10 */ /* 0x000fc8000fffe005 */
[C---:B------:R-:W-:Y:S02]  /*0230*/  ISETP.GE.U32.AND P1, PT, R12.reuse, 0x1e00, PT ;  /* 0x00001e000c00780c */ /* 0x040fe40003f26070 */
[----:B------:R-:W-:-:S04]  /*0240*/  LEA.HI R4, R12, 0x1, RZ, 0x17 ;  /* 0x000000010c047811 */ /* 0x000fc800078fb8ff */
[----:B------:R-:W-:-:S04]  /*0250*/  LOP3.LUT R5, R4, 0xf, RZ, 0xc0, !PT ;  /* 0x0000000f04057812 */ /* 0x000fc800078ec0ff */
[----:B------:R-:W-:-:S03]  /*0260*/  ISETP.NE.AND P0, PT, R5, RZ, PT ;  /* 0x000000ff0500720c */ /* 0x000fc60003f05270 */
[----:B------:R-:W-:Y:S10]  /*0270*/  @!P1 BRA `(.L_x_37) ;  /* 0x0000000000bc9947 */ /* 0x000ff40003800000 */
[----:B------:R-:W0:Y:S01]  /*0280*/  LDCU.64 UR4, c[0x0][0x380] ;  /* 0x00007000ff0477ac */ /* 0x000e220008000a00 */
[----:B------:R-:W-:Y:S01]  /*0290*/  IMAD.WIDE.U32 R6, R2, 0x8, RZ ;  /* 0x0000000802067825 */ /* 0x000fe200078e00ff */
[----:B------:R-:W-:-:S03]  /*02a0*/  LOP3.LUT R26, R4, 0xfffff0, RZ, 0xc0, !PT ;  /* 0x00fffff0041a7812 */ /* 0x000fc600078ec0ff */
[----:B------:R-:W-:Y:S02]  /*02b0*/  IMAD.U32 R11, RZ, RZ, UR18 ;  /* 0x00000012ff0b7e24 */ /* 0x000fe4000f8e00ff */
[----:B------:R-:W-:Y:S02]  /*02c0*/  IMAD.MOV R26, RZ, RZ, -R26 ;  /* 0x000000ffff1a7224 */ /* 0x000fe400078e0a1a */
[----:B------:R-:W-:-:S03]  /*02d0*/  IMAD.WIDE.U32 R6, R11, 0x7000, R6 ;  /* 0x000070000b067825 */ /* 0x000fc600078e0006 */
[----:B0-----:R-:W-:-:S04]  /*02e0*/  IADD3 R6, P1, PT, R6, UR4, RZ ;  /* 0x0000000406067c10 */ /* 0x001fc8000ff3e0ff */
[----:B------:R-:W-:-:S04]  /*02f0*/  IADD3 R6, P2, PT, R6, 0x8000, RZ ;  /* 0x0000800006067810 */ /* 0x000fc80007f5e0ff */
[----:B------:R-:W-:-:S09]  /*0300*/  IADD3.X R7, PT, PT, RZ, UR5, R7, P2, P1 ;  /* 0x00000005ff077c10 */ /* 0x000fd200097e2407 */
.L_x_38:
[----:B------:R-:W2:Y:S04]  /*0310*/  LDG.E.64 R10, desc[UR16][R6.64+-0x8000] ;  /* 0xff800010060a7981 */ /* 0x000ea8000c1e1b00 */
[----:B------:R-:W3:Y:S04]  /*0320*/  LDG.E.64 R12, desc[UR16][R6.64+-0x7000] ;  /* 0xff900010060c7981 */ /* 0x000ee8000c1e1b00 */
[----:B------:R-:W4:Y:S04]  /*0330*/  LDG.E.64 R14, desc[UR16][R6.64+-0x6000] ;  /* 0xffa00010060e7981 */ /* 0x000f28000c1e1b00 */
[----:B------:R-:W4:Y:S04]  /*0340*/  LDG.E.64 R16, desc[UR16][R6.64+-0x5000] ;  /* 0xffb0001006107981 */ /* 0x000f28000c1e1b00 */
[----:B------:R-:W4:Y:S04]  /*0350*/  LDG.E.64 R18, desc[UR16][R6.64+-0x4000] ;  /* 0xffc0001006127981 */ /* 0x000f28000c1e1b00 */
[----:B------:R-:W4:Y:S04]  /*0360*/  LDG.E.64 R20, desc[UR16][R6.64+-0x3000] ;  /* 0xffd0001006147981 */ /* 0x000f28000c1e1b00 */
[----:B------:R-:W4:Y:S04]  /*0370*/  LDG.E.64 R24, desc[UR16][R6.64+-0x2000] ;  /* 0xffe0001006187981 */ /* 0x000f28000c1e1b00 */
[----:B------:R-:W4:Y:S01]  /*0380*/  LDG.E.64 R22, desc[UR16][R6.64+-0x1000] ;  /* 0xfff0001006167981 */ /* 0x000f22000c1e1b00 */
[----:B--2--5:R-:W-:-:S03]  /*0390*/  DADD R10, R10, R8 ;  /* 0x000000000a0a7229 */ /* 0x024fc60000000008 */
[----:B------:R-:W2:Y:S05]  /*03a0*/  LDG.E.64 R8, desc[UR16][R6.64] ;  /* 0x0000001006087981 */ /* 0x000eaa000c1e1b00 */
[----:B---3--:R-:W-:Y:S02]  /*03b0*/  DADD R12, R10, R12 ;  /* 0x000000000a0c7229 */ /* 0x008fe4000000000c */
[----:B------:R-:W3:Y:S06]  /*03c0*/  LDG.E.64 R10, desc[UR16][R6.64+0x1000] ;  /* 0x00100010060a7981 */ /* 0x000eec000c1e1b00 */
[----:B----4-:R-:W-:-:S02]  /*03d0*/  DADD R14, R12, R14 ;  /* 0x000000000c0e7229 */ /* 0x010fc4000000000e */
[----:B------:R-:W4:Y:S06]  /*03e0*/  LDG.E.64 R12, desc[UR16][R6.64+0x2000] ;  /* 0x00200010060c7981 */ /* 0x000f2c000c1e1b00 */
[----:B------:R-:W-:Y:S02]  /*03f0*/  DADD R16, R14, R16 ;  /* 0x000000000e107229 */ /* 0x000fe40000000010 */
[----:B------:R-:W4:Y:S06]  /*0400*/  LDG.E.64 R14, desc[UR16][R6.64+0x3000] ;  /* 0x00300010060e7981 */ /* 0x000f2c000c1e1b00 */
[----:B------:R-:W-:-:S02]  /*0410*/  DADD R18, R16, R18 ;  /* 0x0000000010127229 */ /* 0x000fc40000000012 */
[----:B------:R-:W4:Y:S06]  /*0420*/  LDG.E.64 R16, desc[UR16][R6.64+0x4000] ;  /* 0x0040001006107981 */ /* 0x000f2c000c1e1b00 */
[----:B------:R-:W-:Y:S02]  /*0430*/  DADD R20, R18, R20 ;  /* 0x0000000012147229 */ /* 0x000fe40000000014 */
[----:B------:R-:W4:Y:S06]  /*0440*/  LDG.E.64 R18, desc[UR16][R6.64+0x5000] ;  /* 0x0050001006127981 */ /* 0x000f2c000c1e1b00 */
[----:B------:R-:W-:-:S02]  /*0450*/  DADD R24, R20, R24 ;  /* 0x0000000014187229 */ /* 0x000fc40000000018 */
[----:B------:R-:W4:Y:S06]  /*0460*/  LDG.E.64 R20, desc[UR16][R6.64+0x6000] ;  /* 0x0060001006147981 */ /* 0x000f2c000c1e1b00 */
[----:B------:R-:W-:Y:S02]  /*0470*/  DADD R22, R24, R22 ;  /* 0x0000000018167229 */ /* 0x000fe40000000016 */
[----:B------:R0:W4:Y:S01]  /*0480*/  LDG.E.64 R24, desc[UR16][R6.64+0x7000] ;  /* 0x0070001006187981 */ /* 0x000122000c1e1b00 */
[----:B------:R-:W-:Y:S02]  /*0490*/  VIADD R26, R26, 0x10 ;  /* 0x000000101a1a7836 */ /* 0x000fe40000000000 */
[----:B------:R-:W-:-:S03]  /*04a0*/  VIADD R2, R2, 0x2000 ;  /* 0x0000200002027836 */ /* 0x000fc60000000000 */
[----:B------:R-:W-:Y:S02]  /*04b0*/  ISETP.NE.AND P1, PT, R26, RZ, PT ;  /* 0x000000ff1a00720c */ /* 0x000fe40003f25270 */
[----:B0-----:R-:W-:-:S05]  /*04c0*/  IADD3 R6, P2, PT, R6, 0x10000, RZ ;  /* 0x0001000006067810 */ /* 0x001fca0007f5e0ff */
[----:B------:R-:W-:Y:S01]  /*04d0*/  IMAD.X R7, RZ, RZ, R7, P2 ;  /* 0x000000ffff077224 */ /* 0x000fe200010e0607 */
[----:B--2---:R-:W-:-:S08]  /*04e0*/  DADD R8, R22, R8 ;  /* 0x0000000016087229 */ /* 0x004fd00000000008 */
[----:B---3--:R-:W-:-:S08]  /*04f0*/  DADD R8, R8, R10 ;  /* 0x0000000008087229 */ /* 0x008fd0000000000a */
[----:B----4-:R-:W-:-:S08]  /*0500*/  DADD R8, R8, R12 ;  /* 0x0000000008087229 */ /* 0x010fd0000000000c */
[----:B------:R-:W-:-:S08]  /*0510*/  DADD R8, R8, R14 ;  /* 0x0000000008087229 */ /* 0x000fd0000000000e */
[----:B------:R-:W-:-:S08]  /*0520*/  DADD R8, R8, R16 ;  /* 0x0000000008087229 */ /* 0x000fd00000000010 */
[----:B------:R-:W-:-:S08]  /*0530*/  DADD R8, R8, R18 ;  /* 0x0000000008087229 */ /* 0x000fd00000000012 */
[----:B------:R-:W-:-:S08]  /*0540*/  DADD R8, R8, R20 ;  /* 0x0000000008087229 */ /* 0x000fd00000000014 */
[----:B------:R-:W-:Y:S01]  /*0550*/  DADD R8, R8, R24 ;  /* 0x0000000008087229 */ /* 0x000fe20000000018 */
[----:B------:R-:W-:Y:S10]  /*0560*/  @P1 BRA `(.L_x_38) ;  /* 0xfffffffc00681947 */ /* 0x000ff4000383ffff */
.L_x_37:
[----:B------:R-:W-:Y:S05]  /*0570*/  BSYNC.RECONVERGENT B2 ;  /* 0x0000000000027941 */ /* 0x000fea0003800200 */
.L_x_36:
[----:B------:R-:W-:Y:S05]  /*0580*/  @!P0 BRA `(.L_x_35) ;  /* 0x0000000000f48947 */ /* 0x000fea0003800000 */
[----:B------:R-:W-:Y:S01]  /*0590*/  ISETP.GE.U32.AND P1, PT, R5, 0x8, PT ;  /* 0x000000080500780c */ /* 0x000fe20003f26070 */
[----:B------:R-:W-:Y:S01]  /*05a0*/  BSSY.RECONVERGENT B2, `(.L_x_39) ;  /* 0x000001a000027945 */ /* 0x000fe20003800200 */
[----:B------:R-:W-:-:S04]  /*05b0*/  LOP3.LUT R26, R4, 0x7, RZ, 0xc0, !PT ;  /* 0x00000007041a7812 */ /* 0x000fc800078ec0ff */
[----:B------:R-:W-:-:S07]  /*05c0*/  ISETP.NE.AND P0, PT, R26, RZ, PT ;  /* 0x000000ff1a00720c */ /* 0x000fce0003f05270 */
[----:B------:R-:W-:Y:S06]  /*05d0*/  @!P1 BRA `(.L_x_40) ;  /* 0x0000000000589947 */ /* 0x000fec0003800000 */
[----:B------:R-:W0:Y:S01]  /*05e0*/  LDCU.64 UR4, c[0x0][0x380] ;  /* 0x00007000ff0477ac */ /* 0x000e220008000a00 */
[----:B------:R-:W-:-:S04]  /*05f0*/  IADD3 R5, P1, PT, R2, UR9, RZ ;  /* 0x0000000902057c10 */ /* 0x000fc8000ff3e0ff */
[----:B------:R-:W-:Y:S02]  /*0600*/  LEA.HI.X.SX32 R6, R2, RZ, 0x1, P1 ;  /* 0x000000ff02067211 */ /* 0x000fe400008f0eff */
[----:B0-----:R-:W-:-:S04]  /*0610*/  LEA R24, P1, R5, UR4, 0x3 ;  /* 0x0000000405187c11 */ /* 0x001fc8000f8218ff */
[----:B------:R-:W-:-:S05]  /*0620*/  LEA.HI.X R25, R5, UR5, R6, 0x3, P1 ;  /* 0x0000000505197c11 */ /* 0x000fca00088f1c06 */
        /* <DEDUP_REMOVED lines=17> */
.L_x_40:
[----:B------:R-:W-:Y:S05]  /*0740*/  BSYNC.RECONVERGENT B2 ;  /* 0x0000000000027941 */ /* 0x000fea0003800200 */
.L_x_39:
        /* <DEDUP_REMOVED lines=14> */
[----:B------:R-:W4:Y:S01]  /*0830*/  LDG.E.64 R14, desc[UR16][R4.64+0x3000] ;  /* 0x00300010040e7981 */ /* 0x000f22000c1e1b00 */
[----:B------:R-:W-:Y:S01]  /*0840*/  VIADD R2, R2, 0x800 ;  /* 0x0000080002027836 */ /* 0x000fe20000000000 */
[----:B--2--5:R-:W-:-:S08]  /*0850*/  DADD R6, R8, R6 ;  /* 0x0000000008067229 */ /* 0x024fd00000000006 */
[----:B---3--:R-:W-:-:S08]  /*0860*/  DADD R6, R6, R10 ;  /* 0x0000000006067229 */ /* 0x008fd0000000000a */
[----:B----4-:R-:W-:-:S08]  /*0870*/  DADD R6, R6, R12 ;  /* 0x0000000006067229 */ /* 0x010fd0000000000c */
[----:B------:R-:W-:-:S11]  /*0880*/  DADD R8, R6, R14 ;  /* 0x0000000006087229 */ /* 0x000fd6000000000e */
.L_x_42:
[----:B------:R-:W-:Y:S05]  /*0890*/  BSYNC.RECONVERGENT B2 ;  /* 0x0000000000027941 */ /* 0x000fea0003800200 */
.L_x_41:
[----:B------:R-:W-:Y:S05]  /*08a0*/  @!P0 BRA `(.L_x_35) ;  /* 0x00000000002c8947 */ /* 0x000fea0003800000 */
[----:B------:R-:W0:Y:S01]  /*08b0*/  LDC.64 R4, c[0x0][0x380] ;  /* 0x0000e000ff047b82 */ /* 0x000e220000000a00 */
[----:B------:R-:W-:Y:S02]  /*08c0*/  IMAD.U32 R7, RZ, RZ, UR18 ;  /* 0x00000012ff077e24 */ /* 0x000fe4000f8e00ff */
[----:B------:R-:W-:Y:S02]  /*08d0*/  IMAD.MOV R10, RZ, RZ, -R16 ;  /* 0x000000ffff0a7224 */ /* 0x000fe400078e0a10 */
[----:B0-----:R-:W-:-:S07]  /*08e0*/  IMAD.WIDE.U32 R4, R7, 0x7000, R4 ;  /* 0x0000700007047825 */ /* 0x001fce00078e0004 */
.L_x_43:
[----:B------:R-:W-:-:S06]  /*08f0*/  IMAD.WIDE R6, R2, 0x8, R4 ;  /* 0x0000000802067825 */ /* 0x000fcc00078e0204 */
[----:B------:R-:W2:Y:S01]  /*0900*/  LDG.E.64 R6, desc[UR16][R6.64] ;  /* 0x0000001006067981 */ /* 0x000ea2000c1e1b00 */
[----:B------:R-:W-:Y:S02]  /*0910*/  VIADD R10, R10, 0x1 ;  /* 0x000000010a0a7836 */ /* 0x000fe40000000000 */
[----:B------:R-:W-:-:S03]  /*0920*/  VIADD R2, R2, 0x200 ;  /* 0x0000020002027836 */ /* 0x000fc60000000000 */
[----:B------:R-:W-:Y:S01]  /*0930*/  ISETP.NE.AND P0, PT, R10, RZ, PT ;  /* 0x000000ff0a00720c */ /* 0x000fe20003f05270 */
[----:B--2--5:R-:W-:-:S12]  /*0940*/  DADD R8, R6, R8 ;  /* 0x0000000006087229 */ /* 0x024fd80000000008 */
[----:B------:R-:W-:Y:S05]  /*0950*/  @P0 BRA `(.L_x_43) ;  /* 0xfffffffc00e40947 */ /* 0x000fea000383ffff */
.L_x_35:
[----:B------:R-:W-:Y:S05]  /*0960*/  BSYNC.RECONVERGENT B1 ;  /* 0x0000000000017941 */ /* 0x000fea0003800200 */
.L_x_34:
        /* <DEDUP_REMOVED lines=12> */
[----:B------:R-:W-:-:S03]  /*0a30*/  @!P1 SHF.R.U32.HI R3, RZ, 0x2, R0 ;  /* 0x00000002ff039819 */ /* 0x000fc60000011600 */
[----:B------:R-:W0:Y:S01]  /*0a40*/  SHFL.DOWN PT, R5, R7, 0x2, 0x1f ;  /* 0x08401f0007057f89 */ /* 0x000e2200000e0000 */
[----:B------:R-:W-:Y:S01]  /*0a50*/  @!P1 LOP3.LUT R3, R3, 0xf8, RZ, 0xc0, !PT ;  /* 0x000000f803039812 */ /* 0x000fe200078ec0ff */
        /* <DEDUP_REMOVED lines=14> */
[----:B-1----:R-:W-:-:S05]  /*0b40*/  @!P1 LEA R10, R13, R10, 0x18 ;  /* 0x0000000a0d0a9211 */ /* 0x002fca00078ec0ff */
[----:B------:R-:W-:Y:S01]  /*0b50*/  @!P1 IMAD.IADD R3, R3, 0x1, R10 ;  /* 0x0000000103039824 */ /* 0x000fe200078e020a */
[----:B0-----:R-:W-:-:S10]  /*0b60*/  DADD R4, R4, R8 ;  /* 0x0000000004047229 */ /* 0x001fd40000000008 */
[----:B------:R-:W-:Y:S02]  /*0b70*/  FSEL R6, R8, R4, P0 ;  /* 0x0000000408067208 */ /* 0x000fe40000000000 */
[----:B------:R-:W-:Y:S02]  /*0b80*/  FSEL R7, R9, R5, P0 ;  /* 0x0000000509077208 */ /* 0x000fe40000000000 */
[----:B------:R-:W-:Y:S01]  /*0b90*/  ISETP.NE.AND P0, PT, R0, RZ, PT ;  /* 0x000000ff0000720c */ /* 0x000fe20003f05270 */
[----:B------:R-:W-:Y:S04]  /*0ba0*/  SHFL.DOWN PT, R4, R6, 0x10, 0x1f ;  /* 0x0a001f0006047f89 */ /* 0x000fe800000e0000 */
[----:B------:R-:W0:Y:S02]  /*0bb0*/  SHFL.DOWN PT, R5, R7, 0x10, 0x1f ;  /* 0x0a001f0007057f89 */ /* 0x000e2400000e0000 */
        /* <DEDUP_REMOVED lines=10> */
[----:B--2---:R-:W0:Y:S04]  /*0c60*/  LDS.64 R2, [UR4+0x18] ;  /* 0x00001804ff027984 */ /* 0x004e280008000a00 */
        /* <DEDUP_REMOVED lines=23> */
.L_x_44:
[----:B------:R-:W-:-:S05]  /*0de0*/  LOP3.LUT R2, R0, 0x3e0, RZ, 0xc0, !PT ;  /* 0x000003e000027812 */ /* 0x000fca00078ec0ff */
[----:B------:R-:W-:Y:S01]  /*0df0*/  VIADD R4, R2, 0x20 ;  /* 0x0000002002047836 */ /* 0x000fe20000000000 */
[----:B------:R-:W-:-:S04]  /*0e00*/  LOP3.LUT R2, RZ, R2, RZ, 0x33, !PT ;  /* 0x00000002ff027212 */ /* 0x000fc800078e33ff */
[----:B------:R-:W-:Y:S01]  /*0e10*/  ISETP.GT.AND P0, PT, R4, R3, PT ;  /* 0x000000030400720c */ /* 0x000fe20003f04270 */
[----:B------:R-:W-:-:S05]  /*0e20*/  IMAD.IADD R2, R3, 0x1, R2 ;  /* 0x0000000103027824 */ /* 0x000fca00078e0202 */
[----:B------:R-:W-:Y:S02]  /*0e30*/  SEL R5, R2, 0x1f, P0 ;  /* 0x0000001f02057807 */ /* 0x000fe40000000000 */
[----:B------:R-:W0:Y:S03]  /*0e40*/  S2R R2, SR_LANEID ;  /* 0x0000000000027919 */ /* 0x000e260000000000 */
[----:B-----5:R-:W-:Y:S04]  /*0e50*/  SHFL.DOWN PT, R6, R8, 0x1, R5 ;  /* 0x0820000008067989 */ /* 0x020fe800000e0005 */
[----:B------:R-:W1:Y:S02]  /*0e60*/  SHFL.DOWN PT, R7, R9, 0x1, R5 ;  /* 0x0820000009077989 */ /* 0x000e6400000e0005 */
[----:B-1----:R-:W-:Y:S01]  /*0e70*/  DADD R6, R6, R8 ;  /* 0x0000000006067229 */ /* 0x002fe20000000008 */
[C---:B0-----:R-:W-:Y:S01]  /*0e80*/  ISETP.GE.AND P0, PT, R2.reuse, R5, PT ;  /* 0x000000050200720c */ /* 0x041fe20003f06270 */
[C---:B------:R-:W-:Y:S01]  /*0e90*/  VIADD R4, R2.reuse, 0x2 ;  /* 0x0000000202047836 */ /* 0x040fe20000000000 */
[----:B------:R-:W-:-:S07]  /*0ea0*/  ISETP.NE.AND P1, PT, R2, RZ, PT ;  /* 0x000000ff0200720c */ /* 0x000fce0003f25270 */
[----:B------:R-:W-:Y:S02]  /*0eb0*/  FSEL R10, R6, R8, !P0 ;  /* 0x00000008060a7208 */ /* 0x000fe40004000000 */
[----:B------:R-:W-:Y:S02]  /*0ec0*/  FSEL R11, R7, R9, !P0 ;  /* 0x00000009070b7208 */ /* 0x000fe40004000000 */
[----:B------:R-:W-:Y:S01]  /*0ed0*/  ISETP.GT.AND P0, PT, R4, R5, PT ;  /* 0x000000050400720c */ /* 0x000fe20003f04270 */
[----:B------:R-:W-:Y:S01]  /*0ee0*/  SHFL.DOWN PT, R6, R10, 0x2, R5 ;  /* 0x084000000a067989 */ /* 0x000fe200000e0005 */
[----:B------:R-:W-:-:S03]  /*0ef0*/  VIADD R4, R2, 0x4 ;  /* 0x0000000402047836 */ /* 0x000fc60000000000 */
[----:B------:R-:W0:Y:S02]  /*0f00*/  SHFL.DOWN PT, R7, R11, 0x2, R5 ;  /* 0x084000000b077989 */ /* 0x000e2400000e0005 */
[----:B0-----:R-:W-:-:S10]  /*0f10*/  DADD R6, R6, R10 ;  /* 0x0000000006067229 */ /* 0x001fd4000000000a */
[----:B------:R-:W-:Y:S02]  /*0f20*/  FSEL R12, R10, R6, P0 ;  /* 0x000000060a0c7208 */ /* 0x000fe40000000000 */
[----:B------:R-:W-:Y:S02]  /*0f30*/  FSEL R13, R11, R7, P0 ;  /* 0x000000070b0d7208 */ /* 0x000fe40000000000 */
[----:B------:R-:W-:Y:S01]  /*0f40*/  ISETP.GT.AND P0, PT, R4, R5, PT ;  /* 0x000000050400720c */ /* 0x000fe20003f04270 */
[----:B------:R-:W-:Y:S01]  /*0f50*/  SHFL.DOWN PT, R6, R12, 0x4, R5 ;  /* 0x088000000c067989 */ /* 0x000fe200000e0005 */
[C---:B------:R-:W-:Y:S02]  /*0f60*/  VIADD R4, R2.reuse, 0x8 ;  /* 0x0000000802047836 */ /* 0x040fe40000000000 */
[----:B------:R-:W-:Y:S01]  /*0f70*/  VIADD R2, R2, 0x10 ;  /* 0x0000001002027836 */ /* 0x000fe20000000000 */
[----:B------:R-:W0:Y:S02]  /*0f80*/  SHFL.DOWN PT, R7, R13, 0x4, R5 ;  /* 0x088000000d077989 */ /* 0x000e2400000e0005 */
[----:B0-----:R-:W-:-:S10]  /*0f90*/  DADD R6, R6, R12 ;  /* 0x0000000006067229 */ /* 0x001fd4000000000c */
[----:B------:R-:W-:Y:S02]  /*0fa0*/  FSEL R8, R12, R6, P0 ;  /* 0x000000060c087208 */ /* 0x000fe40000000000 */
[----:B------:R-:W-:Y:S02]  /*0fb0*/  FSEL R9, R13, R7, P0 ;  /* 0x000000070d097208 */ /* 0x000fe40000000000 */
[----:B------:R-:W-:Y:S01]  /*0fc0*/  ISETP.GT.AND P0, PT, R4, R5, PT ;  /* 0x000000050400720c */ /* 0x000fe20003f04270 */
[----:B------:R-:W-:Y:S01]  /*0fd0*/  SHFL.DOWN PT, R6, R8, 0x8, R5 ;  /* 0x0900000008067989 */ /* 0x000fe200000e0005 */
[----:B------:R-:W-:-:S03]  /*0fe0*/  @!P1 SHF.R.U32.HI R4, RZ, 0x2, R0 ;  /* 0x00000002ff049819 */ /* 0x000fc60000011600 */
[----:B------:R-:W0:Y:S01]  /*0ff0*/  SHFL.DOWN PT, R7, R9, 0x8, R5 ;  /* 0x0900000009077989 */ /* 0x000e2200000e0005 */
[----:B------:R-:W-:Y:S01]  /*1000*/  @!P1 LOP3.LUT R4, R4, 0xf8, RZ, 0xc0, !PT ;  /* 0x000000f804049812 */ /* 0x000fe200078ec0ff */
[----:B------:R-:W1:Y:S01]  /*1010*/  @!P1 S2R R13, SR_CgaCtaId ;  /* 0x00000000000d9919 */ /* 0x000e620000008800 */
[----:B0-----:R-:W-:-:S10]  /*1020*/  DADD R6, R6, R8 ;  /* 0x0000000006067229 */ /* 0x001fd40000000008 */
[----:B------:R-:W-:Y:S02]  /*1030*/  FSEL R10, R8, R6, P0 ;  /* 0x00000006080a7208 */ /* 0x000fe40000000000 */
[----:B------:R-:W-:Y:S02]  /*1040*/  FSEL R11, R9, R7, P0 ;  /* 0x00000007090b7208 */ /* 0x000fe40000000000 */
[----:B------:R-:W-:Y:S01]  /*1050*/  @!P1 MOV R8, 0x400 ;  /* 0x0000040000089802 */ /* 0x000fe20000000f00 */
[----:B------:R-:W-:Y:S01]  /*1060*/  SHFL.DOWN PT, R6, R10, 0x10, R5 ;  /* 0x0a0000000a067989 */ /* 0x000fe200000e0005 */
[----:B------:R-:W-:Y:S02]  /*1070*/  ISETP.GT.AND P0, PT, R2, R5, PT ;  /* 0x000000050200720c */ /* 0x000fe40003f04270 */
[----:B-1----:R-:W-:Y:S01]  /*1080*/  @!P1 LEA R13, R13, R8, 0x18 ;  /* 0x000000080d0d9211 */ /* 0x002fe200078ec0ff */
[----:B------:R-:W0:Y:S04]  /*1090*/  SHFL.DOWN PT, R7, R11, 0x10, R5 ;  /* 0x0a0000000b077989 */ /* 0x000e2800000e0005 */
[----:B------:R-:W-:Y:S01]  /*10a0*/  @!P1 IMAD.IADD R13, R4, 0x1, R13 ;  /* 0x00000001040d9824 */ /* 0x000fe200078e020d */
[----:B0-----:R-:W-:-:S10]  /*10b0*/  DADD R6, R6, R10 ;  /* 0x0000000006067229 */ /* 0x001fd4000000000a */
[----:B------:R-:W-:Y:S02]  /*10c0*/  FSEL R8, R10, R6, P0 ;  /* 0x000000060a087208 */ /* 0x000fe40000000000 */
[----:B------:R-:W-:Y:S02]  /*10d0*/  FSEL R9, R11, R7, P0 ;  /* 0x000000070b097208 */ /* 0x000fe40000000000 */
[----:B------:R-:W-:-:S03]  /*10e0*/  ISETP.NE.AND P0, PT, R0, RZ, PT ;  /* 0x000000ff0000720c */ /* 0x000fc60003f05270 */
[----:B------:R1:W-:Y:S01]  /*10f0*/  @!P1 STS.64 [R13+0x10], R8 ;  /* 0x000010080d009388 */ /* 0x0003e20000000a00 */
[----:B------:R-:W-:Y:S09]  /*1100*/  BAR.SYNC.DEFER_BLOCKING 0x0 ;  /* 0x0000000000007b1d */ /* 0x000ff20000010000 */
[----:B------:R-:W-:Y:S05]  /*1110*/  @P0 BRA `(.L_x_45) ;  /* 0x0000001400a00947 */ /* 0x000fea0003800000 */
[----:B------:R-:W0:Y:S01]  /*1120*/  S2UR UR5, SR_CgaCtaId ;  /* 0x00000000000579c3 */ /* 0x000e220000008800 */
[----:B------:R-:W-:Y:S01]  /*1130*/  UMOV UR4, 0x400 ;  /* 0x0000040000047882 */ /* 0x000fe20000000000 */
[----:B------:R-:W-:Y:S01]  /*1140*/  ISETP.GT.AND P1, PT, R3, 0x20, PT ;  /* 0x000000200300780c */ /* 0x000fe20003f24270 */
[----:B0-----:R-:W-:-:S09]  /*1150*/  ULEA UR4, UR5, UR4, 0x18 ;  /* 0x0000000405047291 */ /* 0x001fd2000f8ec0ff */
[----:B------:R-:W0:Y:S04]  /*1160*/  LDS.64 R10, [UR4+0x18] ;  /* 0x00001804ff0a7984 */ /* 0x000e280008000a00 */
[----:B------:R-:W2:Y:S01]  /*1170*/  LDS.128 R4, [UR4+0x20] ;  /* 0x00002004ff047984 */ /* 0x000ea20008000c00 */
[----:B0-----:R-:W-:-:S10]  /*1180*/  DADD R10, R8, R10 ;  /* 0x00000000080a7229 */ /* 0x001fd4000000000a */
[----:B------:R-:W-:Y:S02]  /*1190*/  FSEL R12, R10, R8, P1 ;  /* 0x000000080a0c7208 */ /* 0x000fe40000800000 */
[----:B-1----:R-:W-:Y:S02]  /*11a0*/  FSEL R13, R11, R9, P1 ;  /* 0x000000090b0d7208 */ /* 0x002fe40000800000 */
[----:B------:R-:W0:Y:S01]  /*11b0*/  LDS.128 R8, [UR4+0x30] ;  /* 0x00003004ff087984 */ /* 0x000e220008000c00 */
[----:B------:R-:W-:-:S03]  /*11c0*/  ISETP.GT.AND P1, PT, R3, 0x40, PT ;  /* 0x000000400300780c */ /* 0x000fc60003f24270 */
        /* <DEDUP_REMOVED lines=61> */
.L_x_31:
[----:B------:R-:W0:Y:S01]  /*15a0*/  S2R R0, SR_TID.X ;  /* 0x0000000000007919 */ /* 0x000e220000002100 */
[----:B------:R-:W1:Y:S01]  /*15b0*/  LDC.64 R4, c[0x0][0x380] ;  /* 0x0000e000ff047b82 */ /* 0x000e620000000a00 */
[----:B0-----:R-:W-:-:S04]  /*15c0*/  VIADD R21, R0, UR9 ;  /* 0x0000000900157c36 */ /* 0x001fc80008000000 */
[----:B-1----:R-:W-:-:S05]  /*15d0*/  IMAD.WIDE.U32 R20, R21, 0x8, R4 ;  /* 0x0000000815147825 */ /* 0x002fca00078e0004 */
[----:B------:R-:W2:Y:S04]  /*15e0*/  LDG.E.64 R14, desc[UR16][R20.64] ;  /* 0x00000010140e7981 */ /* 0x000ea8000c1e1b00 */
[----:B------:R-:W2:Y:S04]  /*15f0*/  LDG.E.64 R16, desc[UR16][R20.64+0x1000] ;  /* 0x0010001014107981 */ /* 0x000ea8000c1e1b00 */
[----:B------:R-:W3:Y:S04]  /*1600*/  LDG.E.64 R18, desc[UR16][R20.64+0x2000] ;  /* 0x0020001014127981 */ /* 0x000ee8000c1e1b00 */
[----:B------:R-:W4:Y:S04]  /*1610*/  LDG.E.64 R10, desc[UR16][R20.64+0x3000] ;  /* 0x00300010140a7981 */ /* 0x000f28000c1e1b00 */
[----:B------:R-:W5:Y:S04]  /*1620*/  LDG.E.64 R6, desc[UR16][R20.64+0x4000] ;  /* 0x0040001014067981 */ /* 0x000f68000c1e1b00 */
[----:B------:R-:W5:Y:S04]  /*1630*/  LDG.E.64 R4, desc[UR16][R20.64+0x5000] ;  /* 0x0050001014047981 */ /* 0x000f68000c1e1b00 */
[----:B------:R-:W5:Y:S01]  /*1640*/  LDG.E.64 R8, desc[UR16][R20.64+0x6000] ;  /* 0x0060001014087981 */ /* 0x000f62000c1e1b00 */
[----:B------:R-:W-:-:S04]  /*1650*/  ISETP.GE.U32.AND P0, PT, R13, UR5, PT ;  /* 0x000000050d007c0c */ /* 0x000fc8000bf06070 */
[----:B------:R-:W-:Y:S01]  /*1660*/  ISETP.GE.U32.AND.EX P0, PT, R2, UR4, PT, P0 ;  /* 0x0000000402007c0c */ /* 0x000fe2000bf06100 */
[----:B--2---:R-:W-:-:S08]  /*1670*/  DADD R14, R14, R16 ;  /* 0x000000000e0e7229 */ /* 0x004fd00000000010 */
[----:B---3--:R-:W-:-:S08]  /*1680*/  DADD R14, R18, R14 ;  /* 0x00000000120e7229 */ /* 0x008fd0000000000e */
[----:B----4-:R-:W-:-:S08]  /*1690*/  DADD R10, R10, R14 ;  /* 0x000000000a0a7229 */ /* 0x010fd0000000000e */
[----:B-----5:R-:W-:-:S08]  /*16a0*/  DADD R6, R6, R10 ;  /* 0x0000000006067229 */ /* 0x020fd0000000000a */
[----:B------:R-:W-:-:S08]  /*16b0*/  DADD R4, R4, R6 ;  /* 0x0000000004047229 */ /* 0x000fd00000000006 */
[----:B------:R-:W-:Y:S01]  /*16c0*/  DADD R8, R8, R4 ;  /* 0x0000000008087229 */ /* 0x000fe20000000004 */
[----:B------:R-:W-:Y:S10]  /*16d0*/  @!P0 BRA `(.L_x_46) ;  /* 0x0000000c001c8947 */ /* 0x000ff40003800000 */
[----:B------:R-:W-:Y:S01]  /*16e0*/  UIADD3 UR7, UP0, UPT, UR5, UR9, URZ ;  /* 0x0000000905077290 */ /* 0x000fe2000ff1e0ff */
[----:B------:R-:W-:Y:S01]  /*16f0*/  IADD3 R23, P1, PT, R12, -0xe00, RZ ;  /* 0xfffff2000c177810 */ /* 0x000fe20007f3e0ff */
[----:B------:R-:W0:Y:S01]  /*1700*/  LDCU.64 UR12, c[0x0][0x380] ;  /* 0x00007000ff0c77ac */ /* 0x000e220008000a00 */
[----:B------:R-:W-:Y:S02]  /*1710*/  LOP3.LUT R5, RZ, R0, RZ, 0x33, !PT ;  /* 0x00000000ff057212 */ /* 0x000fe400078e33ff */
[----:B------:R-:W-:Y:S01]  /*1720*/  IADD3.X R22, PT, PT, R3, -0x1, RZ, P1, !PT ;  /* 0xffffffff03167810 */ /* 0x000fe20000ffe4ff */
[----:B------:R-:W-:Y:S01]  /*1730*/  UIADD3.X UR8, UPT, UPT, URZ, UR4, URZ, UP0, !UPT ;  /* 0x00000004ff087290 */ /* 0x000fe200087fe4ff */
[----:B------:R-:W-:Y:S01]  /*1740*/  ISETP.LT.U32.AND P0, PT, R23, UR7, PT ;  /* 0x0000000717007c0c */ /* 0x000fe2000bf01070 */
[----:B------:R-:W-:Y:S01]  /*1750*/  UMOV UR6, UR5 ;  /* 0x0000000500067c82 */ /* 0x000fe20008000000 */
[----:B------:R-:W-:Y:S01]  /*1760*/  IADD3 R7, P2, PT, R0, UR7, RZ ;  /* 0x0000000700077c10 */ /* 0x000fe2000ff5e0ff */
[----:B------:R-:W-:Y:S01]  /*1770*/  UMOV UR4, URZ ;  /* 0x000000ff00047c82 */ /* 0x000fe20008000000 */
[----:B------:R-:W-:Y:S01]  /*1780*/  IADD3 R5, PT, PT, R12, -UR5, R5 ;  /* 0x800000050c057c10 */ /* 0x000fe2000fffe005 */
[----:B------:R-:W-:Y:S01]  /*1790*/  IMAD.U32 R11, RZ, RZ, UR8 ;  /* 0x00000008ff0b7e24 */ /* 0x000fe2000f8e00ff */
[----:B------:R-:W-:Y:S01]  /*17a0*/  UMOV UR10, UR8 ;  /* 0x00000008000a7c82 */ /* 0x000fe20008000000 */
[----:B------:R-:W-:-:S03]  /*17b0*/  IMAD.X R0, RZ, RZ, UR8, P2 ;  /* 0x00000008ff007e24 */ /* 0x000fc600090e06ff */
[----:B------:R-:W-:Y:S02]  /*17c0*/  ISETP.GT.U32.AND.EX P0, PT, R11, R22, PT, P0 ;  /* 0x000000160b00720c */ /* 0x000fe40003f04100 */
[----:B0-----:R-:W-:-:S04]  /*17d0*/  LEA R6, P1, R7, UR12, 0x3 ;  /* 0x0000000c07067c11 */ /* 0x001fc8000f8218ff */
[----:B------:R-:W-:Y:S02]  /*17e0*/  IADD3 R6, P2, PT, R6, 0x8000, RZ ;  /* 0x0000800006067810 */ /* 0x000fe40007f5e0ff */
[----:B------:R-:W-:Y:S01]  /*17f0*/  LEA.HI.X R7, R7, UR13, R0, 0x3, P1 ;  /* 0x0000000d07077c11 */ /* 0x000fe200088f1c00 */
[----:B------:R-:W-:Y:S01]  /*1800*/  VIADD R0, R5, -UR9 ;  /* 0x8000000905007c36 */ /* 0x000fe20008000000 */
[----:B------:R-:W-:-:S03]  /*1810*/  UMOV UR9, UR7 ;  /* 0x0000000700097c82 */ /* 0x000fc60008000000 */
[----:B------:R-:W-:Y:S01]  /*1820*/  IMAD.X R7, RZ, RZ, R7, P2 ;  /* 0x000000ffff077224 */ /* 0x000fe200010e0607 */
[----:B------:R-:W-:Y:S06]  /*1830*/  @P0 BRA `(.L_x_47) ;  /* 0x0000000000b80947 */ /* 0x000fec0003800000 */
[----:B------:R-:W0:Y:S01]  /*1840*/  LDC.64 R2, c[0x0][0x3b8] ;  /* 0x0000ee00ff027b82 */ /* 0x000e220000000a00 */
[----:B------:R-:W1:Y:S01]  /*1850*/  LDCU UR11, c[0x0][0x3c0] ;  /* 0x00007800ff0b77ac */ /* 0x000e620008000800 */
[----:B------:R-:W2:Y:S01]  /*1860*/  LDCU.64 UR12, c[0x0][0x380] ;  /* 0x00007000ff0c77ac */ /* 0x000ea20008000a00 */
[----:B------:R-:W-:Y:S01]  /*1870*/  NOP ;  /* 0x0000000000007918 */ /* 0x000fe20000000000 */
.L_x_48:
[----:B------:R-:W3:Y:S02]  /*1880*/  S2R R4, SR_TID.X ;  /* 0x0000000000047919 */ /* 0x000ee40000002100 */
[----:B---3--:R-:W-:-:S05]  /*1890*/  IADD3 R4, P0, PT, R4, UR7, RZ ;  /* 0x0000000704047c10 */ /* 0x008fca000ff1e0ff */
[----:B------:R-:W-:Y:S01]  /*18a0*/  IMAD.X R5, RZ, RZ, UR8, P0 ;  /* 0x00000008ff057e24 */ /* 0x000fe200080e06ff */
[----:B--2---:R-:W-:-:S04]  /*18b0*/  LEA R24, P0, R4, UR12, 0x3 ;  /* 0x0000000c04187c11 */ /* 0x004fc8000f8018ff */
[----:B------:R-:W-:-:S05]  /*18c0*/  LEA.HI.X R25, R4, UR13, R5, 0x3, P0 ;  /* 0x0000000d04197c11 */ /* 0x000fca00080f1c05 */
[----:B------:R-:W2:Y:S04]  /*18d0*/  LDG.E.64 R12, desc[UR16][R24.64] ;  /* 0x00000010180c7981 */ /* 0x000ea8000c1e1b00 */
[----:B------:R-:W3:Y:S04]  /*18e0*/  LDG.E.64 R14, desc[UR16][R24.64+0x1000] ;  /* 0x00100010180e7981 */ /* 0x000ee8000c1e1b00 */
[----:B------:R-:W4:Y:S04]  /*18f0*/  LDG.E.64 R16, desc[UR16][R24.64+0x2000] ;  /* 0x0020001018107981 */ /* 0x000f28000c1e1b00 */
[----:B------:R-:W5:Y:S04]  /*1900*/  LDG.E.64 R18, desc[UR16][R24.64+0x3000] ;  /* 0x0030001018127981 */ /* 0x000f68000c1e1b00 */
[----:B------:R-:W5:Y:S04]  /*1910*/  LDG.E.64 R20, desc[UR16][R24.64+0x4000] ;  /* 0x0040001018147981 */ /* 0x000f68000c1e1b00 */
[----:B------:R-:W5:Y:S04]  /*1920*/  LDG.E.64 R4, desc[UR16][R24.64+0x5000] ;  /* 0x0050001018047981 */ /* 0x000f68000c1e1b00 */
[----:B------:R-:W5:Y:S01]  /*1930*/  LDG.E.64 R10, desc[UR16][R24.64+0x6000] ;  /* 0x00600010180a7981 */ /* 0x000f62000c1e1b00 */
[----:B-1----:R-:W-:-:S04]  /*1940*/  UIMAD UR14, UR11, 0xe00, URZ ;  /* 0x00000e000b0e78a4 */ /* 0x002fc8000f8e02ff */
[----:B------:R-:W-:Y:S02]  /*1950*/  USHF.R.S32.HI UR15, URZ, 0x1f, UR14 ;  /* 0x0000001fff0f7899 */ /* 0x000fe4000801140e */
[----:B------:R-:W-:-:S04]  /*1960*/  UIADD3 UR5, UP0, UPT, UR14, UR9, URZ ;  /* 0x000000090e057290 */ /* 0x000fc8000ff1e0ff */
[----:B------:R-:W-:Y:S01]  /*1970*/  UIADD3.X UR6, UPT, UPT, UR15, UR10, URZ, UP0, !UPT ;  /* 0x0000000a0f067290 */ /* 0x000fe200087fe4ff */
[----:B--2---:R-:W-:-:S08]  /*1980*/  DADD R12, R12, R8 ;  /* 0x000000000c0c7229 */ /* 0x004fd00000000008 */
[----:B---3--:R-:W-:-:S08]  /*1990*/  DADD R12, R14, R12 ;  /* 0x000000000e0c7229 */ /* 0x008fd0000000000c */
[----:B----4-:R-:W-:-:S08]  /*19a0*/  DADD R12, R16, R12 ;  /* 0x00000000100c7229 */ /* 0x010fd0000000000c */
[----:B-----5:R-:W-:-:S08]  /*19b0*/  DADD R12, R18, R12 ;  /* 0x00000000120c7229 */ /* 0x020fd0000000000c */
[----:B------:R-:W-:Y:S01]  /*19c0*/  DADD R20, R20, R12 ;  /* 0x0000000014147229 */ /* 0x000fe2000000000c */
[----:B0-----:R-:W-:-:S05]  /*19d0*/  IMAD.MOV.U32 R12, RZ, RZ, R2 ;  /* 0x000000ffff0c7224 */ /* 0x001fca00078e0002 */
[----:B------:R-:W-:Y:S02]  /*19e0*/  IADD3 R8, P1, PT, R12, -UR7, RZ ;  /* 0x800000070c087c10 */ /* 0x000fe4000ff3e0ff */
[----:B------:R-:W-:Y:S02]  /*19f0*/  DADD R4, R4, R20 ;  /* 0x0000000004047229 */ /* 0x000fe40000000014 */
[----:B------:R-:W-:Y:S02]  /*1a00*/  ISETP.GE.U32.AND P0, PT, R8, UR14, PT ;  /* 0x0000000e08007c0c */ /* 0x000fe4000bf06070 */
[----:B------:R-:W-:-:S04]  /*1a10*/  IADD3.X R8, PT, PT, R3, ~UR8, RZ, P1, !PT ;  /* 0x8000000803087c10 */ /* 0x000fc80008ffe4ff */
[----:B------:R-:W-:Y:S01]  /*1a20*/  ISETP.GE.U32.AND.EX P0, PT, R8, UR15, PT, P0 ;  /* 0x0000000f08007c0c */ /* 0x000fe2000bf06100 */
[----:B------:R-:W-:-:S12]  /*1a30*/  DADD R8, R10, R4 ;  /* 0x000000000a087229 */ /* 0x000fd80000000004 */
[----:B------:R-:W-:Y:S05]  /*1a40*/  @!P0 BRA `(.L_x_46) ;  /* 0x0000000800408947 */ /* 0x000fea0003800000 */
[----:B------:R-:W-:Y:S02]  /*1a50*/  UIADD3 UR7, UP0, UPT, UR14, UR7, URZ ;  /* 0x000000070e077290 */ /* 0x000fe4000ff1e0ff */
[----:B------:R-:W-:Y:S01]  /*1a60*/  IMAD.U32 R5, RZ, RZ, UR14 ;  /* 0x0000000eff057e24 */ /* 0x000fe2000f8e00ff */
[----:B------:R-:W-:Y:S01]  /*1a70*/  UIADD3 UR4, UPT, UPT, UR4, 0x1, URZ ;  /* 0x0000000104047890 */ /* 0x000fe2000fffe0ff */
[----:B------:R-:W-:Y:S01]  /*1a80*/  VIADD R0, R0, -UR14 ;  /* 0x8000000e00007c36 */ /* 0x000fe20008000000 */
[----:B------:R-:W-:Y:S01]  /*1a90*/  UIADD3.X UR8, UPT, UPT, UR15, UR8, URZ, UP0, !UPT ;  /* 0x000000080f087290 */ /* 0x000fe200087fe4ff */
[----:B------:R-:W-:Y:S01]  /*1aa0*/  IMAD.WIDE R6, R5, 0x8, R6 ;  /* 0x0000000805067825 */ /* 0x000fe200078e0206 */
[----:B------:R-:W-:Y:S01]  /*1ab0*/  ISETP.LT.U32.AND P0, PT, R23, UR7, PT ;  /* 0x0000000717007c0c */ /* 0x000fe2000bf01070 */
[----:B------:R-:W-:Y:S01]  /*1ac0*/  UMOV UR9, UR5 ;  /* 0x0000000500097c82 */ /* 0x000fe20008000000 */
[----:B------:R-:W-:Y:S02]  /*1ad0*/  UMOV UR10, UR6 ;  /* 0x00000006000a7c82 */ /* 0x000fe40008000000 */
[----:B------:R-:W-:-:S05]  /*1ae0*/  IMAD.U32 R11, RZ, RZ, UR8 ;  /* 0x00000008ff0b7e24 */ /* 0x000fca000f8e00ff */
[----:B------:R-:W-:-:S13]  /*1af0*/  ISETP.GT.U32.AND.EX P0, PT, R11, R22, PT, P0 ;  /* 0x000000160b00720c */ /* 0x000fda0003f04100 */
[----:B------:R-:W-:Y:S05]  /*1b00*/  @!P0 BRA `(.L_x_48) ;  /* 0xfffffffc005c8947 */ /* 0x000fea000383ffff */
[----:B------:R-:W-:-:S05]  /*1b10*/  UMOV UR6, UR14 ;  /* 0x0000000e00067c82 */ /* 0x000fca0008000000 */
.L_x_47:
[----:B------:R-:W0:Y:S01]  /*1b20*/  S2R R11, SR_TID.X ;  /* 0x00000000000b7919 */ /* 0x000e220000002100 */
[C---:B------:R-:W-:Y:S01]  /*1b30*/  VIADD R2, R12.reuse, -UR7 ;  /* 0x800000070c027c36 */ /* 0x040fe20008000000 */
[----:B------:R-:W-:Y:S01]  /*1b40*/  ISETP.LE.U32.AND P1, PT, R12, UR7, PT ;  /* 0x000000070c007c0c */ /* 0x000fe2000bf23070 */
[----:B------:R-:W-:Y:S01]  /*1b50*/  IMAD.U32 R4, RZ, RZ, UR8 ;  /* 0x00000008ff047e24 */ /* 0x000fe2000f8e00ff */
[----:B------:R-:W-:Y:S02]  /*1b60*/  BSSY.RECONVERGENT B1, `(.L_x_46) ;  /* 0x000007e000017945 */ /* 0x000fe40003800200 */
[----:B0-----:R-:W-:-:S04]  /*1b70*/  ISETP.GE.AND P0, PT, R11, R2, PT ;  /* 0x000000020b00720c */ /* 0x001fc80003f06270 */
[----:B------:R-:W-:-:S13]  /*1b80*/  ISETP.GE.U32.OR.EX P0, PT, R4, R3, P0, P1 ;  /* 0x000000030400720c */ /* 0x000fda0000706510 */
[----:B------:R-:W-:Y:S05]  /*1b90*/  @P0 BRA `(.L_x_49) ;  /* 0x0000000400e80947 */ /* 0x000fea0003800000 */
[----:B------:R-:W-:Y:S01]  /*1ba0*/  UIMAD UR5, UR18, 0xe00, URZ ;  /* 0x00000e00120578a4 */ /* 0x000fe2000f8e02ff */
[----:B------:R-:W-:Y:S01]  /*1bb0*/  LOP3.LUT R3, RZ, R11, RZ, 0x33, !PT ;  /* 0x0000000bff037212 */ /* 0x000fe200078e33ff */
[----:B------:R-:W-:Y:S01]  /*1bc0*/  UIMAD UR14, UR4, UR11, URZ ;  /* 0x0000000b040e72a4 */ /* 0x000fe2000f8e02ff */
[----:B------:R-:W-:Y:S01]  /*1bd0*/  BSSY.RECONVERGENT B2, `(.L_x_50) ;  /* 0x0000035000027945 */ /* 0x000fe20003800200 */
[----:B------:R-:W-:Y:S01]  /*1be0*/  UIADD3 UR5, UPT, UPT, UR5, UR6, URZ ;  /* 0x0000000605057290 */ /* 0x000fe2000fffe0ff */
[----:B------:R-:W-:-:S03]  /*1bf0*/  IMAD.MOV.U32 R2, RZ, RZ, R11 ;  /* 0x000000ffff027224 */ /* 0x000fc600078e000b */
[----:B------:R-:W-:Y:S02]  /*1c00*/  IMAD.U32 R5, RZ, RZ, UR14 ;  /* 0x0000000eff057e24 */ /* 0x000fe4000f8e00ff */
[----:B------:R-:W-:-:S05]  /*1c10*/  IADD3 R12, PT, PT, R12, -UR5, R3 ;  /* 0x800000050c0c7c10 */ /* 0x000fca000fffe003 */
[----:B------:R-:W-:-:S05]  /*1c20*/  IMAD R12, R5, -0xe00, R12 ;  /* 0xfffff200050c7824 */ /* 0x000fca00078e020c */
[C---:B------:R-:W-:Y:S02]  /*1c30*/  ISETP.GE.U32.AND P1, PT, R12.reuse, 0x1e00, PT ;  /* 0x00001e000c00780c */ /* 0x040fe40003f26070 */
[----:B------:R-:W-:-:S04]  /*1c40*/  LEA.HI R3, R12, 0x1, RZ, 0x17 ;  /* 0x000000010c037811 */ /* 0x000fc800078fb8ff */
[----:B------:R-:W-:-:S04]  /*1c50*/  LOP3.LUT R4, R3, 0xf, RZ, 0xc0, !PT ;  /* 0x0000000f03047812 */ /* 0x000fc800078ec0ff */
[----:B------:R-:W-:-:S03]  /*1c60*/  ISETP.NE.AND P0, PT, R4, RZ, PT ;  /* 0x000000ff0400720c */ /* 0x000fc60003f05270 */
[----:B------:R-:W-:Y:S10]  /*1c70*/  @!P1 BRA `(.L_x_51) ;  /* 0x0000000000a89947 */ /* 0x000ff40003800000 */
[----:B------:R-:W-:-:S04]  /*1c80*/  LEA.HI R2, R0, 0x1, RZ, 0x17 ;  /* 0x0000000100027811 */ /* 0x000fc800078fb8ff */
[----:B------:R-:W-:Y:S01]  /*1c90*/  LOP3.LUT R5, R2, 0xfffff0, RZ, 0xc0, !PT ;  /* 0x00fffff002057812 */ /* 0x000fe200078ec0ff */
[----:B------:R-:W-:-:S04]  /*1ca0*/  IMAD.MOV.U32 R2, RZ, RZ, R11 ;  /* 0x000000ffff027224 */ /* 0x000fc800078e000b */
[----:B------:R-:W-:-:S07]  /*1cb0*/  IMAD.MOV R5, RZ, RZ, -R5 ;  /* 0x000000ffff057224 */ /* 0x000fce00078e0a05 */
.L_x_52:
[----:B------:R-:W2:Y:S04]  /*1cc0*/  LDG.E.64 R20, desc[UR16][R6.64+-0x8000] ;  /* 0xff80001006147981 */ /* 0x000ea8000c1e1b00 */
[----:B------:R-:W3:Y:S04]  /*1cd0*/  LDG.E.64 R18, desc[UR16][R6.64+-0x7000] ;  /* 0xff90001006127981 */ /* 0x000ee8000c1e1b00 */
[----:B------:R-:W4:Y:S04]  /*1ce0*/  LDG.E.64 R16, desc[UR16][R6.64+-0x6000] ;  /* 0xffa0001006107981 */ /* 0x000f28000c1e1b00 */
[----:B------:R-:W5:Y:S04]  /*1cf0*/  LDG.E.64 R14, desc[UR16][R6.64+-0x5000] ;  /* 0xffb00010060e7981 */ /* 0x000f68000c1e1b00 */
[----:B------:R-:W5:Y:S04]  /*1d00*/  LDG.E.64 R12, desc[UR16][R6.64+-0x4000] ;  /* 0xffc00010060c7981 */ /* 0x000f68000c1e1b00 */
[----:B------:R-:W5:Y:S04]  /*1d10*/  LDG.E.64 R10, desc[UR16][R6.64+-0x3000] ;  /* 0xffd00010060a7981 */ /* 0x000f68000c1e1b00 */
[----:B------:R-:W5:Y:S04]  /*1d20*/  LDG.E.64 R24, desc[UR16][R6.64+-0x2000] ;  /* 0xffe0001006187981 */ /* 0x000f68000c1e1b00 */
[----:B------:R-:W5:Y:S01]  /*1d30*/  LDG.E.64 R22, desc[UR16][R6.64+-0x1000] ;  /* 0xfff0001006167981 */ /* 0x000f62000c1e1b00 */
[----:B--2---:R-:W-:-:S03]  /*1d40*/  DADD R20, R20, R8 ;  /* 0x0000000014147229 */ /* 0x004fc60000000008 */
[----:B------:R-:W2:Y:S05]  /*1d50*/  LDG.E.64 R8, desc[UR16][R6.64] ;  /* 0x0000001006087981 */ /* 0x000eaa000c1e1b00 */
[----:B---3--:R-:W-:Y:S02]  /*1d60*/  DADD R18, R20, R18 ;  /* 0x0000000014127229 */ /* 0x008fe40000000012 */
[----:B------:R-:W3:Y:S06]  /*1d70*/  LDG.E.64 R20, desc[UR16][R6.64+0x1000] ;  /* 0x0010001006147981 */ /* 0x000eec000c1e1b00 */
[----:B----4-:R-:W-:-:S02]  /*1d80*/  DADD R16, R18, R16 ;  /* 0x0000000012107229 */ /* 0x010fc40000000010 */
[----:B------:R-:W4:Y:S06]  /*1d90*/  LDG.E.64 R18, desc[UR16][R6.64+0x2000] ;  /* 0x0020001006127981 */ /* 0x000f2c000c1e1b00 */
[----:B-----5:R-:W-:Y:S02]  /*1da0*/  DADD R14, R16, R14 ;  /* 0x00000000100e7229 */ /* 0x020fe4000000000e */
[----:B------:R-:W5:Y:S06]  /*1db0*/  LDG.E.64 R16, desc[UR16][R6.64+0x3000] ;  /* 0x0030001006107981 */ /* 0x000f6c000c1e1b00 */
[----:B------:R-:W-:-:S02]  /*1dc0*/  DADD R12, R14, R12 ;  /* 0x000000000e0c7229 */ /* 0x000fc4000000000c */
[----:B------:R-:W5:Y:S06]  /*1dd0*/  LDG.E.64 R14, desc[UR16][R6.64+0x4000] ;  /* 0x00400010060e7981 */ /* 0x000f6c000c1e1b00 */
[----:B------:R-:W-:Y:S02]  /*1de0*/  DADD R10, R12, R10 ;  /* 0x000000000c0a7229 */ /* 0x000fe4000000000a */
[----:B------:R-:W5:Y:S06]  /*1df0*/  LDG.E.64 R12, desc[UR16][R6.64+0x5000] ;  /* 0x00500010060c7981 */ /* 0x000f6c000c1e1b00 */
[----:B------:R-:W-:-:S02]  /*1e00*/  DADD R24, R10, R24 ;  /* 0x000000000a187229 */ /* 0x000fc40000000018 */
[----:B------:R-:W5:Y:S06]  /*1e10*/  LDG.E.64 R10, desc[UR16][R6.64+0x6000] ;  /* 0x00600010060a7981 */ /* 0x000f6c000c1e1b00 */
[----:B------:R-:W-:Y:S02]  /*1e20*/  DADD R22, R24, R22 ;  /* 0x0000000018167229 */ /* 0x000fe40000000016 */
[----:B------:R0:W5:Y:S01]  /*1e30*/  LDG.E.64 R24, desc[UR16][R6.64+0x7000] ;  /* 0x0070001006187981 */ /* 0x000162000c1e1b00 */
        /* <DEDUP_REMOVED lines=8> */
[----:B-----5:R-:W-:-:S08]  /*1ec0*/  DADD R8, R8, R16 ;  /* 0x0000000008087229 */ /* 0x020fd00000000010 */
[----:B------:R-:W-:-:S08]  /*1ed0*/  DADD R8, R8, R14 ;  /* 0x0000000008087229 */ /* 0x000fd0000000000e */
[----:B------:R-:W-:-:S08]  /*1ee0*/  DADD R8, R8, R12 ;  /* 0x0000000008087229 */ /* 0x000fd0000000000c */
[----:B------:R-:W-:-:S08]  /*1ef0*/  DADD R8, R8, R10 ;  /* 0x0000000008087229 */ /* 0x000fd0000000000a */
[----:B------:R-:W-:Y:S01]  /*1f00*/  DADD R8, R8, R24 ;  /* 0x0000000008087229 */ /* 0x000fe20000000018 */
[----:B------:R-:W-:Y:S10]  /*1f10*/  @P1 BRA `(.L_x_52) ;  /* 0xfffffffc00681947 */ /* 0x000ff4000383ffff */
.L_x_51:
[----:B------:R-:W-:Y:S05]  /*1f20*/  BSYNC.RECONVERGENT B2 ;  /* 0x0000000000027941 */ /* 0x000fea0003800200 */
.L_x_50:
[----:B------:R-:W-:Y:S05]  /*1f30*/  @!P0 BRA `(.L_x_49) ;  /* 0x0000000400008947 */ /* 0x000fea0003800000 */
[----:B------:R-:W-:Y:S01]  /*1f40*/  ISETP.GE.U32.AND P1, PT, R4, 0x8, PT ;  /* 0x000000080400780c */ /* 0x000fe20003f26070 */
[----:B------:R-:W-:Y:S01]  /*1f50*/  BSSY.RECONVERGENT B2, `(.L_x_53) ;  /* 0x0000019000027945 */ /* 0x000fe20003800200 */
[----:B------:R-:W-:-:S04]  /*1f60*/  LOP3.LUT R24, R3, 0x7, RZ, 0xc0, !PT ;  /* 0x0000000703187812 */ /* 0x000fc800078ec0ff */
[----:B------:R-:W-:-:S07]  /*1f70*/  ISETP.NE.AND P0, PT, R24, RZ, PT ;  /* 0x000000ff1800720c */ /* 0x000fce0003f05270 */
[----:B------:R-:W-:Y:S06]  /*1f80*/  @!P1 BRA `(.L_x_54) ;  /* 0x0000000000549947 */ /* 0x000fec0003800000 */
[----:B------:R-:W-:-:S05]  /*1f90*/  IADD3 R4, P1, PT, R2, UR7, RZ ;  /* 0x0000000702047c10 */ /* 0x000fca000ff3e0ff */
[----:B------:R-:W-:Y:S01]  /*1fa0*/  IMAD.X R5, RZ, RZ, UR8, P1 ;  /* 0x00000008ff057e24 */ /* 0x000fe200088e06ff */
[----:B------:R-:W-:-:S04]  /*1fb0*/  LEA R20, P1, R4, UR12, 0x3 ;  /* 0x0000000c04147c11 */ /* 0x000fc8000f8218ff */
[----:B------:R-:W-:-:S05]  /*1fc0*/  LEA.HI.X R21, R4, UR13, R5, 0x3, P1 ;  /* 0x0000000d04157c11 */ /* 0x000fca00088f1c05 */
        /* <DEDUP_REMOVED lines=8> */
[----:B------:R-:W-:Y:S01]  /*2050*/  VIADD R2, R2, 0x1000 ;  /* 0x0000100002027836 */ /* 0x000fe20000000000 */
[----:B--2---:R-:W-:-:S08]  /*2060*/  DADD R22, R8, R22 ;  /* 0x0000000008167229 */ /* 0x004fd00000000016 */
[----:B---3--:R-:W-:-:S08]  /*2070*/  DADD R16, R22, R16 ;  /* 0x0000000016107229 */ /* 0x008fd00000000010 */
[----:B----4-:R-:W-:-:S08]  /*2080*/  DADD R14, R16, R14 ;  /* 0x00000000100e7229 */ /* 0x010fd0000000000e */
[----:B-----5:R-:W-:-:S08]  /*2090*/  DADD R12, R14, R12 ;  /* 0x000000000e0c7229 */ /* 0x020fd0000000000c */
[----:B------:R-:W-:-:S08]  /*20a0*/  DADD R10, R12, R10 ;  /* 0x000000000c0a7229 */ /* 0x000fd0000000000a */
[----:B------:R-:W-:-:S08]  /*20b0*/  DADD R6, R10, R6 ;  /* 0x000000000a067229 */ /* 0x000fd00000000006 */
[----:B------:R-:W-:-:S08]  /*20c0*/  DADD R4, R6, R4 ;  /* 0x0000000006047229 */ /* 0x000fd00000000004 */
[----:B------:R-:W-:-:S11]  /*20d0*/  DADD R8, R4, R18 ;  /* 0x0000000004087229 */ /* 0x000fd60000000012 */
.L_x_54:
[----:B------:R-:W-:Y:S05]  /*20e0*/  BSYNC.RECONVERGENT B2 ;  /* 0x0000000000027941 */ /* 0x000fea0003800200 */
.L_x_53:
[----:B------:R-:W-:Y:S05]  /*20f0*/  @!P0 BRA `(.L_x_49) ;  /* 0x0000000000908947 */ /* 0x000fea0003800000 */
[----:B------:R-:W-:Y:S01]  /*2100*/  ISETP.GE.U32.AND P1, PT, R24, 0x4, PT ;  /* 0x000000041800780c */ /* 0x000fe20003f26070 */
[----:B------:R-:W-:Y:S01]  /*2110*/  BSSY.RECONVERGENT B2, `(.L_x_55) ;  /* 0x0000010000027945 */ /* 0x000fe20003800200 */
[----:B------:R-:W-:-:S11]  /*2120*/  LOP3.LUT P0, RZ, R3, 0x3, RZ, 0xc0, !PT ;  /* 0x0000000303ff7812 */ /* 0x000fd6000780c0ff */
[----:B------:R-:W-:Y:S05]  /*2130*/  @!P1 BRA `(.L_x_56) ;  /* 0x0000000000349947 */ /* 0x000fea0003800000 */
[----:B------:R-:W-:-:S05]  /*2140*/  IADD3 R3, P1, PT, R2, UR7, RZ ;  /* 0x0000000702037c10 */ /* 0x000fca000ff3e0ff */
[----:B------:R-:W-:Y:S01]  /*2150*/  IMAD.X R6, RZ, RZ, UR8, P1 ;  /* 0x00000008ff067e24 */ /* 0x000fe200088e06ff */
[----:B------:R-:W-:-:S04]  /*2160*/  LEA R4, P1, R3, UR12, 0x3 ;  /* 0x0000000c03047c11 */ /* 0x000fc8000f8218ff */
[----:B------:R-:W-:-:S05]  /*2170*/  LEA.HI.X R5, R3, UR13, R6, 0x3, P1 ;  /* 0x0000000d03057c11 */ /* 0x000fca00088f1c06 */
[----:B------:R-:W2:Y:S04]  /*2180*/  LDG.E.64 R6, desc[UR16][R4.64] ;  /* 0x0000001004067981 */ /* 0x000ea8000c1e1b00 */
[----:B------:R-:W3:Y:S04]  /*2190*/  LDG.E.64 R10, desc[UR16][R4.64+0x1000] ;  /* 0x00100010040a7981 */ /* 0x000ee8000c1e1b00 */
[----:B------:R-:W4:Y:S04]  /*21a0*/  LDG.E.64 R12, desc[UR16][R4.64+0x2000] ;  /* 0x00200010040c7981 */ /* 0x000f28000c1e1b00 */
[----:B------:R-:W5:Y:S01]  /*21b0*/  LDG.E.64 R14, desc[UR16][R4.64+0x3000] ;  /* 0x00300010040e7981 */ /* 0x000f62000c1e1b00 */
[----:B------:R-:W-:Y:S01]  /*21c0*/  VIADD R2, R2, 0x800 ;  /* 0x0000080002027836 */ /* 0x000fe20000000000 */
[----:B--2---:R-:W-:-:S08]  /*21d0*/  DADD R6, R8, R6 ;  /* 0x0000000008067229 */ /* 0x004fd00000000006 */
[----:B---3--:R-:W-:-:S08]  /*21e0*/  DADD R6, R6, R10 ;  /* 0x0000000006067229 */ /* 0x008fd0000000000a */
[----:B----4-:R-:W-:-:S08]  /*21f0*/  DADD R6, R6, R12 ;  /* 0x0000000006067229 */ /* 0x010fd0000000000c */
[----:B-----5:R-:W-:-:S11]  /*2200*/  DADD R8, R6, R14 ;  /* 0x0000000006087229 */ /* 0x020fd6000000000e */
.L_x_56:
[----:B------:R-:W-:Y:S05]  /*2210*/  BSYNC.RECONVERGENT B2 ;  /* 0x0000000000027941 */ /* 0x000fea0003800200 */
.L_x_55:
[----:B------:R-:W-:Y:S05]  /*2220*/  @!P0 BRA `(.L_x_49) ;  /* 0x0000000000448947 */ /* 0x000fea0003800000 */
[----:B------:R-:W-:Y:S02]  /*2230*/  LOP3.LUT R0, R0, 0xffff, RZ, 0xc0, !PT ;  /* 0x0000ffff00007812 */ /* 0x000fe400078ec0ff */
[----:B------:R-:W-:Y:S02]  /*2240*/  IADD3 R2, P0, PT, R2, UR9, RZ ;  /* 0x0000000902027c10 */ /* 0x000fe4000ff1e0ff */
[----:B------:R-:W-:Y:S02]  /*2250*/  LEA.HI R0, R0, 0x1, RZ, 0x17 ;  /* 0x0000000100007811 */ /* 0x000fe400078fb8ff */
[----:B------:R-:W-:Y:S01]  /*2260*/  LEA R4, P1, R2, UR12, 0x3 ;  /* 0x0000000c02047c11 */ /* 0x000fe2000f8218ff */
[----:B------:R-:W-:Y:S01]  /*2270*/  IMAD.X R5, RZ, RZ, UR10, P0 ;  /* 0x0000000aff057e24 */ /* 0x000fe200080e06ff */
[----:B------:R-:W-:-:S04]  /*2280*/  LOP3.LUT R0, R0, 0x3, RZ, 0xc0, !PT ;  /* 0x0000000300007812 */ /* 0x000fc800078ec0ff */
[----:B------:R-:W-:Y:S01]  /*2290*/  LEA.HI.X R5, R2, UR13, R5, 0x3, P1 ;  /* 0x0000000d02057c11 */ /* 0x000fe200088f1c05 */
[----:B------:R-:W-:-:S07]  /*22a0*/  IMAD.MOV R0, RZ, RZ, -R0 ;  /* 0x000000ffff007224 */ /* 0x000fce00078e0a00 */
.L_x_57:
[----:B------:R-:W-:Y:S02]  /*22b0*/  IMAD.MOV.U32 R2, RZ, RZ, R4 ;  /* 0x000000ffff027224 */ /* 0x000fe400078e0004 */
[----:B------:R-:W-:-:S06]  /*22c0*/  IMAD.MOV.U32 R3, RZ, RZ, R5 ;  /* 0x000000ffff037224 */ /* 0x000fcc00078e0005 */
[----:B------:R-:W2:Y:S01]  /*22d0*/  LDG.E.64 R2, desc[UR16][R2.64] ;  /* 0x0000001002027981 */ /* 0x000ea2000c1e1b00 */
[----:B------:R-:W-:Y:S01]  /*22e0*/  VIADD R0, R0, 0x1 ;  /* 0x0000000100007836 */ /* 0x000fe20000000000 */
[----:B------:R-:W-:-:S04]  /*22f0*/  IADD3 R4, P1, PT, R4, 0x1000, RZ ;  /* 0x0000100004047810 */ /* 0x000fc80007f3e0ff */
[----:B------:R-:W-:Y:S01]  /*2300*/  ISETP.NE.AND P0, PT, R0, RZ, PT ;  /* 0x000000ff0000720c */ /* 0x000fe20003f05270 */
[----:B------:R-:W-:Y:S01]  /*2310*/  IMAD.X R5, RZ, RZ, R5, P1 ;  /* 0x000000ffff057224 */ /* 0x000fe200008e0605 */
[----:B--2---:R-:W-:-:S11]  /*2320*/  DADD R8, R2, R8 ;  /* 0x0000000002087229 */ /* 0x004fd60000000008 */
[----:B------:R-:W-:Y:S05]  /*2330*/  @P0 BRA `(.L_x_57) ;  /* 0xfffffffc00dc0947 */ /* 0x000fea000383ffff */
.L_x_49:
[----:B------:R-:W-:Y:S05]  /*2340*/  BSYNC.RECONVERGENT B1 ;  /* 0x0000000000017941 */ /* 0x000fea0003800200 */
.L_x_46:
[----:B------:R-:W0:Y:S01]  /*2350*/  S2R R0, SR_LANEID ;  /* 0x0000000000007919 */ /* 0x000e220000000000 */
[----:B------:R-:W-:Y:S04]  /*2360*/  SHFL.DOWN PT, R2, R8, 0x1, 0x1f ;  /* 0x08201f0008027f89 */ /* 0x000fe800000e0000 */
[----:B------:R-:W1:Y:S01]  /*2370*/  SHFL.DOWN PT, R3, R9, 0x1, 0x1f ;  /* 0x08201f0009037f89 */ /* 0x000e6200000e0000 */
[----:B------:R-:W2:Y:S01]  /*2380*/  S2R R11, SR_TID.X ;  /* 0x00000000000b7919 */ /* 0x000ea20000002100 */
        /* <DEDUP_REMOVED lines=20> */
[----:B------:R-:W-:Y:S02]  /*24d0*/  @!P1 MOV R7, 0x400 ;  /* 0x0000040000079802 */ /* 0x000fe40000000f00 */
[----:B--2---:R-:W-:Y:S01]  /*24e0*/  @!P1 SHF.R.U32.HI R6, RZ, 0x2, R11 ;  /* 0x00000002ff069819 */ /* 0x004fe2000001160b */
[----:B------:R-:W0:Y:S01]  /*24f0*/  SHFL.DOWN PT, R3, R9, 0x8, 0x1f ;  /* 0x09001f0009037f89 */ /* 0x000e2200000e0000 */
[----:B-1----:R-:W-:-:S02]  /*2500*/  @!P1 LEA R7, R10, R7, 0x18 ;  /* 0x000000070a079211 */ /* 0x002fc400078ec0ff */
[----:B------:R-:W-:-:S05]  /*2510*/  @!P1 LOP3.LUT R6, R6, 0xf8, RZ, 0xc0, !PT ;  /* 0x000000f806069812 */ /* 0x000fca00078ec0ff */
        /* <DEDUP_REMOVED lines=14> */
[----:B------:R-:W1:Y:S01]  /*2600*/  S2UR UR5, SR_CgaCtaId ;  /* 0x00000000000579c3 */ /* 0x000e620000008800 */
[----:B------:R-:W-:Y:S02]  /*2610*/  UMOV UR4, 0x400 ;  /* 0x0000040000047882 */ /* 0x000fe40000000000 */
[----:B-1----:R-:W-:-:S09]  /*2620*/  ULEA UR4, UR5, UR4, 0x18 ;  /* 0x0000000405047291 */ /* 0x002fd2000f8ec0ff */
[----:B0-----:R-:W0:Y:S04]  /*2630*/  LDS.64 R2, [UR4+0x18] ;  /* 0x00001804ff027984 */ /* 0x001e280008000a00 */
        /* <DEDUP_REMOVED lines=22> */
.L_x_45:
[----:B------:R-:W-:Y:S05]  /*27a0*/  BSYNC.RECONVERGENT B0 ;  /* 0x0000000000007941 */ /* 0x000fea0003800200 */
.L_x_30:
[----:B------:R-:W-:Y:S05]  /*27b0*/  @P0 EXIT ;  /* 0x000000000000094d */ /* 0x000fea0003800000 */
[----:B------:R-:W3:Y:S02]  /*27c0*/  LDCU.64 UR4, c[0x0][0x388] ;  /* 0x00007100ff0477ac */ /* 0x000ee40008000a00 */
[----:B---3--:R-:W-:-:S06]  /*27d0*/  UIMAD.WIDE.U32 UR4, UR18, 0x8, UR4 ;  /* 0x00000008120478a5 */ /* 0x008fcc000f8e0004 */
[----:B0-----:R-:W-:Y:S02]  /*27e0*/  IMAD.U32 R2, RZ, RZ, UR4 ;  /* 0x00000004ff027e24 */ /* 0x001fe4000f8e00ff */
[----:B--2---:R-:W-:-:S05]  /*27f0*/  IMAD.U32 R3, RZ, RZ, UR5 ;  /* 0x00000005ff037e24 */ /* 0x004fca000f8e00ff */
[----:B------:R-:W-:Y:S01]  /*2800*/  STG.E.64 desc[UR16][R2.64], R8 ;  /* 0x0000000802007986 */ /* 0x000fe2000c101b10 */
[----:B------:R-:W-:Y:S05]  /*2810*/  EXIT ;  /* 0x000000000000794d */ /* 0x000fea0003800000 */
.L_x_58:
        /* <DEDUP_REMOVED lines=14> */
.L_x_2124:


//--------------------- .text._ZN3cub18CUB_300001_SM_10006detail6reduce28DeviceReduceSingleTileKernelINS2_10policy_hubIdyN4cuda3std3__44plusIdEEE10Policy1000EN6thrust24THRUST_300001_SM_1000_NS10device_ptrIdEEPdyS9_ddNS7_10__identityEEEvT0_T1_T2_T3_T4_T6_ --------------------------
	.section	.text._ZN3cub18CUB_300001_SM_10006detail6reduce28DeviceReduceSingleTileKernelINS2_10policy_hubIdyN4cuda3std3__44plusIdEEE10Policy1000EN6thrust24THRUST_300001_SM_1000_NS10device_ptrIdEEPdyS9_ddNS7_10__identityEEEvT0_T1_T2_T3_T4_T6_,"ax",@progbits
	.align	128
        .global         _ZN3cub18CUB_300001_SM_10006detail6reduce28DeviceReduceSingleTileKernelINS2_10policy_hubIdyN4cuda3std3__44plusIdEEE10Policy1000EN6thrust24THRUST_300001_SM_1000_NS10device_ptrIdEEPdyS9_ddNS7_10__identityEEEvT0_T1_T2_T3_T4_T6_
        .type           _ZN3cub18CUB_300001_SM_10006detail6reduce28DeviceReduceSingleTileKernelINS2_10policy_hubIdyN4cuda3std3__44plusIdEEE10Policy1000EN6thrust24THRUST_300001_SM_1000_NS10device_ptrIdEEPdyS9_ddNS7_10__identityEEEvT0_T1_T2_T3_T4_T6_,@function
        .size           _ZN3cub18CUB_300001_SM_10006detail6reduce28DeviceReduceSingleTileKernelINS2_10policy_hubIdyN4cuda3std3__44plusIdEEE10Policy1000EN6thrust24THRUST_300001_SM_1000_NS10device_ptrIdEEPdyS9_ddNS7_10__identityEEEvT0_T1_T2_T3_T4_T6_,(.L_x_2125 - _ZN3cub18CUB_300001_SM_10006detail6reduce28DeviceReduceSingleTileKernelINS2_10policy_hubIdyN4cuda3std3__44plusIdEEE10Policy1000EN6thrust24THRUST_300001_SM_1000_NS10device_ptrIdEEPdyS9_ddNS7_10__identityEEEvT0_T1_T2_T3_T4_T6_)
        .other          _ZN3cub18CUB_300001_SM_10006detail6reduce28DeviceReduceSingleTileKernelINS2_10policy_hubIdyN4cuda3std3__44plusIdEEE10Policy1000EN6thrust24THRUST_300001_SM_1000_NS10device_ptrIdEEPdyS9_ddNS7_10__identityEEEvT0_T1_T2_T3_T4_T6_,@"STO_CUDA_ENTRY STV_DEFAULT"
_ZN3cub18CUB_300001_SM_10006detail6reduce28DeviceReduceSingleTileKernelINS2_10policy_hubIdyN4cuda3std3__44plusIdEEE10Policy1000EN6thrust24THRUST_300001_SM_1000_NS10device_ptrIdEEPdyS9_ddNS7_10__identityEEEvT0_T1_T2_T3_T4_T6_:
.text._ZN3cub18CUB_300001_SM_10006detail6reduce28DeviceReduceSingleTileKernelINS2_10policy_hubIdyN4cuda3std3__44plusIdEEE10Policy1000EN6thrust24THRUST_300001_SM_1000_NS10device_ptrIdEEPdyS9_ddNS7_10__identityEEEvT0_T1_T2_T3_T4_T6_:
[----:B------:R-:W-:Y:S01]  /*0000*/  LDC R1, c[0x0][0x37c] ;  /* 0x0000df00ff017b82 */ /* 0x000fe20000000800 */
[----:B------:R-:W0:Y:S01]  /*0010*/  LDCU.64 UR4, c[0x0][0x390] ;  /* 0x00007200ff0477ac */ /* 0x000e220008000a00 */
[----:B------:R-:W1:Y:S01]  /*0020*/  LDCU.64 UR6, c[0x0][0x358] ;  /* 0x00006b00ff0677ac */ /* 0x000e620008000a00 */
[----:B0-----:R-:W-:Y:S02]  /*0030*/  IMAD.U32 R8, RZ, RZ, UR4 ;  /* 0x00000004ff087e24 */ /* 0x001fe4000f8e00ff */
[----:B------:R-:W-:-:S03]  /*0040*/  IMAD.U32 R9, RZ, RZ, UR5 ;  /* 0x00000005ff097e24 */ /* 0x000fc6000f8e00ff */
[----:B------:R-:W-:-:S04]  /*0050*/  ISETP.NE.U32.AND P0, PT, R8, RZ, PT ;  /* 0x000000ff0800720c */ /* 0x000fc80003f05070 */
[----:B------:R-:W-:-:S13]  /*0060*/  ISETP.NE.AND.EX P0, PT, R9, RZ, PT, P0 ;  /* 0x000000ff0900720c */ /* 0x000fda0003f05300 */
        /* <DEDUP_REMOVED lines=8> */
.L_x_59:
[----:B------:R-:W-:Y:S01]  /*00f0*/  ISETP.GT.U32.AND P0, PT, R8, 0xdff, PT ;  /* 0x00000dff0800780c */ /* 0x000fe20003f04070 */
[----:B------:R-:W-:Y:S03]  /*0100*/  BSSY.RECONVERGENT B0, `(.L_x_60) ;  /* 0x000024d000007945 */ /* 0x000fe60003800200 */
[----:B------:R-:W-:-:S13]  /*0110*/  ISETP.GT.U32.AND.EX P0, PT, R9, RZ, PT, P0 ;  /* 0x000000ff0900720c */ /* 0x000fda0003f04100 */
[----:B------:R-:W-:Y:S05]  /*0120*/  @P0 BRA `(.L_x_61) ;  /* 0x0000001400340947 */ /* 0x000fea0003800000 */
[----:B------:R-:W0:Y:S01]  /*0130*/  S2R R0, SR_TID.X ;  /* 0x0000000000007919 */ /* 0x000e220000002100 */
[----:B------:R-:W-:Y:S01]  /*0140*/  BSSY.RECONVERGENT B1, `(.L_x_62) ;  /* 0x0000009000017945 */ /* 0x000fe20003800200 */
[----:B------:R-:W-:Y:S02]  /*0150*/  CS2R R4, SRZ ;  /* 0x0000000000047805 */ /* 0x000fe4000001ff00 */
[----:B0-----:R-:W-:Y:S01]  /*0160*/  ISETP.GE.U32.AND P0, PT, R0, R8, PT ;  /* 0x000000080000720c */ /* 0x001fe20003f06070 */
[----:B------:R-:W-:-:S12]  /*0170*/  IMAD.MOV.U32 R2, RZ, RZ, R0 ;  /* 0x000000ffff027224 */ /* 0x000fd800078e0000 */
[----:B------:R-:W-:Y:S05]  /*0180*/  @P0 BRA `(.L_x_63) ;  /* 0x0000000000100947 */ /* 0x000fea0003800000 */
[----:B------:R-:W0:Y:S02]  /*0190*/  LDC.64 R4, c[0x0][0x380] ;  /* 0x0000e000ff047b82 */ /* 0x000e240000000a00 */
[----:B0-----:R-:W-:-:S06]  /*01a0*/  IMAD.WIDE.U32 R4, R0, 0x8, R4 ;  /* 0x0000000800047825 */ /* 0x001fcc00078e0004 */
[----:B------:R-:W5:Y:S01]  /*01b0*/  LDG.E.64 R4, desc[UR6][R4.64] ;  /* 0x0000000604047981 */ /* 0x000f62000c1e1b00 */
[----:B------:R-:W-:-:S07]  /*01c0*/  VIADD R2, R0, 0x200 ;  /* 0x0000020000027836 */ /* 0x000fce0000000000 */
.L_x_63:
[----:B------:R-:W-:Y:S05]  /*01d0*/  BSYNC.RECONVERGENT B1 ;  /* 0x0000000000017941 */ /* 0x000fea0003800200 */
.L_x_62:
[----:B------:R-:W-:Y:S01]  /*01e0*/  ISETP.GE.U32.AND P0, PT, R2, R8, PT ;  /* 0x000000080200720c */ /* 0x000fe20003f06070 */
[----:B------:R-:W-:-:S12]  /*01f0*/  BSSY.RECONVERGENT B1, `(.L_x_64) ;  /* 0x000006d000017945 */ /* 0x000fd80003800200 */
[----:B------:R-:W-:Y:S05]  /*0200*/  @P0 BRA `(.L_x_65) ;  /* 0x0000000400ac0947 */ /* 0x000fea0003800000 */
[----:B------:R-:W-:Y:S01]  /*0210*/  LOP3.LUT R3, RZ, R2, RZ, 0x33, !PT ;  /* 0x00000002ff037212 */ /* 0x000fe200078e33ff */
[----:B------:R-:W-:Y:S04]  /*0220*/  BSSY.RECONVERGENT B2, `(.L_x_66) ;  /* 0x0000033000027945 */ /* 0x000fe80003800200 */
[----:B------:R-:W-:-:S05]  /*0230*/  IMAD.IADD R6, R3, 0x1, R8 ;  /* 0x0000000103067824 */ /* 0x000fca00078e0208 */
[C---:B------:R-:W-:Y:S02]  /*0240*/  ISETP.GE.U32.AND P1, PT, R6.reuse, 0x1e00, PT ;  /* 0x00001e000600780c */ /* 0x040fe40003f26070 */
[----:B------:R-:W-:-:S04]  /*0250*/  LEA.HI R3, R6, 0x1, RZ, 0x17 ;  /* 0x0000000106037811 */ /* 0x000fc800078fb8ff */
[----:B------:R-:W-:-:S04]  /*0260*/  LOP3.LUT R43, R3, 0xf, RZ, 0xc0, !PT ;  /* 0x0000000f032b7812 */ /* 0x000fc800078ec0ff */
[----:B------:R-:W-:-:S03]  /*0270*/  ISETP.NE.AND P0, PT, R43, RZ, PT ;  /* 0x000000ff2b00720c */ /* 0x000fc60003f05270 */
[----:B------:R-:W-:Y:S10]  /*0280*/  @!P1 BRA `(.L_x_67) ;  /* 0x0000000000b09947 */ /* 0x000ff40003800000 */
[----:B------:R-:W0:Y:S01]  /*0290*/  LDC.64 R6, c[0x0][0x380] ;  /* 0x0000e000ff067b82 */ /* 0x000e220000000a00 */
[----:B------:R-:W-:-:S05]  /*02a0*/  LOP3.LUT R42, R3, 0xfffff0, RZ, 0xc0, !PT ;  /* 0x00fffff0032a7812 */ /* 0x000fca00078ec0ff */
[----:B------:R-:W-:Y:S02]  /*02b0*/  IMAD.MOV R42, RZ, RZ, -R42 ;  /* 0x000000ffff2a7224 */ /* 0x000fe400078e0a2a */
[----:B0-----:R-:W-:-:S03]  /*02c0*/  IMAD.WIDE.U32 R6, R2, 0x8, R6 ;  /* 0x0000000802067825 */ /* 0x001fc600078e0006 */
[----:B------:R-:W-:-:S05]  /*02d0*/  IADD3 R6, P1, PT, R6, 0x8000, RZ ;  /* 0x0000800006067810 */ /* 0x000fca0007f3e0ff */
[----:B------:R-:W-:-:S08]  /*02e0*/  IMAD.X R7, RZ, RZ, R7, P1 ;  /* 0x000000ffff077224 */ /* 0x000fd000008e0607 */
.L_x_68:
[----:B------:R-:W2:Y:S04]  /*02f0*/  LDG.E.64 R10, desc[UR6][R6.64+-0x8000] ;  /* 0xff800006060a7981 */ /* 0x000ea8000c1e1b00 */
[----:B------:R-:W3:Y:S04]  /*0300*/  LDG.E.64 R12, desc[UR6][R6.64+-0x7000] ;  /* 0xff900006060c7981 */ /* 0x000ee8000c1e1b00 */
[----:B------:R-:W4:Y:S04]  /*0310*/  LDG.E.64 R14, desc[UR6][R6.64+-0x6000] ;  /* 0xffa00006060e7981 */ /* 0x000f28000c1e1b00 */
        /* <DEDUP_REMOVED lines=12> */
[----:B------:R0:W4:Y:S01]  /*03e0*/  LDG.E.64 R40, desc[UR6][R6.64+0x7000] ;  /* 0x0070000606287981 */ /* 0x000122000c1e1b00 */
[----:B------:R-:W-:-:S02]  /*03f0*/  VIADD R42, R42, 0x10 ;  /* 0x000000102a2a7836 */ /* 0x000fc40000000000 */
[----:B------:R-:W-:-:S03]  /*0400*/  VIADD R2, R2, 0x2000 ;  /* 0x0000200002027836 */ /* 0x000fc60000000000 */
[----:B------:R-:W-:Y:S02]  /*0410*/  ISETP.NE.AND P1, PT, R42, RZ, PT ;  /* 0x000000ff2a00720c */ /* 0x000fe40003f25270 */
[----:B0-----:R-:W-:-:S05]  /*0420*/  IADD3 R6, P2, PT, R6, 0x10000, RZ ;  /* 0x0001000006067810 */ /* 0x001fca0007f5e0ff */
[----:B------:R-:W-:Y:S01]  /*0430*/  IMAD.X R7, RZ, RZ, R7, P2 ;  /* 0x000000ffff077224 */ /* 0x000fe200010e0607 */
        /* <DEDUP_REMOVED lines=16> */
[----:B------:R-:W-:Y:S10]  /*0540*/  @P1 BRA `(.L_x_68) ;  /* 0xfffffffc00681947 */ /* 0x000ff4000383ffff */
.L_x_67:
[----:B------:R-:W-:Y:S05]  /*0550*/  BSYNC.RECONVERGENT B2 ;  /* 0x0000000000027941 */ /* 0x000fea0003800200 */
.L_x_66:
[----:B------:R-:W-:Y:S05]  /*0560*/  @!P0 BRA `(.L_x_65) ;  /* 0x0000000000d48947 */ /* 0x000fea0003800000 */
[----:B------:R-:W-:Y:S01]  /*0570*/  ISETP.GE.U32.AND P0, PT, R43, 0x8, PT ;  /* 0x000000082b00780c */ /* 0x000fe20003f06070 */
[----:B------:R-:W-:Y:S01]  /*0580*/  BSSY.RECONVERGENT B2, `(.L_x_69) ;  /* 0x0000017000027945 */ /* 0x000fe20003800200 */
[----:B------:R-:W-:-:S04]  /*0590*/  LOP3.LUT R26, R3, 0x7, RZ, 0xc0, !PT ;  /* 0x00000007031a7812 */ /* 0x000fc800078ec0ff */
[----:B------:R-:W-:-:S07]  /*05a0*/  ISETP.NE.AND P1, PT, R26, RZ, PT ;  /* 0x000000ff1a00720c */ /* 0x000fce0003f25270 */
[----:B------:R-:W-:Y:S06]  /*05b0*/  @!P0 BRA `(.L_x_70) ;  /* 0x00000000004c8947 */ /* 0x000fec0003800000 */
[----:B------:R-:W0:Y:S02]  /*05c0*/  LDC.64 R6, c[0x0][0x380] ;  /* 0x0000e000ff067b82 */ /* 0x000e240000000a00 */
[----:B0-----:R-:W-:-:S05]  /*05d0*/  IMAD.WIDE R6, R2, 0x8, R6 ;  /* 0x0000000802067825 */ /* 0x001fca00078e0206 */
        /* <DEDUP_REMOVED lines=17> */
.L_x_70:
[----:B------:R-:W-:Y:S05]  /*06f0*/  BSYNC.RECONVERGENT B2 ;  /* 0x0000000000027941 */ /* 0x000fea0003800200 */
.L_x_69:
        /* <DEDUP_REMOVED lines=17> */
.L_x_72:
[----:B------:R-:W-:Y:S05]  /*0810*/  BSYNC.RECONVERGENT B2 ;  /* 0x0000000000027941 */ /* 0x000fea0003800200 */
.L_x_71:
[----:B------:R-:W-:Y:S05]  /*0820*/  @!P1 BRA `(.L_x_65) ;  /* 0x0000000000249947 */ /* 0x000fea0003800000 */
[----:B------:R-:W0:Y:S01]  /*0830*/  LDC.64 R10, c[0x0][0x380] ;  /* 0x0000e000ff0a7b82 */ /* 0x000e220000000a00 */
[----:B------:R-:W-:-:S07]  /*0840*/  IMAD.MOV R3, RZ, RZ, -R3 ;  /* 0x000000ffff037224 */ /* 0x000fce00078e0a03 */
.L_x_73:
[----:B0-----:R-:W-:-:S06]  /*0850*/  IMAD.WIDE R6, R2, 0x8, R10 ;  /* 0x0000000802067825 */ /* 0x001fcc00078e020a */
[----:B------:R-:W2:Y:S01]  /*0860*/  LDG.E.64 R6, desc[UR6][R6.64] ;  /* 0x0000000606067981 */ /* 0x000ea2000c1e1b00 */
[----:B------:R-:W-:Y:S02]  /*0870*/  VIADD R3, R3, 0x1 ;  /* 0x0000000103037836 */ /* 0x000fe40000000000 */
[----:B------:R-:W-:-:S03]  /*0880*/  VIADD R2, R2, 0x200 ;  /* 0x0000020002027836 */ /* 0x000fc60000000000 */
[----:B------:R-:W-:Y:S01]  /*0890*/  ISETP.NE.AND P0, PT, R3, RZ, PT ;  /* 0x000000ff0300720c */ /* 0x000fe20003f05270 */
[----:B--2--5:R-:W-:-:S12]  /*08a0*/  DADD R4, R6, R4 ;  /* 0x0000000006047229 */ /* 0x024fd80000000004 */
[----:B------:R-:W-:Y:S05]  /*08b0*/  @P0 BRA `(.L_x_73) ;  /* 0xfffffffc00e40947 */ /* 0x000fea000383ffff */
.L_x_65:
[----:B------:R-:W-:Y:S05]  /*08c0*/  BSYNC.RECONVERGENT B1 ;  /* 0x0000000000017941 */ /* 0x000fea0003800200 */
.L_x_64:
[----:B------:R-:W-:-:S04]  /*08d0*/  ISETP.GE.U32.AND P0, PT, R8, 0x200, PT ;  /* 0x000002000800780c */ /* 0x000fc80003f06070 */
[----:B------:R-:W-:-:S13]  /*08e0*/  ISETP.GE.U32.AND.EX P0, PT, R9, RZ, PT, P0 ;  /* 0x000000ff0900720c */ /* 0x000fda0003f06100 */
        /* <DEDUP_REMOVED lines=32> */
[----:B------:R-:W-:Y:S02]  /*0af0*/  ISETP.GT.AND P0, PT, R10, 0xf, PT ;  /* 0x0000000f0a00780c */ /* 0x000fe40003f04270 */
[----:B------:R-:W-:Y:S01]  /*0b00*/  @!P1 LOP3.LUT R8, R4, 0xf8, RZ, 0xc0, !PT ;  /* 0x000000f804089812 */ /* 0x000fe200078ec0ff */
[----:B------:R-:W0:Y:S04]  /*0b10*/  SHFL.DOWN PT, R3, R7, 0x10, 0x1f ;  /* 0x0a001f0007037f89 */ /* 0x000e2800000e0000 */
[----:B------:R-:W-:Y:S01]  /*0b20*/  @!P1 IMAD.IADD R9, R8, 0x1, R9 ;  /* 0x0000000108099824 */ /* 0x000fe200078e0209 */
[----:B0-----:R-:W-:-:S07]  /*0b30*/  DADD R4, R2, R6 ;  /* 0x0000000002047229 */ /* 0x001fce0000000006 */
[----:B------:R0:W-:Y:S01]  /*0b40*/  @!P1 STS.64 [R9+0x10], R4 ;  /* 0x0000100409009388 */ /* 0x0001e20000000a00 */
[----:B------:R-:W-:Y:S01]  /*0b50*/  BAR.SYNC.DEFER_BLOCKING 0x0 ;  /* 0x0000000000007b1d */ /* 0x000fe20000010000 */
[----:B------:R-:W-:Y:S02]  /*0b60*/  ISETP.NE.AND P1, PT, R0, RZ, PT ;  /* 0x000000ff0000720c */ /* 0x000fe40003f25270 */
[----:B------:R-:W-:Y:S02]  /*0b70*/  FSEL R2, R6, R4, P0 ;  /* 0x0000000406027208 */ /* 0x000fe40000000000 */
[----:B------:R-:W-:-:S09]  /*0b80*/  FSEL R3, R7, R5, P0 ;  /* 0x0000000507037208 */ /* 0x000fd20000000000 */
[----:B0-----:R-:W-:Y:S05]  /*0b90*/  @P1 BRA `(.L_x_75) ;  /* 0x00000018008c1947 */ /* 0x001fea0003800000 */
        /* <DEDUP_REMOVED lines=27> */
.L_x_74:
[----:B------:R-:W-:Y:S01]  /*0d50*/  LOP3.LUT R2, R0, 0x3e0, RZ, 0xc0, !PT ;  /* 0x000003e000027812 */ /* 0x000fe200078ec0ff */
[----:B------:R-:W0:Y:S03]  /*0d60*/  S2R R12, SR_LANEID ;  /* 0x00000000000c7919 */ /* 0x000e260000000000 */
[----:B------:R-:W-:Y:S01]  /*0d70*/  LOP3.LUT R7, RZ, R2, RZ, 0x33, !PT ;  /* 0x00000002ff077212 */ /* 0x000fe200078e33ff */
[----:B------:R-:W-:-:S04]  /*0d80*/  VIADD R3, R2, 0x20 ;  /* 0x0000002002037836 */ /* 0x000fc80000000000 */
[----:B------:R-:W-:Y:S01]  /*0d90*/  IMAD.IADD R7, R7, 0x1, R8 ;  /* 0x0000000107077824 */ /* 0x000fe200078e0208 */
[----:B------:R-:W-:-:S04]  /*0da0*/  ISETP.GT.U32.AND P0, PT, R3, R8, PT ;  /* 0x000000080300720c */ /* 0x000fc80003f04070 */
[----:B------:R-:W-:-:S05]  /*0db0*/  SEL R13, R7, 0x1f, P0 ;  /* 0x0000001f070d7807 */ /* 0x000fca0000000000 */
[----:B-----5:R-:W-:Y:S04]  /*0dc0*/  SHFL.DOWN PT, R2, R4, 0x1, R13 ;  /* 0x0820000004027989 */ /* 0x020fe800000e000d */
[----:B------:R-:W1:Y:S01]  /*0dd0*/  SHFL.DOWN PT, R3, R5, 0x1, R13 ;  /* 0x0820000005037989 */ /* 0x000e6200000e000d */
[C---:B0-----:R-:W-:Y:S01]  /*0de0*/  ISETP.GE.AND P0, PT, R12.reuse, R13, PT ;  /* 0x0000000d0c00720c */ /* 0x041fe20003f06270 */
[C---:B------:R-:W-:Y:S01]  /*0df0*/  VIADD R10, R12.reuse, 0x2 ;  /* 0x000000020c0a7836 */ /* 0x040fe20000000000 */
[----:B------:R-:W-:Y:S01]  /*0e00*/  ISETP.NE.AND P1, PT, R12, RZ, PT ;  /* 0x000000ff0c00720c */ /* 0x000fe20003f25270 */
[----:B-1----:R-:W-:-:S10]  /*0e10*/  DADD R2, R2, R4 ;  /* 0x0000000002027229 */ /* 0x002fd40000000004 */
[----:B------:R-:W-:Y:S01]  /*0e20*/  FSEL R6, R2, R4, !P0 ;  /* 0x0000000402067208 */ /* 0x000fe20004000000 */
[----:B------:R-:W-:Y:S01]  /*0e30*/  VIADD R4, R12, 0x4 ;  /* 0x000000040c047836 */ /* 0x000fe20000000000 */
[----:B------:R-:W-:Y:S02]  /*0e40*/  FSEL R7, R3, R5, !P0 ;  /* 0x0000000503077208 */ /* 0x000fe40004000000 */
[----:B------:R-:W-:Y:S01]  /*0e50*/  ISETP.GT.AND P0, PT, R10, R13, PT ;  /* 0x0000000d0a00720c */ /* 0x000fe20003f04270 */
[----:B------:R-:W-:Y:S04]  /*0e60*/  SHFL.DOWN PT, R2, R6, 0x2, R13 ;  /* 0x0840000006027989 */ /* 0x000fe800000e000d */
[----:B------:R-:W0:Y:S02]  /*0e70*/  SHFL.DOWN PT, R3, R7, 0x2, R13 ;  /* 0x0840000007037989 */ /* 0x000e2400000e000d */
[----:B0-----:R-:W-:-:S10]  /*0e80*/  DADD R2, R2, R6 ;  /* 0x0000000002027229 */ /* 0x001fd40000000006 */
[----:B------:R-:W-:Y:S01]  /*0e90*/  FSEL R10, R6, R2, P0 ;  /* 0x00000002060a7208 */ /* 0x000fe20000000000 */
[----:B------:R-:W-:Y:S01]  /*0ea0*/  VIADD R6, R12, 0x8 ;  /* 0x000000080c067836 */ /* 0x000fe20000000000 */
[----:B------:R-:W-:Y:S02]  /*0eb0*/  FSEL R11, R7, R3, P0 ;  /* 0x00000003070b7208 */ /* 0x000fe40000000000 */
[----:B------:R-:W-:Y:S01]  /*0ec0*/  ISETP.GT.AND P0, PT, R4, R13, PT ;  /* 0x0000000d0400720c */ /* 0x000fe20003f04270 */
[----:B------:R-:W-:Y:S04]  /*0ed0*/  SHFL.DOWN PT, R2, R10, 0x4, R13 ;  /* 0x088000000a027989 */ /* 0x000fe800000e000d */
[----:B------:R-:W0:Y:S02]  /*0ee0*/  SHFL.DOWN PT, R3, R11, 0x4, R13 ;  /* 0x088000000b037989 */ /* 0x000e2400000e000d */
[----:B0-----:R-:W-:-:S10]  /*0ef0*/  DADD R2, R2, R10 ;  /* 0x0000000002027229 */ /* 0x001fd4000000000a */
[----:B------:R-:W-:Y:S02]  /*0f00*/  FSEL R4, R10, R2, P0 ;  /* 0x000000020a047208 */ /* 0x000fe40000000000 */
[----:B------:R-:W-:Y:S02]  /*0f10*/  FSEL R5, R11, R3, P0 ;  /* 0x000000030b057208 */ /* 0x000fe40000000000 */
[----:B------:R-:W-:Y:S01]  /*0f20*/  ISETP.GT.AND P0, PT, R6, R13, PT ;  /* 0x0000000d0600720c */ /* 0x000fe20003f04270 */
[----:B------:R-:W-:Y:S01]  /*0f30*/  SHFL.DOWN PT, R2, R4, 0x8, R13 ;  /* 0x0900000004027989 */ /* 0x000fe200000e000d */
[----:B------:R-:W-:-:S03]  /*0f40*/  @!P1 MOV R10, 0x400 ;  /* 0x00000400000a9802 */ /* 0x000fc60000000f00 */
[----:B------:R-:W0:Y:S01]  /*0f50*/  SHFL.DOWN PT, R3, R5, 0x8, R13 ;  /* 0x0900000005037989 */ /* 0x000e2200000e000d */
[----:B------:R-:W1:Y:S01]  /*0f60*/  @!P1 S2R R11, SR_CgaCtaId ;  /* 0x00000000000b9919 */ /* 0x000e620000008800 */
[----:B0-----:R-:W-:-:S10]  /*0f70*/  DADD R2, R2, R4 ;  /* 0x0000000002027229 */ /* 0x001fd40000000004 */
[----:B------:R-:W-:Y:S01]  /*0f80*/  FSEL R6, R4, R2, P0 ;  /* 0x0000000204067208 */ /* 0x000fe20000000000 */
[----:B------:R-:W-:Y:S01]  /*0f90*/  VIADD R4, R12, 0x10 ;  /* 0x000000100c047836 */ /* 0x000fe20000000000 */
[----:B------:R-:W-:Y:S02]  /*0fa0*/  FSEL R7, R5, R3, P0 ;  /* 0x0000000305077208 */ /* 0x000fe40000000000 */
[----:B------:R-:W-:Y:S01]  /*0fb0*/  @!P1 SHF.R.U32.HI R5, RZ, 0x2, R0 ;  /* 0x00000002ff059819 */ /* 0x000fe20000011600 */
[----:B------:R-:W-:Y:S01]  /*0fc0*/  SHFL.DOWN PT, R2, R6, 0x10, R13 ;  /* 0x0a00000006027989 */ /* 0x000fe200000e000d */
[----:B-1----:R-:W-:Y:S02]  /*0fd0*/  @!P1 LEA R10, R11, R10, 0x18 ;  /* 0x0000000a0b0a9211 */ /* 0x002fe400078ec0ff */
[----:B------:R-:W-:Y:S01]  /*0fe0*/  @!P1 LOP3.LUT R5, R5, 0xf8, RZ, 0xc0, !PT ;  /* 0x000000f805059812 */ /* 0x000fe200078ec0ff */
[----:B------:R-:W0:Y:S01]  /*0ff0*/  SHFL.DOWN PT, R3, R7, 0x10, R13 ;  /* 0x0a00000007037989 */ /* 0x000e2200000e000d */
[----:B------:R-:W-:-:S03]  /*1000*/  ISETP.GT.AND P0, PT, R4, R13, PT ;  /* 0x0000000d0400720c */ /* 0x000fc60003f04270 */
[----:B------:R-:W-:Y:S01]  /*1010*/  @!P1 IMAD.IADD R5, R5, 0x1, R10 ;  /* 0x0000000105059824 */ /* 0x000fe200078e020a */
[----:B0-----:R-:W-:-:S10]  /*1020*/  DADD R2, R2, R6 ;  /* 0x0000000002027229 */ /* 0x001fd40000000006 */
[----:B------:R-:W-:Y:S02]  /*1030*/  FSEL R2, R6, R2, P0 ;  /* 0x0000000206027208 */ /* 0x000fe40000000000 */
[----:B------:R-:W-:-:S05]  /*1040*/  FSEL R3, R7, R3, P0 ;  /* 0x0000000307037208 */ /* 0x000fca0000000000 */
[----:B------:R0:W-:Y:S01]  /*1050*/  @!P1 STS.64 [R5+0x10], R2 ;  /* 0x0000100205009388 */ /* 0x0001e20000000a00 */
[----:B------:R-:W-:Y:S01]  /*1060*/  BAR.SYNC.DEFER_BLOCKING 0x0 ;  /* 0x0000000000007b1d */ /* 0x000fe20000010000 */
[----:B------:R-:W-:-:S13]  /*1070*/  ISETP.NE.AND P1, PT, R0, RZ, PT ;  /* 0x000000ff0000720c */ /* 0x000fda0003f25270 */
[----:B0-----:R-:W-:Y:S05]  /*1080*/  @P1 BRA `(.L_x_75) ;  /* 0x0000001400501947 */ /* 0x001fea0003800000 */
[----:B------:R-:W0:Y:S01]  /*1090*/  S2UR UR5, SR_CgaCtaId ;  /* 0x00000000000579c3 */ /* 0x000e220000008800 */
[----:B------:R-:W-:Y:S01]  /*10a0*/  UMOV UR4, 0x400 ;  /* 0x0000040000047882 */ /* 0x000fe20000000000 */
[----:B------:R-:W-:-:S04]  /*10b0*/  ISETP.GT.U32.AND P0, PT, R8, 0x20, PT ;  /* 0x000000200800780c */ /* 0x000fc80003f04070 */
[----:B------:R-:W-:Y:S01]  /*10c0*/  ISETP.GT.U32.AND.EX P0, PT, R9, RZ, PT, P0 ;  /* 0x000000ff0900720c */ /* 0x000fe20003f04100 */
[----:B0-----:R-:W-:-:S09]  /*10d0*/  ULEA UR4, UR5, UR4, 0x18 ;  /* 0x0000000405047291 */ /* 0x001fd2000f8ec0ff */
[----:B------:R-:W0:Y:S04]  /*10e0*/  LDS.64 R4, [UR4+0x18] ;  /* 0x00001804ff047984 */ /* 0x000e280008000a00 */
[----:B------:R-:W1:Y:S01]  /*10f0*/  LDS.128 R12, [UR4+0x20] ;  /* 0x00002004ff0c7984 */ /* 0x000e620008000c00 */
[----:B0-----:R-:W-:-:S10]  /*1100*/  DADD R4, R2, R4 ;  /* 0x0000000002047229 */ /* 0x001fd40000000004 */
[----:B------:R-:W-:Y:S02]  /*1110*/  FSEL R2, R4, R2, P0 ;  /* 0x0000000204027208 */ /* 0x000fe40000000000 */
[----:B------:R-:W-:Y:S02]  /*1120*/  FSEL R3, R5, R3, P0 ;  /* 0x0000000305037208 */ /* 0x000fe40000000000 */
[----:B------:R-:W0:Y:S01]  /*1130*/  LDS.128 R4, [UR4+0x30] ;  /* 0x00003004ff047984 */ /* 0x000e220008000c00 */
[----:B------:R-:W-:-:S03]  /*1140*/  ISETP.GT.U32.AND P0, PT, R8, 0x40, PT ;  /* 0x000000400800780c */ /* 0x000fc60003f04070 */
[----:B-1----:R-:W-:Y:S01]  /*1150*/  DADD R12, R12, R2 ;  /* 0x000000000c0c7229 */ /* 0x002fe20000000002 */
[----:B------:R-:W-:-:S09]  /*1160*/  ISETP.GT.U32.AND.EX P0, PT, R9, RZ, PT, P0 ;  /* 0x000000ff0900720c */ /* 0x000fd20003f04100 */
[----:B------:R-:W-:Y:S02]  /*1170*/  FSEL R2, R12, R2, P0 ;  /* 0x000000020c027208 */ /* 0x000fe40000000000 */
[----:B------:R-:W-:Y:S02]  /*1180*/  FSEL R3, R13, R3, P0 ;  /* 0x000000030d037208 */ /* 0x000fe40000000000 */
[----:B------:R-:W-:-:S04]  /*1190*/  ISETP.GT.U32.AND P0, PT, R8, 0x60, PT ;  /* 0x000000600800780c */ /* 0x000fc80003f04070 */
[----:B------:R-:W-:Y:S01]  /*11a0*/  DADD R14, R2, R14 ;  /* 0x00000000020e7229 */ /* 0x000fe2000000000e */
[----:B------:R-:W-:-:S09]  /*11b0*/  ISETP.GT.U32.AND.EX P0, PT, R9, RZ, PT, P0 ;  /* 0x000000ff0900720c */ /* 0x000fd20003f04100 */
[----:B------:R-:W-:Y:S02]  /*11c0*/  FSEL R2, R14, R2, P0 ;  /* 0x000000020e027208 */ /* 0x000fe40000000000 */
[----:B------:R-:W-:Y:S02]  /*11d0*/  FSEL R3, R15, R3, P0 ;  /* 0x000000030f037208 */ /* 0x000fe40000000000 */
[----:B------:R-:W1:Y:S01]  /*11e0*/  LDS.128 R12, [UR4+0x40] ;  /* 0x00004004ff0c7984 */ /* 0x000e620008000c00 */
[----:B------:R-:W-:-:S03]  /*11f0*/  ISETP.GT.U32.AND P0, PT, R8, 0x80, PT ;  /* 0x000000800800780c */ /* 0x000fc60003f04070 */
[----:B0-----:R-:W-:Y:S01]  /*1200*/  DADD R4, R4, R2 ;  /* 0x0000000004047229 */ /* 0x001fe20000000002 */
        /* <DEDUP_REMOVED lines=52> */
[----:B------:R-:W-:-:S04]  /*1550*/  ISETP.GT.U32.AND P0, PT, R8, 0x1c0, PT ;  /* 0x000001c00800780c */ /* 0x000fc80003f04070 */
        /* <DEDUP_REMOVED lines=8> */
[----:B------:R-:W-:Y:S01]  /*15e0*/  FSEL R3, R15, R3, P0 ;  /* 0x000000030f037208 */ /* 0x000fe20000000000 */
[----:B------:R-:W-:Y:S06]  /*15f0*/  BRA `(.L_x_75) ;  /* 0x0000000c00f47947 */ /* 0x000fec0003800000 */
.L_x_61:
[----:B------:R-:W0:Y:S01]  /*1600*/  S2R R0, SR_TID.X ;  /* 0x0000000000007919 */ /* 0x000e220000002100 */
[----:B------:R-:W0:Y:S02]  /*1610*/  LDC.64 R4, c[0x0][0x380] ;  /* 0x0000e000ff047b82 */ /* 0x000e240000000a00 */
[----:B0-----:R-:W-:-:S05]  /*1620*/  IMAD.WIDE.U32 R4, R0, 0x8, R4 ;  /* 0x0000000800047825 */ /* 0x001fca00078e0004 */
[----:B------:R-:W2:Y:S04]  /*1630*/  LDG.E.64 R2, desc[UR6][R4.64] ;  /* 0x0000000604027981 */ /* 0x000ea8000c1e1b00 */
[----:B------:R-:W2:Y:S04]  /*1640*/  LDG.E.64 R6, desc[UR6][R4.64+0x1000] ;  /* 0x0010000604067981 */ /* 0x000ea8000c1e1b00 */
[----:B------:R-:W3:Y:S04]  /*1650*/  LDG.E.64 R10, desc[UR6][R4.64+0x2000] ;  /* 0x00200006040a7981 */ /* 0x000ee8000c1e1b00 */
[----:B------:R-:W4:Y:S04]  /*1660*/  LDG.E.64 R12, desc[UR6][R4.64+0x3000] ;  /* 0x00300006040c7981 */ /* 0x000f28000c1e1b00 */
[----:B------:R-:W5:Y:S04]  /*1670*/  LDG.E.64 R14, desc[UR6][R4.64+0x4000] ;  /* 0x00400006040e7981 */ /* 0x000f68000c1e1b00 */
[----:B------:R-:W5:Y:S04]  /*1680*/  LDG.E.64 R16, desc[UR6][R4.64+0x5000] ;  /* 0x0050000604107981 */ /* 0x000f68000c1e1b00 */
[----:B------:R-:W5:Y:S01]  /*1690*/  LDG.E.64 R18, desc[UR6][R4.64+0x6000] ;  /* 0x0060000604127981 */ /* 0x000f62000c1e1b00 */
[----:B--2---:R-:W-:-:S08]  /*16a0*/  DADD R2, R2, R6 ;  /* 0x0000000002027229 */ /* 0x004fd00000000006 */
[----:B---3--:R-:W-:-:S08]  /*16b0*/  DADD R2, R10, R2 ;  /* 0x000000000a027229 */ /* 0x008fd00000000002 */
[----:B----4-:R-:W-:Y:S01]  /*16c0*/  DADD R2, R12, R2 ;  /* 0x000000000c027229 */ /* 0x010fe20000000002 */
[----:B------:R-:W-:-:S04]  /*16d0*/  IADD3 R12, P1, PT, R8, -0xe00, RZ ;  /* 0xfffff200080c7810 */ /* 0x000fc80007f3e0ff */
[----:B------:R-:W-:Y:S02]  /*16e0*/  ISETP.GE.U32.AND P0, PT, R12, 0xe00, PT ;  /* 0x00000e000c00780c */ /* 0x000fe40003f06070 */
[----:B------:R-:W-:Y:S01]  /*16f0*/  IADD3.X R13, PT, PT, R9, -0x1, RZ, P1, !PT ;  /* 0xffffffff090d7810 */ /* 0x000fe20000ffe4ff */
[----:B-----5:R-:W-:-:S03]  /*1700*/  DADD R2, R14, R2 ;  /* 0x000000000e027229 */ /* 0x020fc60000000002 */
[----:B------:R-:W-:-:S05]  /*1710*/  ISETP.GE.U32.AND.EX P0, PT, R13, RZ, PT, P0 ;  /* 0x000000ff0d00720c */ /* 0x000fca0003f06100 */
[----:B------:R-:W-:-:S08]  /*1720*/  DADD R2, R16, R2 ;  /* 0x0000000010027229 */ /* 0x000fd00000000002 */
[----:B------:R-:W-:Y:S01]  /*1730*/  DADD R6, R18, R2 ;  /* 0x0000000012067229 */ /* 0x000fe20000000002 */
[----:B------:R-:W-:Y:S02]  /*1740*/  IMAD.MOV.U32 R3, RZ, RZ, 0xe00 ;  /* 0x00000e00ff037424 */ /* 0x000fe400078e00ff */
[----:B------:R-:W-:Y:S01]  /*1750*/  IMAD.MOV.U32 R2, RZ, RZ, RZ ;  /* 0x000000ffff027224 */ /* 0x000fe200078e00ff */
[----:B------:R-:W-:Y:S07]  /*1760*/  @!P0 BRA `(.L_x_76) ;  /* 0x0000000000748947 */ /* 0x000fee0003800000 */
[----:B------:R-:W0:Y:S01]  /*1770*/  LDC.64 R8, c[0x0][0x390] ;  /* 0x0000e400ff087b82 */ /* 0x000e220000000a00 */
[----:B------:R-:W-:Y:S02]  /*1780*/  IMAD.MOV.U32 R3, RZ, RZ, 0xe00 ;  /* 0x00000e00ff037424 */ /* 0x000fe400078e00ff */
[----:B------:R-:W-:-:S07]  /*1790*/  IMAD.MOV.U32 R2, RZ, RZ, RZ ;  /* 0x000000ffff027224 */ /* 0x000fce00078e00ff */
.L_x_78:
[----:B------:R-:W-:-:S04]  /*17a0*/  LEA R16, P0, R3, R4, 0x3 ;  /* 0x0000000403107211 */ /* 0x000fc800078018ff */
[----:B------:R-:W-:-:S05]  /*17b0*/  LEA.HI.X R17, R3, R5, R2, 0x3, P0 ;  /* 0x0000000503117211 */ /* 0x000fca00000f1c02 */
[----:B------:R-:W2:Y:S04]  /*17c0*/  LDG.E.64 R18, desc[UR6][R16.64] ;  /* 0x0000000610127981 */ /* 0x000ea8000c1e1b00 */
[----:B------:R-:W3:Y:S04]  /*17d0*/  LDG.E.64 R20, desc[UR6][R16.64+0x1000] ;  /* 0x0010000610147981 */ /* 0x000ee8000c1e1b00 */
[----:B------:R-:W4:Y:S04]  /*17e0*/  LDG.E.64 R22, desc[UR6][R16.64+0x2000] ;  /* 0x0020000610167981 */ /* 0x000f28000c1e1b00 */
[----:B------:R-:W5:Y:S04]  /*17f0*/  LDG.E.64 R24, desc[UR6][R16.64+0x3000] ;  /* 0x0030000610187981 */ /* 0x000f68000c1e1b00 */
[----:B------:R-:W5:Y:S04]  /*1800*/  LDG.E.64 R26, desc[UR6][R16.64+0x4000] ;  /* 0x00400006101a7981 */ /* 0x000f68000c1e1b00 */
[----:B------:R-:W5:Y:S04]  /*1810*/  LDG.E.64 R10, desc[UR6][R16.64+0x5000] ;  /* 0x00500006100a7981 */ /* 0x000f68000c1e1b00 */
[----:B------:R-:W5:Y:S01]  /*1820*/  LDG.E.64 R14, desc[UR6][R16.64+0x6000] ;  /* 0x00600006100e7981 */ /* 0x000f62000c1e1b00 */
[----:B--2---:R-:W-:Y:S01]  /*1830*/  DADD R18, R18, R6 ;  /* 0x0000000012127229 */ /* 0x004fe20000000006 */
[----:B0-----:R-:W-:-:S04]  /*1840*/  IADD3 R6, P1, PT, -R3, R8, RZ ;  /* 0x0000000803067210 */ /* 0x001fc80007f3e1ff */
[----:B------:R-:W-:Y:S01]  /*1850*/  ISETP.GE.U32.AND P0, PT, R6, 0xe00, PT ;  /* 0x00000e000600780c */ /* 0x000fe20003f06070 */
[----:B------:R-:W-:Y:S02]  /*1860*/  IMAD.X R6, R9, 0x1, ~R2, P1 ;  /* 0x0000000109067824 */ /* 0x000fe400008e0e02 */
[----:B---3--:R-:W-:-:S03]  /*1870*/  DADD R18, R20, R18 ;  /* 0x0000000014127229 */ /* 0x008fc60000000012 */
[----:B------:R-:W-:-:S05]  /*1880*/  ISETP.GE.U32.AND.EX P0, PT, R6, RZ, PT, P0 ;  /* 0x000000ff0600720c */ /* 0x000fca0003f06100 */
[----:B----4-:R-:W-:-:S08]  /*1890*/  DADD R18, R22, R18 ;  /* 0x0000000016127229 */ /* 0x010fd00000000012 */
[----:B-----5:R-:W-:-:S08]  /*18a0*/  DADD R18, R24, R18 ;  /* 0x0000000018127229 */ /* 0x020fd00000000012 */
[----:B------:R-:W-:-:S08]  /*18b0*/  DADD R18, R26, R18 ;  /* 0x000000001a127229 */ /* 0x000fd00000000012 */
[----:B------:R-:W-:-:S08]  /*18c0*/  DADD R10, R10, R18 ;  /* 0x000000000a0a7229 */ /* 0x000fd00000000012 */
[----:B------:R-:W-:Y:S01]  /*18d0*/  DADD R6, R14, R10 ;  /* 0x000000000e067229 */ /* 0x000fe2000000000a */
[----:B------:R-:W-:Y:S10]  /*18e0*/  @!P0 BRA `(.L_x_77) ;  /* 0x0000000800208947 */ /* 0x000ff40003800000 */
[----:B------:R-:W-:-:S05]  /*18f0*/  IADD3 R3, P0, PT, R3, 0xe00, RZ ;  /* 0x00000e0003037810 */ /* 0x000fca0007f1e0ff */
[----:B------:R-:W-:Y:S01]  /*1900*/  IMAD.X R2, RZ, RZ, R2, P0 ;  /* 0x000000ffff027224 */ /* 0x000fe200000e0602 */
[----:B------:R-:W-:-:S04]  /*1910*/  ISETP.GT.U32.AND P0, PT, R3, R12, PT ;  /* 0x0000000c0300720c */ /* 0x000fc80003f04070 */
[----:B------:R-:W-:-:S13]  /*1920*/  ISETP.GT.U32.AND.EX P0, PT, R2, R13, PT, P0 ;  /* 0x0000000d0200720c */ /* 0x000fda0003f04100 */
[----:B------:R-:W-:Y:S05]  /*1930*/  @!P0 BRA `(.L_x_78) ;  /* 0xfffffffc00988947 */ /* 0x000fea000383ffff */
.L_x_76:
[----:B------:R-:W-:Y:S01]  /*1940*/  IMAD.IADD R5, R8, 0x1, -R3 ;  /* 0x0000000108057824 */ /* 0x000fe200078e0a03 */
[----:B------:R-:W-:Y:S01]  /*1950*/  ISETP.GE.U32.AND P1, PT, R3, R8, PT ;  /* 0x000000080300720c */ /* 0x000fe20003f26070 */
[----:B------:R-:W-:Y:S03]  /*1960*/  BSSY.RECONVERGENT B1, `(.L_x_77) ;  /* 0x0000080000017945 */ /* 0x000fe60003800200 */
[----:B------:R-:W-:-:S04]  /*1970*/  ISETP.GE.AND P0, PT, R0, R5, PT ;  /* 0x000000050000720c */ /* 0x000fc80003f06270 */
[----:B------:R-:W-:-:S13]  /*1980*/  ISETP.GE.U32.OR.EX P0, PT, R2, R9, P0, P1 ;  /* 0x000000090200720c */ /* 0x000fda0000706510 */
[----:B------:R-:W-:Y:S05]  /*1990*/  @P0 BRA `(.L_x_79) ;  /* 0x0000000400f00947 */ /* 0x000fea0003800000 */
[----:B------:R-:W-:Y:S01]  /*19a0*/  LOP3.LUT R4, RZ, R0, RZ, 0x33, !PT ;  /* 0x00000000ff047212 */ /* 0x000fe200078e33ff */
[----:B------:R-:W-:Y:S01]  /*19b0*/  BSSY.RECONVERGENT B2, `(.L_x_80) ;  /* 0x0000038000027945 */ /* 0x000fe20003800200 */
[----:B------:R-:W-:Y:S02]  /*19c0*/  IMAD.MOV.U32 R42, RZ, RZ, R0 ;  /* 0x000000ffff2a7224 */ /* 0x000fe400078e0000 */
[----:B------:R-:W-:-:S04]  /*19d0*/  IADD3 R8, PT, PT, -R3, R8, R4 ;  /* 0x0000000803087210 */ /* 0x000fc80007ffe104 */
[C---:B------:R-:W-:Y:S02]  /*19e0*/  ISETP.GE.U32.AND P1, PT, R8.reuse, 0x1e00, PT ;  /* 0x00001e000800780c */ /* 0x040fe40003f26070 */
[----:B------:R-:W-:-:S04]  /*19f0*/  LEA.HI R4, R8, 0x1, RZ, 0x17 ;  /* 0x0000000108047811 */ /* 0x000fc800078fb8ff */
[----:B------:R-:W-:-:S04]  /*1a00*/  LOP3.LUT R5, R4, 0xf, RZ, 0xc0, !PT ;  /* 0x0000000f04057812 */ /* 0x000fc800078ec0ff */
[----:B------:R-:W-:-:S03]  /*1a10*/  ISETP.NE.AND P0, PT, R5, RZ, PT ;  /* 0x000000ff0500720c */ /* 0x000fc60003f05270 */
[----:B------:R-:W-:Y:S10]  /*1a20*/  @!P1 BRA `(.L_x_81) ;  /* 0x0000000000c09947 */ /* 0x000ff40003800000 */
[----:B------:R-:W0:Y:S01]  /*1a30*/  LDCU.64 UR4, c[0x0][0x380] ;  /* 0x00007000ff0477ac */ /* 0x000e220008000a00 */
[----:B------:R-:W-:Y:S01]  /*1a40*/  IADD3 R9, P2, PT, R0, R3, RZ ;  /* 0x0000000300097210 */ /* 0x000fe20007f5e0ff */
[----:B------:R-:W-:Y:S01]  /*1a50*/  IMAD.MOV.U32 R42, RZ, RZ, R0 ;  /* 0x000000ffff2a7224 */ /* 0x000fe200078e0000 */
[----:B------:R-:W-:-:S03]  /*1a60*/  LOP3.LUT R43, R4, 0xfffff0, RZ, 0xc0, !PT ;  /* 0x00fffff0042b7812 */ /* 0x000fc600078ec0ff */
[----:B------:R-:W-:Y:S02]  /*1a70*/  IMAD.X R10, RZ, RZ, R2, P2 ;  /* 0x000000ffff0a7224 */ /* 0x000fe400010e0602 */
[----:B------:R-:W-:Y:S01]  /*1a80*/  IMAD.MOV R43, RZ, RZ, -R43 ;  /* 0x000000ffff2b7224 */ /* 0x000fe200078e0a2b */
[----:B0-----:R-:W-:-:S04]  /*1a90*/  LEA R8, P1, R9, UR4, 0x3 ;  /* 0x0000000409087c11 */ /* 0x001fc8000f8218ff */
[----:B------:R-:W-:Y:S02]  /*1aa0*/  IADD3 R8, P2, PT, R8, 0x8000, RZ ;  /* 0x0000800008087810 */ /* 0x000fe40007f5e0ff */
[----:B------:R-:W-:-:S05]  /*1ab0*/  LEA.HI.X R9, R9, UR5, R10, 0x3, P1 ;  /* 0x0000000509097c11 */ /* 0x000fca00088f1c0a */
[----:B------:R-:W-:-:S07]  /*1ac0*/  IMAD.X R9, RZ, RZ, R9, P2 ;  /* 0x000000ffff097224 */ /* 0x000fce00010e0609 */
.L_x_82:
[----:B------:R-:W2:Y:S04]  /*1ad0*/  LDG.E.64 R10, desc[UR6][R8.64+-0x8000] ;  /* 0xff800006080a7981 */ /* 0x000ea8000c1e1b00 */
[----:B------:R-:W3:Y:S04]  /*1ae0*/  LDG.E.64 R12, desc[UR6][R8.64+-0x7000] ;  /* 0xff900006080c7981 */ /* 0x000ee8000c1e1b00 */
[----:B------:R-:W4:Y:S04]  /*1af0*/  LDG.E.64 R14, desc[UR6][R8.64+-0x6000] ;  /* 0xffa00006080e7981 */ /* 0x000f28000c1e1b00 */
[----:B------:R-:W5:Y:S04]  /*1b00*/  LDG.E.64 R16, desc[UR6][R8.64+-0x5000] ;  /* 0xffb0000608107981 */ /* 0x000f68000c1e1b00 */
        /* <DEDUP_REMOVED lines=11> */
[----:B------:R0:W5:Y:S01]  /*1bc0*/  LDG.E.64 R40, desc[UR6][R8.64+0x7000] ;  /* 0x0070000608287981 */ /* 0x000162000c1e1b00 */
[----:B------:R-:W-:-:S02]  /*1bd0*/  VIADD R43, R43, 0x10 ;  /* 0x000000102b2b7836 */ /* 0x000fc40000000000 */
        /* <DEDUP_REMOVED lines=21> */
.L_x_81:
[----:B------:R-:W-:Y:S05]  /*1d30*/  BSYNC.RECONVERGENT B2 ;  /* 0x0000000000027941 */ /* 0x000fea0003800200 */
.L_x_80:
[----:B------:R-:W-:Y:S05]  /*1d40*/  @!P0 BRA `(.L_x_79) ;  /* 0x0000000400048947 */ /* 0x000fea0003800000 */
[----:B------:R-:W-:Y:S01]  /*1d50*/  ISETP.GE.U32.AND P1, PT, R5, 0x8, PT ;  /* 0x000000080500780c */ /* 0x000fe20003f26070 */
[----:B------:R-:W-:Y:S01]  /*1d60*/  BSSY.RECONVERGENT B2, `(.L_x_83) ;  /* 0x000001a000027945 */ /* 0x000fe20003800200 */
[----:B------:R-:W-:-:S04]  /*1d70*/  LOP3.LUT R26, R4, 0x7, RZ, 0xc0, !PT ;  /* 0x00000007041a7812 */ /* 0x000fc800078ec0ff */
[----:B------:R-:W-:-:S07]  /*1d80*/  ISETP.NE.AND P0, PT, R26, RZ, PT ;  /* 0x000000ff1a00720c */ /* 0x000fce0003f05270 */
[----:B------:R-:W-:Y:S06]  /*1d90*/  @!P1 BRA `(.L_x_84) ;  /* 0x0000000000589947 */ /* 0x000fec0003800000 */
[----:B------:R-:W0:Y:S01]  /*1da0*/  LDCU.64 UR4, c[0x0][0x380] ;  /* 0x00007000ff0477ac */ /* 0x000e220008000a00 */
[----:B------:R-:W-:-:S05]  /*1db0*/  IADD3 R5, P1, PT, R42, R3, RZ ;  /* 0x000000032a057210 */ /* 0x000fca0007f3e0ff */
[----:B------:R-:W-:Y:S01]  /*1dc0*/  IMAD.X R10, RZ, RZ, R2, P1 ;  /* 0x000000ffff0a7224 */ /* 0x000fe200008e0602 */
[----:B0-----:R-:W-:-:S04]  /*1dd0*/  LEA R8, P1, R5, UR4, 0x3 ;  /* 0x0000000405087c11 */ /* 0x001fc8000f8218ff */
        /* <DEDUP_REMOVED lines=18> */
.L_x_84:
[----:B------:R-:W-:Y:S05]  /*1f00*/  BSYNC.RECONVERGENT B2 ;  /* 0x0000000000027941 */ /* 0x000fea0003800200 */
.L_x_83:
        /* <DEDUP_REMOVED lines=20> */
.L_x_86:
[----:B------:R-:W-:Y:S05]  /*2050*/  BSYNC.RECONVERGENT B2 ;  /* 0x0000000000027941 */ /* 0x000fea0003800200 */
.L_x_85:
[----:B------:R-:W-:Y:S05]  /*2060*/  @!P0 BRA `(.L_x_79) ;  /* 0x00000000003c8947 */ /* 0x000fea0003800000 */
[----:B------:R-:W0:Y:S01]  /*2070*/  LDCU.64 UR4, c[0x0][0x380] ;  /* 0x00007000ff0477ac */ /* 0x000e220008000a00 */
[----:B------:R-:W-:Y:S01]  /*2080*/  IADD3 R3, P0, PT, R42, R3, RZ ;  /* 0x000000032a037210 */ /* 0x000fe20007f1e0ff */
[----:B------:R-:W-:-:S04]  /*2090*/  IMAD.MOV R4, RZ, RZ, -R16 ;  /* 0x000000ffff047224 */ /* 0x000fc800078e0a10 */
[----:B------:R-:W-:Y:S01]  /*20a0*/  IMAD.X R2, RZ, RZ, R2, P0 ;  /* 0x000000ffff027224 */ /* 0x000fe200000e0602 */
[----:B0-----:R-:W-:-:S04]  /*20b0*/  LEA R5, P1, R3, UR4, 0x3 ;  /* 0x0000000403057c11 */ /* 0x001fc8000f8218ff */
[----:B------:R-:W-:-:S09]  /*20c0*/  LEA.HI.X R8, R3, UR5, R2, 0x3, P1 ;  /* 0x0000000503087c11 */ /* 0x000fd200088f1c02 */
.L_x_87:
        /* <DEDUP_REMOVED lines=9> */
.L_x_79:
[----:B------:R-:W-:Y:S05]  /*2160*/  BSYNC.RECONVERGENT B1 ;  /* 0x0000000000017941 */ /* 0x000fea0003800200 */
.L_x_77:
        /* <DEDUP_REMOVED lines=40> */
[----:B------:R-:W-:-:S03]  /*23f0*/  FSEL R5, R5, R3, P0 ;  /* 0x0000000305057208 */ /* 0x000fc60000000000 */
[----:B0-----:R-:W-:Y:S02]  /*2400*/  IMAD.MOV.U32 R2, RZ, RZ, R0 ;  /* 0x000000ffff027224 */ /* 0x001fe400078e0000 */
[----:B------:R-:W-:-:S04]  /*2410*/  IMAD.MOV.U32 R3, RZ, RZ, R5 ;  /* 0x000000ffff037224 */ /* 0x000fc800078e0005 */
[----:B------:R-:W-:Y:S05]  /*2420*/  @P1 BRA `(.L_x_75) ;  /* 0x0000000000681947 */ /* 0x000fea0003800000 */
        /* <DEDUP_REMOVED lines=26> */
.L_x_75:
[----:B------:R-:W-:Y:S05]  /*25d0*/  BSYNC.RECONVERGENT B0 ;  /* 0x0000000000007941 */ /* 0x000fea0003800200 */
.L_x_60:
[----:B------:R-:W-:Y:S05]  /*25e0*/  @P1 EXIT ;  /* 0x000000000000194d */ /* 0x000fea0003800000 */
[----:B------:R-:W0:Y:S01]  /*25f0*/  LDCU.64 UR4, c[0x0][0x3a0] ;  /* 0x00007400ff0477ac */ /* 0x000e220008000a00 */
[----:B------:R-:W1:Y:S01]  /*2600*/  LDC.64 R4, c[0x0][0x388] ;  /* 0x0000e200ff047b82 */ /* 0x000e620000000a00 */
[----:B0-----:R-:W-:-:S07]  /*2610*/  DADD R2, R2, UR4 ;  /* 0x0000000402027e29 */ /* 0x001fce0008000000 */
[----:B-1----:R-:W-:Y:S01]  /*2620*/  STG.E.64 desc[UR6][R4.64], R2 ;  /* 0x0000000204007986 */ /* 0x002fe2000c101b06 */
[----:B------:R-:W-:Y:S05]  /*2630*/  EXIT ;  /* 0x000000000000794d */ /* 0x000fea0003800000 */
.L_x_88:
        /* <DEDUP_REMOVED lines=12> */
.L_x_2125:


//--------------------- .text._ZN3cub18CUB_300001_SM_10006detail6reduce28DeviceReduceSingleTileKernelINS2_10policy_hubIdjN4cuda3std3__44plusIdEEE10Policy1000EPdSC_iS9_ddNS7_10__identityEEEvT0_T1_T2_T3_T4_T6_ --------------------------
	.section	.text._ZN3cub18CUB_300001_SM_10006detail6reduce28DeviceReduceSingleTileKernelINS2_10policy_hubIdjN4cuda3std3__44plusIdEEE10Policy1000EPdSC_iS9_ddNS7_10__identityEEEvT0_T1_T2_T3_T4_T6_,"ax",@progbits
	.align	128
        .global         _ZN3cub18CUB_300001_SM_10006detail6reduce28DeviceReduceSingleTileKernelINS2_10policy_hubIdjN4cuda3std3__44plusIdEEE10Policy1000EPdSC_iS9_ddNS7_10__identityEEEvT0_T1_T2_T3_T4_T6_
        .type           _ZN3cub18CUB_300001_SM_10006detail6reduce28DeviceReduceSingleTileKernelINS2_10policy_hubIdjN4cuda3std3__44plusIdEEE10Policy1000EPdSC_iS9_ddNS7_10__identityEEEvT0_T1_T2_T3_T4_T6_,@function
        .size           _ZN3cub18CUB_300001_SM_10006detail6reduce28DeviceReduceSingleTileKernelINS2_10policy_hubIdjN4cuda3std3__44plusIdEEE10Policy1000EPdSC_iS9_ddNS7_10__identityEEEvT0_T1_T2_T3_T4_T6_,(.L_x_2126 - _ZN3cub18CUB_300001_SM_10006detail6reduce28DeviceReduceSingleTileKernelINS2_10policy_hubIdjN4cuda3std3__44plusIdEEE10Policy1000EPdSC_iS9_ddNS7_10__identityEEEvT0_T1_T2_T3_T4_T6_)
        .other          _ZN3cub18CUB_300001_SM_10006detail6reduce28DeviceReduceSingleTileKernelINS2_10policy_hubIdjN4cuda3std3__44plusIdEEE10Policy1000EPdSC_iS9_ddNS7_10__identityEEEvT0_T1_T2_T3_T4_T6_,@"STO_CUDA_ENTRY STV_DEFAULT"
_ZN3cub18CUB_300001_SM_10006detail6reduce28DeviceReduceSingleTileKernelINS2_10policy_hubIdjN4cuda3std3__44plusIdEEE10Policy1000EPdSC_iS9_ddNS7_10__identityEEEvT0_T1_T2_T3_T4_T6_:
.text._ZN3cub18CUB_300001_SM_10006detail6reduce28DeviceReduceSingleTileKernelINS2_10policy_hubIdjN4cuda3std3__44plusIdEEE10Policy1000EPdSC_iS9_ddNS7_10__identityEEEvT0_T1_T2_T3_T4_T6_:
        /* <DEDUP_REMOVED lines=13> */
.L_x_89:
        /* <DEDUP_REMOVED lines=13> */
.L_x_93:
[----:B------:R-:W-:Y:S05]  /*01a0*/  BSYNC.RECONVERGENT B1 ;  /* 0x0000000000017941 */ /* 0x000fea0003800200 */
.L_x_92:
[----:B------:R-:W-:Y:S01]  /*01b0*/  ISETP.GE.AND P0, PT, R5, R4, PT ;  /* 0x000000040500720c */ /* 0x000fe20003f06270 */
[----:B------:R-:W-:-:S12]  /*01c0*/  BSSY.RECONVERGENT B1, `(.L_x_94) ;  /* 0x0000078000017945 */ /* 0x000fd80003800200 */
[----:B------:R-:W-:Y:S05]  /*01d0*/  @P0 BRA `(.L_x_95) ;  /* 0x0000000400d80947 */ /* 0x000fea0003800000 */
[----:B------:R-:W-:Y:S01]  /*01e0*/  LOP3.LUT R9, RZ, R5, RZ, 0x33, !PT ;  /* 0x00000005ff097212 */ /* 0x000fe200078e33ff */
[----:B------:R-:W-:Y:S04]  /*01f0*/  BSSY.RECONVERGENT B2, `(.L_x_96) ;  /* 0x0000019000027945 */ /* 0x000fe80003800200 */
[----:B------:R-:W-:-:S04]  /*0200*/  IMAD.IADD R9, R9, 0x1, R4 ;  /* 0x0000000109097824 */ /* 0x000fc800078e0204 */
[C---:B------:R-:W-:Y:S01]  /*0210*/  IMAD.HI.U32 R0, R9.reuse, -0x33333333, RZ ;  /* 0xcccccccd09007827 */ /* 0x040fe200078e00ff */
[----:B------:R-:W-:-:S04]  /*0220*/  ISETP.GE.U32.AND P0, PT, R9, 0x780, PT ;  /* 0x000007800900780c */ /* 0x000fc80003f06070 */
[----:B------:R-:W-:-:S04]  /*0230*/  SHF.R.U32.HI R0, RZ, 0x9, R0 ;  /* 0x00000009ff007819 */ /* 0x000fc80000011600 */
[----:B------:R-:W-:-:S04]  /*0240*/  LOP3.LUT R2, R0, 0x3, RZ, 0xc0, !PT ;  /* 0x0000000300027812 */ /* 0x000fc800078ec0ff */
[----:B------:R-:W-:-:S13]  /*0250*/  ISETP.NE.AND P1, PT, R2, 0x3, PT ;  /* 0x000000030200780c */ /* 0x000fda0003f25270 */
[----:B------:R-:W-:Y:S05]  /*0260*/  @!P1 BRA `(.L_x_97) ;  /* 0x0000000000449947 */ /* 0x000fea0003800000 */
[----:B------:R-:W0:Y:S01]  /*0270*/  LDC.64 R8, c[0x0][0x380] ;  /* 0x0000e000ff087b82 */ /* 0x000e220000000a00 */
[----:B------:R-:W-:-:S05]  /*0280*/  VIADD R0, R0, 0x1 ;  /* 0x0000000100007836 */ /* 0x000fca0000000000 */
[----:B------:R-:W-:-:S05]  /*0290*/  LOP3.LUT R0, R0, 0x3, RZ, 0xc0, !PT ;  /* 0x0000000300007812 */ /* 0x000fca00078ec0ff */
[----:B------:R-:W-:Y:S02]  /*02a0*/  IMAD.MOV R0, RZ, RZ, -R0 ;  /* 0x000000ffff007224 */ /* 0x000fe400078e0a00 */
[----:B0-----:R-:W-:-:S04]  /*02b0*/  IMAD.WIDE.U32 R8, R5, 0x8, R8 ;  /* 0x0000000805087825 */ /* 0x001fc800078e0008 */
[----:B------:R-:W-:Y:S02]  /*02c0*/  IMAD.MOV.U32 R2, RZ, RZ, R8 ;  /* 0x000000ffff027224 */ /* 0x000fe400078e0008 */
[----:B------:R-:W-:-:S07]  /*02d0*/  IMAD.MOV.U32 R11, RZ, RZ, R9 ;  /* 0x000000ffff0b7224 */ /* 0x000fce00078e0009 */
.L_x_98:
        /* <DEDUP_REMOVED lines=10> */
.L_x_97:
[----:B------:R-:W-:Y:S05]  /*0380*/  BSYNC.RECONVERGENT B2 ;  /* 0x0000000000027941 */ /* 0x000fea0003800200 */
.L_x_96:
        /* <DEDUP_REMOVED lines=8> */
.L_x_101:
        /* <DEDUP_REMOVED lines=43> */
.L_x_100:
[----:B------:R-:W-:Y:S05]  /*06c0*/  BSYNC.RECONVERGENT B2 ;  /* 0x0000000000027941 */ /* 0x000fea0003800200 */
.L_x_99:
        /* <DEDUP_REMOVED lines=26> */
.L_x_103:
[----:B------:R-:W-:Y:S05]  /*0870*/  BSYNC.RECONVERGENT B2 ;  /* 0x0000000000027941 */ /* 0x000fea0003800200 */
.L_x_102:
        /* <DEDUP_REMOVED lines=12> */
.L_x_95:
[----:B------:R-:W-:Y:S05]  /*0940*/  BSYNC.RECONVERGENT B1 ;  /* 0x0000000000017941 */ /* 0x000fea0003800200 */
.L_x_94:
        /* <DEDUP_REMOVED lines=47> */
[----:B------:R-:W0:Y:S04]  /*0c40*/  LDS.128 R8, [UR4+0x20] ;  /* 0x00002004ff087984 */ /* 0x000e280008000c00 */
[----:B------:R-:W1:Y:S04]  /*0c50*/  LDS.128 R16, [UR4+0x30] ;  /* 0x00003004ff107984 */ /* 0x000e680008000c00 */
[----:B--2---:R-:W2:Y:S01]  /*0c60*/  LDS.128 R4, [UR4+0x40] ;  /* 0x00004004ff047984 */ /* 0x004ea20008000c00 */
[----:B0-----:R-:W-:-:S03]  /*0c70*/  DADD R8, R12, R8 ;  /* 0x000000000c087229 */ /* 0x001fc60000000008 */
[----:B------:R-:W-:Y:S05]  /*0c80*/  LDS.128 R12, [UR4+0x60] ;  /* 0x00006004ff0c7984 */ /* 0x000fea0008000c00 */
[----:B------:R-:W-:Y:S02]  /*0c90*/  DADD R2, R8, R10 ;  /* 0x0000000008027229 */ /* 0x000fe4000000000a */
[----:B------:R-:W0:Y:S06]  /*0ca0*/  LDS.128 R8, [UR4+0x50] ;  /* 0x00005004ff087984 */ /* 0x000e2c0008000c00 */
[----:B-1----:R-:W-:-:S08]  /*0cb0*/  DADD R2, R2, R16 ;  /* 0x0000000002027229 */ /* 0x002fd00000000010 */
[----:B------:R-:W-:-:S08]  /*0cc0*/  DADD R2, R2, R18 ;  /* 0x0000000002027229 */ /* 0x000fd00000000012 */
[----:B--2---:R-:W-:-:S08]  /*0cd0*/  DADD R2, R2, R4 ;  /* 0x0000000002027229 */ /* 0x004fd00000000004 */
[----:B------:R-:W-:Y:S01]  /*0ce0*/  DADD R2, R2, R6 ;  /* 0x0000000002027229 */ /* 0x000fe20000000006 */
[----:B------:R-:W1:Y:S07]  /*0cf0*/  LDS.128 R4, [UR4+0x70] ;  /* 0x00007004ff047984 */ /* 0x000e6e0008000c00 */
[----:B0-----:R-:W-:-:S08]  /*0d00*/  DADD R2, R2, R8 ;  /* 0x0000000002027229 */ /* 0x001fd00000000008 */
[----:B------:R-:W-:Y:S01]  /*0d10*/  DADD R2, R2, R10 ;  /* 0x0000000002027229 */ /* 0x000fe2000000000a */
[----:B------:R-:W0:Y:S07]  /*0d20*/  LDS.128 R8, [UR4+0x80] ;  /* 0x00008004ff087984 */ /* 0x000e2e0008000c00 */
[----:B------:R-:W-:-:S08]  /*0d30*/  DADD R2, R2, R12 ;  /* 0x0000000002027229 */ /* 0x000fd0000000000c */
[----:B------:R-:W-:Y:S01]  /*0d40*/  DADD R2, R2, R14 ;  /* 0x0000000002027229 */ /* 0x000fe2000000000e */
[----:B------:R-:W2:Y:S07]  /*0d50*/  LDS.128 R12, [UR4+0x90] ;  /* 0x00009004ff0c7984 */ /* 0x000eae0008000c00 */
[----:B-1----:R-:W-:-:S08]  /*0d60*/  DADD R2, R2, R4 ;  /* 0x0000000002027229 */ /* 0x002fd00000000004 */
[----:B------:R-:W-:Y:S01]  /*0d70*/  DADD R2, R2, R6 ;  /* 0x0000000002027229 */ /* 0x000fe20000000006 */
[----:B------:R-:W1:Y:S07]  /*0d80*/  LDS.128 R4, [UR4+0xa0] ;  /* 0x0000a004ff047984 */ /* 0x000e6e0008000c00 */
[----:B0-----:R-:W-:Y:S01]  /*0d90*/  DADD R2, R2, R8 ;  /* 0x0000000002027229 */ /* 0x001fe20000000008 */
[----:B------:R-:W0:Y:S07]  /*0da0*/  LDS.64 R8, [UR4+0xb0] ;  /* 0x0000b004ff087984 */ /* 0x000e2e0008000a00 */
[----:B------:R-:W-:-:S08]  /*0db0*/  DADD R2, R2, R10 ;  /* 0x0000000002027229 */ /* 0x000fd0000000000a */
[----:B--2---:R-:W-:-:S08]  /*0dc0*/  DADD R2, R2, R12 ;  /* 0x0000000002027229 */ /* 0x004fd0000000000c */
[----:B------:R-:W-:-:S08]  /*0dd0*/  DADD R2, R2, R14 ;  /* 0x0000000002027229 */ /* 0x000fd0000000000e */
[----:B-1----:R-:W-:-:S08]  /*0de0*/  DADD R2, R2, R4 ;  /* 0x0000000002027229 */ /* 0x002fd00000000004 */
[----:B------:R-:W-:-:S08]  /*0df0*/  DADD R2, R2, R6 ;  /* 0x0000000002027229 */ /* 0x000fd00000000006 */
[----:B0-----:R-:W-:Y:S01]  /*0e00*/  DADD R12, R2, R8 ;  /* 0x00000000020c7229 */ /* 0x001fe20000000008 */
[----:B------:R-:W-:Y:S10]  /*0e10*/  BRA `(.L_x_105) ;  /* 0x0000001800487947 */ /* 0x000ff40003800000 */
.L_x_104:
        /* <DEDUP_REMOVED lines=32> */
[----:B------:R-:W-:Y:S01]  /*1020*/  VIADD R0, R2, 0x10 ;  /* 0x0000001002007836 */ /* 0x000fe20000000000 */
[----:B------:R-:W-:Y:S02]  /*1030*/  @!P1 SHF.R.U32.HI R2, RZ, 0x2, R3 ;  /* 0x00000002ff029819 */ /* 0x000fe40000011603 */
[----:B------:R-:W1:Y:S02]  /*1040*/  SHFL.DOWN PT, R7, R11, 0x8, R5 ;  /* 0x090000000b077989 */ /* 0x000e6400000e0005 */
[----:B------:R-:W-:Y:S01]  /*1050*/  @!P1 LOP3.LUT R2, R2, 0xf8, RZ, 0xc0, !PT ;  /* 0x000000f802029812 */ /* 0x000fe200078ec0ff */
[----:B-1----:R-:W-:-:S10]  /*1060*/  DADD R6, R6, R10 ;  /* 0x0000000006067229 */ /* 0x002fd4000000000a */
[----:B------:R-:W-:Y:S02]  /*1070*/  FSEL R8, R10, R6, P0 ;  /* 0x000000060a087208 */ /* 0x000fe40000000000 */
[----:B------:R-:W-:Y:S02]  /*1080*/  FSEL R9, R11, R7, P0 ;  /* 0x000000070b097208 */ /* 0x000fe40000000000 */
[----:B------:R-:W-:Y:S01]  /*1090*/  @!P1 MOV R10, 0x400 ;  /* 0x00000400000a9802 */ /* 0x000fe20000000f00 */
[----:B------:R-:W-:Y:S01]  /*10a0*/  SHFL.DOWN PT, R6, R8, 0x10, R5 ;  /* 0x0a00000008067989 */ /* 0x000fe200000e0005 */
[----:B------:R-:W-:Y:S02]  /*10b0*/  ISETP.GT.AND P0, PT, R0, R5, PT ;  /* 0x000000050000720c */ /* 0x000fe40003f04270 */
[----:B0-----:R-:W-:Y:S01]  /*10c0*/  @!P1 LEA R11, R13, R10, 0x18 ;  /* 0x0000000a0d0b9211 */ /* 0x001fe200078ec0ff */
        /* <DEDUP_REMOVED lines=13> */
[----:B------:R-:W0:Y:S04]  /*11a0*/  LDS.128 R16, [UR4+0x20] ;  /* 0x00002004ff107984 */ /* 0x000e280008000c00 */
[----:B-1----:R-:W1:Y:S01]  /*11b0*/  LDS.128 R8, [UR4+0x30] ;  /* 0x00003004ff087984 */ /* 0x002e620008000c00 */
[----:B0-----:R-:W-:-:S10]  /*11c0*/  DADD R16, R12, R16 ;  /* 0x000000000c107229 */ /* 0x001fd40000000010 */
[----:B------:R-:W-:Y:S02]  /*11d0*/  FSEL R2, R16, R12, P1 ;  /* 0x0000000c10027208 */ /* 0x000fe40000800000 */
[----:B------:R-:W-:Y:S02]  /*11e0*/  FSEL R3, R17, R13, P1 ;  /* 0x0000000d11037208 */ /* 0x000fe40000800000 */
[----:B------:R-:W-:Y:S01]  /*11f0*/  ISETP.GT.AND P1, PT, R4, 0x40, PT ;  /* 0x000000400400780c */ /* 0x000fe20003f24270 */
[----:B------:R-:W0:Y:S03]  /*1200*/  LDS.128 R12, [UR4+0x40] ;  /* 0x00004004ff0c7984 */ /* 0x000e260008000c00 */
        /* <DEDUP_REMOVED lines=65> */
[----:B------:R-:W1:Y:S01]  /*1620*/  LDS.64 R2, [UR4+0xb0] ;  /* 0x0000b004ff027984 */ /* 0x000e620008000a00 */
        /* <DEDUP_REMOVED lines=11> */
[----:B------:R-:W-:Y:S01]  /*16e0*/  FSEL R13, R3, R7, P1 ;  /* 0x00000007030d7208 */ /* 0x000fe20000800000 */
[----:B------:R-:W-:Y:S06]  /*16f0*/  BRA `(.L_x_105) ;  /* 0x0000001000107947 */ /* 0x000fec0003800000 */
.L_x_91:
[----:B------:R-:W0:Y:S01]  /*1700*/  S2R R0, SR_TID.X ;  /* 0x0000000000007919 */ /* 0x000e220000002100 */
[----:B------:R-:W0:Y:S02]  /*1710*/  LDC.64 R6, c[0x0][0x380] ;  /* 0x0000e000ff067b82 */ /* 0x000e240000000a00 */
[----:B0-----:R-:W-:-:S05]  /*1720*/  IMAD.WIDE.U32 R6, R0, 0x8, R6 ;  /* 0x0000000800067825 */ /* 0x001fca00078e0006 */
[----:B------:R-:W2:Y:S04]  /*1730*/  LDG.E.64.CONSTANT R20, desc[UR6][R6.64] ;  /* 0x0000000606147981 */ /* 0x000ea8000c1e9b00 */
[----:B------:R-:W2:Y:S04]  /*1740*/  LDG.E.64.CONSTANT R2, desc[UR6][R6.64+0x1400] ;  /* 0x0014000606027981 */ /* 0x000ea8000c1e9b00 */
[----:B------:R-:W3:Y:S04]  /*1750*/  LDG.E.64.CONSTANT R8, desc[UR6][R6.64+0x2800] ;  /* 0x0028000606087981 */ /* 0x000ee8000c1e9b00 */
[----:B------:R-:W4:Y:S04]  /*1760*/  LDG.E.64.CONSTANT R10, desc[UR6][R6.64+0x3c00] ;  /* 0x003c0006060a7981 */ /* 0x000f28000c1e9b00 */
[----:B------:R-:W5:Y:S04]  /*1770*/  LDG.E.64.CONSTANT R12, desc[UR6][R6.64+0x5000] ;  /* 0x00500006060c7981 */ /* 0x000f68000c1e9b00 */
[----:B------:R-:W5:Y:S04]  /*1780*/  LDG.E.64.CONSTANT R14, desc[UR6][R6.64+0x6400] ;  /* 0x00640006060e7981 */ /* 0x000f68000c1e9b00 */
[----:B------:R-:W5:Y:S04]  /*1790*/  LDG.E.64.CONSTANT R16, desc[UR6][R6.64+0x7800] ;  /* 0x0078000606107981 */ /* 0x000f68000c1e9b00 */
[----:B------:R-:W5:Y:S01]  /*17a0*/  LDG.E.64.CONSTANT R18, desc[UR6][R6.64+0x8c00] ;  /* 0x008c000606127981 */ /* 0x000f62000c1e9b00 */
[----:B------:R-:W-:Y:S01]  /*17b0*/  ISETP.GE.U32.AND P0, PT, R4, 0x2800, PT ;  /* 0x000028000400780c */ /* 0x000fe20003f06070 */
[----:B--2---:R-:W-:-:S08]  /*17c0*/  DADD R2, R20, R2 ;  /* 0x0000000014027229 */ /* 0x004fd00000000002 */
[----:B---3--:R-:W-:Y:S01]  /*17d0*/  DADD R2, R8, R2 ;  /* 0x0000000008027229 */ /* 0x008fe20000000002 */
[----:B------:R-:W-:-:S07]  /*17e0*/  IMAD.MOV.U32 R9, RZ, RZ, 0x1400 ;  /* 0x00001400ff097424 */ /* 0x000fce00078e00ff */
[----:B----4-:R-:W-:-:S08]  /*17f0*/  DADD R2, R10, R2 ;  /* 0x000000000a027229 */ /* 0x010fd00000000002 */
[----:B-----5:R-:W-:-:S08]  /*1800*/  DADD R2, R12, R2 ;  /* 0x000000000c027229 */ /* 0x020fd00000000002 */
[----:B------:R-:W-:-:S08]  /*1810*/  DADD R2, R14, R2 ;  /* 0x000000000e027229 */ /* 0x000fd00000000002 */
[----:B------:R-:W-:-:S08]  /*1820*/  DADD R2, R16, R2 ;  /* 0x0000000010027229 */ /* 0x000fd00000000002 */
[----:B------:R-:W-:Y:S01]  /*1830*/  DADD R2, R18, R2 ;  /* 0x0000000012027229 */ /* 0x000fe20000000002 */
[----:B------:R-:W-:Y:S10]  /*1840*/  @!P0 BRA `(.L_x_106) ;  /* 0x00000000006c8947 */ /* 0x000ff40003800000 */
[----:B------:R-:W0:Y:S01]  /*1850*/  LDC R26, c[0x0][0x390] ;  /* 0x0000e400ff1a7b82 */ /* 0x000e220000000800 */
[----:B------:R-:W-:Y:S02]  /*1860*/  VIADD R8, R4, 0xffffec00 ;  /* 0xffffec0004087836 */ /* 0x000fe40000000000 */
[----:B------:R-:W-:-:S07]  /*1870*/  IMAD.MOV.U32 R9, RZ, RZ, 0x1400 ;  /* 0x00001400ff097424 */ /* 0x000fce00078e00ff */
.L_x_108:
[----:B------:R-:W-:-:S05]  /*1880*/  IMAD.WIDE R12, R9, 0x8, R6 ;  /* 0x00000008090c7825 */ /* 0x000fca00078e0206 */
[----:B------:R-:W2:Y:S04]  /*1890*/  LDG.E.64.CONSTANT R4, desc[UR6][R12.64] ;  /* 0x000000060c047981 */ /* 0x000ea8000c1e9b00 */
[----:B------:R-:W3:Y:S04]  /*18a0*/  LDG.E.64.CONSTANT R14, desc[UR6][R12.64+0x1400] ;  /* 0x001400060c0e7981 */ /* 0x000ee8000c1e9b00 */
[----:B------:R-:W4:Y:S04]  /*18b0*/  LDG.E.64.CONSTANT R16, desc[UR6][R12.64+0x2800] ;  /* 0x002800060c107981 */ /* 0x000f28000c1e9b00 */
[----:B------:R-:W5:Y:S04]  /*18c0*/  LDG.E.64.CONSTANT R18, desc[UR6][R12.64+0x3c00] ;  /* 0x003c00060c127981 */ /* 0x000f68000c1e9b00 */
        /* <DEDUP_REMOVED lines=8> */
[----:B------:R-:W-:-:S08]  /*1950*/  DADD R4, R20, R4 ;  /* 0x0000000014047229 */ /* 0x000fd00000000004 */
[----:B------:R-:W-:Y:S01]  /*1960*/  DADD R22, R22, R4 ;  /* 0x0000000016167229 */ /* 0x000fe20000000004 */
[----:B0-----:R-:W-:-:S04]  /*1970*/  IMAD.MOV.U32 R4, RZ, RZ, R26 ;  /* 0x000000ffff047224 */ /* 0x001fc800078e001a */
[----:B------:R-:W-:-:S03]  /*1980*/  IMAD.IADD R2, R4, 0x1, -R9 ;  /* 0x0000000104027824 */ /* 0x000fc600078e0a09 */
[----:B------:R-:W-:Y:S02]  /*1990*/  DADD R22, R24, R22 ;  /* 0x0000000018167229 */ /* 0x000fe40000000016 */
[----:B------:R-:W-:-:S06]  /*19a0*/  ISETP.GE.AND P0, PT, R2, 0x1400, PT ;  /* 0x000014000200780c */ /* 0x000fcc0003f06270 */
[----:B------:R-:W-:-:S07]  /*19b0*/  DADD R2, R10, R22 ;  /* 0x000000000a027229 */ /* 0x000fce0000000016 */
[----:B------:R-:W-:Y:S05]  /*19c0*/  @!P0 BRA `(.L_x_107) ;  /* 0x0000000800348947 */ /* 0x000fea0003800000 */
[----:B------:R-:W-:-:S05]  /*19d0*/  VIADD R9, R9, 0x1400 ;  /* 0x0000140009097836 */ /* 0x000fca0000000000 */
[----:B------:R-:W-:-:S13]  /*19e0*/  ISETP.GT.AND P0, PT, R9, R8, PT ;  /* 0x000000080900720c */ /* 0x000fda0003f04270 */
[----:B------:R-:W-:Y:S05]  /*19f0*/  @!P0 BRA `(.L_x_108) ;  /* 0xfffffffc00a08947 */ /* 0x000fea000383ffff */
.L_x_106:
[----:B------:R-:W-:-:S13]  /*1a00*/  ISETP.GE.AND P0, PT, R9, R4, PT ;  /* 0x000000040900720c */ /* 0x000fda0003f06270 */
[----:B------:R-:W-:Y:S05]  /*1a10*/  @P0 BRA `(.L_x_107) ;  /* 0x0000000800200947 */ /* 0x000fea0003800000 */
[----:B------:R-:W-:Y:S01]  /*1a20*/  IMAD.IADD R39, R4, 0x1, -R9 ;  /* 0x0000000104277824 */ /* 0x000fe200078e0a09 */
[----:B------:R-:W-:Y:S04]  /*1a30*/  BSSY.RECONVERGENT B1, `(.L_x_107) ;  /* 0x0000086000017945 */ /* 0x000fe80003800200 */
[----:B------:R-:W-:-:S13]  /*1a40*/  ISETP.GE.AND P0, PT, R0, R39, PT ;  /* 0x000000270000720c */ /* 0x000fda0003f06270 */
[----:B------:R-:W-:Y:S05]  /*1a50*/  @P0 BRA `(.L_x_109) ;  /* 0x00000008000c0947 */ /* 0x000fea0003800000 */
[----:B------:R-:W-:Y:S01]  /*1a60*/  LOP3.LUT R5, RZ, R0, RZ, 0x33, !PT ;  /* 0x00000000ff057212 */ /* 0x000fe200078e33ff */
[----:B------:R-:W-:Y:S01]  /*1a70*/  BSSY.RECONVERGENT B2, `(.L_x_110) ;  /* 0x0000017000027945 */ /* 0x000fe20003800200 */
[----:B------:R-:W-:Y:S02]  /*1a80*/  IMAD.MOV.U32 R38, RZ, RZ, R0 ;  /* 0x000000ffff267224 */ /* 0x000fe400078e0000 */
[----:B------:R-:W-:-:S04]  /*1a90*/  IADD3 R5, PT, PT, -R9, R4, R5 ;  /* 0x0000000409057210 */ /* 0x000fc80007ffe105 */
[C---:B------:R-:W-:Y:S01]  /*1aa0*/  ISETP.GE.U32.AND P1, PT, R5.reuse, 0x780, PT ;  /* 0x000007800500780c */ /* 0x040fe20003f26070 */
[----:B------:R-:W-:-:S05]  /*1ab0*/  IMAD.HI.U32 R4, R5, -0x33333333, RZ ;  /* 0xcccccccd05047827 */ /* 0x000fca00078e00ff */
[----:B------:R-:W-:-:S04]  /*1ac0*/  SHF.R.U32.HI R4, RZ, 0x9, R4 ;  /* 0x00000009ff047819 */ /* 0x000fc80000011604 */
[----:B------:R-:W-:-:S04]  /*1ad0*/  LOP3.LUT R6, R4, 0x3, RZ, 0xc0, !PT ;  /* 0x0000000304067812 */ /* 0x000fc800078ec0ff */
[----:B------:R-:W-:-:S13]  /*1ae0*/  ISETP.NE.AND P0, PT, R6, 0x3, PT ;  /* 0x000000030600780c */ /* 0x000fda0003f05270 */
[----:B------:R-:W-:Y:S05]  /*1af0*/  @!P0 BRA `(.L_x_111) ;  /* 0x0000000000388947 */ /* 0x000fea0003800000 */
[----:B------:R-:W0:Y:S01]  /*1b00*/  LDC.64 R6, c[0x0][0x380] ;  /* 0x0000e000ff067b82 */ /* 0x000e220000000a00 */
[----:B------:R-:W-:Y:S02]  /*1b10*/  VIADD R4, R4, 0x1 ;  /* 0x0000000104047836 */ /* 0x000fe40000000000 */
[----:B------:R-:W-:Y:S02]  /*1b20*/  IMAD.IADD R11, R0, 0x1, R9 ;  /* 0x00000001000b7824 */ /* 0x000fe400078e0209 */
[----:B------:R-:W-:Y:S01]  /*1b30*/  IMAD.MOV.U32 R38, RZ, RZ, R0 ;  /* 0x000000ffff267224 */ /* 0x000fe200078e0000 */
[----:B------:R-:W-:-:S05]  /*1b40*/  LOP3.LUT R4, R4, 0x3, RZ, 0xc0, !PT ;  /* 0x0000000304047812 */ /* 0x000fca00078ec0ff */
[----:B------:R-:W-:-:S07]  /*1b50*/  IMAD.MOV R8, RZ, RZ, -R4 ;  /* 0x000000ffff087224 */ /* 0x000fce00078e0a04 */
.L_x_112:
[----:B0-----:R-:W-:-:S06]  /*1b60*/  IMAD.WIDE.U32 R4, R11, 0x8, R6 ;  /* 0x000000080b047825 */ /* 0x001fcc00078e0006 */
[----:B------:R-:W2:Y:S01]  /*1b70*/  LDG.E.64.CONSTANT R4, desc[UR6][R4.64] ;  /* 0x0000000604047981 */ /* 0x000ea2000c1e9b00 */
[----:B------:R-:W-:Y:S02]  /*1b80*/  VIADD R8, R8, 0x1 ;  /* 0x0000000108087836 */ /* 0x000fe40000000000 */
[----:B------:R-:W-:Y:S02]  /*1b90*/  VIADD R38, R38, 0x280 ;  /* 0x0000028026267836 */ /* 0x000fe40000000000 */
[----:B------:R-:W-:Y:S01]  /*1ba0*/  VIADD R11, R11, 0x280 ;  /* 0x000002800b0b7836 */ /* 0x000fe20000000000 */
[----:B------:R-:W-:Y:S01]  /*1bb0*/  ISETP.NE.AND P0, PT, R8, RZ, PT ;  /* 0x000000ff0800720c */ /* 0x000fe20003f05270 */
[----:B--2---:R-:W-:-:S12]  /*1bc0*/  DADD R2, R4, R2 ;  /* 0x0000000004027229 */ /* 0x004fd80000000002 */
[----:B------:R-:W-:Y:S05]  /*1bd0*/  @P0 BRA `(.L_x_112) ;  /* 0xfffffffc00e00947 */ /* 0x000fea000383ffff */
.L_x_111:
[----:B------:R-:W-:Y:S05]  /*1be0*/  BSYNC.RECONVERGENT B2 ;  /* 0x0000000000027941 */ /* 0x000fea0003800200 */
.L_x_110:
[----:B------:R-:W-:Y:S05]  /*1bf0*/  @!P1 BRA `(.L_x_109) ;  /* 0x0000000400a49947 */ /* 0x000fea0003800000 */
[----:B------:R-:W0:Y:S01]  /*1c00*/  LDCU.64 UR4, c[0x0][0x380] ;  /* 0x00007000ff0477ac */ /* 0x000e220008000a00 */
[----:B------:R-:W-:Y:S01]  /*1c10*/  IMAD.IADD R7, R39, 0x1, -R38 ;  /* 0x0000000127077824 */ /* 0x000fe200078e0a26 */
[C---:B------:R-:W-:Y:S01]  /*1c20*/  IADD3 R5, P0, PT, R38.reuse, R9, RZ ;  /* 0x0000000926057210 */ /* 0x040fe20007f1e0ff */
[----:B------:R-:W-:Y:S01]  /*1c30*/  BSSY.RECONVERGENT B2, `(.L_x_113) ;  /* 0x000003a000027945 */ /* 0x000fe20003800200 */
[----:B------:R-:W-:Y:S02]  /*1c40*/  IMAD.IADD R40, R38, 0x1, R9 ;  /* 0x0000000126287824 */ /* 0x000fe400078e0209 */
        /* <DEDUP_REMOVED lines=10> */
.L_x_115:
[----:B------:R-:W0:Y:S01]  /*1cf0*/  LDC.64 R30, c[0x0][0x380] ;  /* 0x0000e000ff1e7b82 */ /* 0x000e220000000a00 */
[----:B------:R-:W2:Y:S04]  /*1d00*/  LDG.E.64.CONSTANT R8, desc[UR6][R4.64+-0x1400] ;  /* 0xffec000604087981 */ /* 0x000ea8000c1e9b00 */
[----:B------:R-:W3:Y:S01]  /*1d10*/  LDG.E.64.CONSTANT R10, desc[UR6][R4.64] ;  /* 0x00000006040a7981 */ /* 0x000ee2000c1e9b00 */
[----:B------:R-:W-:-:S03]  /*1d20*/  VIADD R15, R40, 0xa00 ;  /* 0x00000a00280f7836 */ /* 0x000fc60000000000 */
[----:B------:R-:W4:Y:S04]  /*1d30*/  LDG.E.64.CONSTANT R12, desc[UR6][R4.64+0x1400] ;  /* 0x00140006040c7981 */ /* 0x000f28000c1e9b00 */
[----:B------:R-:W5:Y:S04]  /*1d40*/  LDG.E.64.CONSTANT R16, desc[UR6][R4.64+0x3c00] ;  /* 0x003c000604107981 */ /* 0x000f68000c1e9b00 */
[----:B------:R-:W5:Y:S01]  /*1d50*/  LDG.E.64.CONSTANT R18, desc[UR6][R4.64+0x5000] ;  /* 0x0050000604127981 */ /* 0x000f62000c1e9b00 */
[----:B------:R-:W-:-:S03]  /*1d60*/  VIADD R23, R40, 0x1400 ;  /* 0x0000140028177836 */ /* 0x000fc60000000000 */
[----:B------:R-:W5:Y:S01]  /*1d70*/  LDG.E.64.CONSTANT R20, desc[UR6][R4.64+0x6400] ;  /* 0x0064000604147981 */ /* 0x000f62000c1e9b00 */
[----:B0-----:R-:W-:-:S03]  /*1d80*/  IMAD.WIDE.U32 R6, R40, 0x8, R30 ;  /* 0x0000000828067825 */ /* 0x001fc600078e001e */
[----:B------:R-:W5:Y:S04]  /*1d90*/  LDG.E.64.CONSTANT R24, desc[UR6][R4.64+0x8c00] ;  /* 0x008c000604187981 */ /* 0x000f68000c1e9b00 */
[----:B------:R-:W5:Y:S04]  /*1da0*/  LDG.E.64.CONSTANT R26, desc[UR6][R4.64+0xa000] ;  /* 0x00a00006041a7981 */ /* 0x000f68000c1e9b00 */
[----:B------:R-:W2:Y:S01]  /*1db0*/  LDG.E.64.CONSTANT R6, desc[UR6][R6.64] ;  /* 0x0000000606067981 */ /* 0x000ea2000c1e9b00 */
[----:B------:R-:W-:-:S03]  /*1dc0*/  IMAD.WIDE.U32 R14, R15, 0x8, R30 ;  /* 0x000000080f0e7825 */ /* 0x000fc600078e001e */
[----:B------:R-:W5:Y:S04]  /*1dd0*/  LDG.E.64.CONSTANT R28, desc[UR6][R4.64+0xb400] ;  /* 0x00b40006041c7981 */ /* 0x000f68000c1e9b00 */
[----:B------:R-:W5:Y:S01]  /*1de0*/  LDG.E.64.CONSTANT R14, desc[UR6][R14.64] ;  /* 0x000000060e0e7981 */ /* 0x000f62000c1e9b00 */
[----:B------:R-:W-:-:S03]  /*1df0*/  IMAD.WIDE.U32 R22, R23, 0x8, R30 ;  /* 0x0000000817167825 */ /* 0x000fc600078e001e */
[----:B------:R-:W5:Y:S04]  /*1e00*/  LDG.E.64.CONSTANT R34, desc[UR6][R4.64+0xf000] ;  /* 0x00f0000604227981 */ /* 0x000f68000c1e9b00 */
[----:B------:R-:W5:Y:S01]  /*1e10*/  LDG.E.64.CONSTANT R22, desc[UR6][R22.64] ;  /* 0x0000000616167981 */ /* 0x000f62000c1e9b00 */
[----:B------:R-:W-:-:S03]  /*1e20*/  VIADD R33, R40, 0x1e00 ;  /* 0x00001e0028217836 */ /* 0x000fc60000000000 */
[----:B------:R-:W5:Y:S01]  /*1e30*/  LDG.E.64.CONSTANT R36, desc[UR6][R4.64+0x10400] ;  /* 0x0104000604247981 */ /* 0x000f62000c1e9b00 */
[----:B------:R-:W-:-:S03]  /*1e40*/  IMAD.WIDE.U32 R30, R33, 0x8, R30 ;  /* 0x00000008211e7825 */ /* 0x000fc600078e001e */
[----:B------:R0:W5:Y:S04]  /*1e50*/  LDG.E.64.CONSTANT R32, desc[UR6][R4.64+0xdc00] ;  /* 0x00dc000604207981 */ /* 0x000168000c1e9b00 */
[----:B------:R-:W5:Y:S01]  /*1e60*/  LDG.E.64.CONSTANT R30, desc[UR6][R30.64] ;  /* 0x000000061e1e7981 */ /* 0x000f62000c1e9b00 */
[----:B------:R-:W-:-:S05]  /*1e70*/  VIADD R38, R38, 0x2800 ;  /* 0x0000280026267836 */ /* 0x000fca0000000000 */
[----:B------:R-:W-:Y:S02]  /*1e80*/  ISETP.GE.AND P1, PT, R38, R41, PT ;  /* 0x000000292600720c */ /* 0x000fe40003f26270 */
[----:B0-----:R-:W-:Y:S01]  /*1e90*/  IADD3 R4, P2, PT, R4, 0x14000, RZ ;  /* 0x0001400004047810 */ /* 0x001fe20007f5e0ff */
[----:B------:R-:W-:-:S04]  /*1ea0*/  VIADD R40, R40, 0x2800 ;  /* 0x0000280028287836 */ /* 0x000fc80000000000 */
[----:B------:R-:W-:Y:S01]  /*1eb0*/  IMAD.X R5, RZ, RZ, R5, P2 ;  /* 0x000000ffff057224 */ /* 0x000fe200010e0605 */
[----:B--2---:R-:W-:-:S08]  /*1ec0*/  DADD R6, R6, R2 ;  /* 0x0000000006067229 */ /* 0x004fd00000000002 */
[----:B------:R-:W-:-:S08]  /*1ed0*/  DADD R6, R6, R8 ;  /* 0x0000000006067229 */ /* 0x000fd00000000008 */
        /* <DEDUP_REMOVED lines=15> */
.L_x_114:
[----:B------:R-:W-:Y:S05]  /*1fd0*/  BSYNC.RECONVERGENT B2 ;  /* 0x0000000000027941 */ /* 0x000fea0003800200 */
.L_x_113:
[----:B------:R-:W-:Y:S01]  /*1fe0*/  IMAD.IADD R6, R39, 0x1, -R38 ;  /* 0x0000000127067824 */ /* 0x000fe200078e0a26 */
[----:B------:R-:W-:Y:S04]  /*1ff0*/  BSSY.RECONVERGENT B2, `(.L_x_116) ;  /* 0x000001d000027945 */ /* 0x000fe80003800200 */
[----:B------:R-:W-:-:S13]  /*2000*/  ISETP.GT.AND P1, PT, R6, 0xa00, PT ;  /* 0x00000a000600780c */ /* 0x000fda0003f24270 */
[----:B------:R-:W-:Y:S05]  /*2010*/  @!P1 BRA `(.L_x_117) ;  /* 0x0000000000689947 */ /* 0x000fea0003800000 */
[----:B------:R-:W0:Y:S01]  /*2020*/  LDC.64 R14, c[0x0][0x380] ;  /* 0x0000e000ff0e7b82 */ /* 0x000e220000000a00 */
[----:B------:R-:W2:Y:S04]  /*2030*/  LDG.E.64.CONSTANT R8, desc[UR6][R4.64+-0x1400] ;  /* 0xffec000604087981 */ /* 0x000ea8000c1e9b00 */
[----:B------:R-:W3:Y:S01]  /*2040*/  LDG.E.64.CONSTANT R10, desc[UR6][R4.64] ;  /* 0x00000006040a7981 */ /* 0x000ee2000c1e9b00 */
[----:B------:R-:W-:-:S03]  /*2050*/  VIADD R17, R40, 0xa00 ;  /* 0x00000a0028117836 */ /* 0x000fc60000000000 */
[----:B------:R-:W4:Y:S04]  /*2060*/  LDG.E.64.CONSTANT R12, desc[UR6][R4.64+0x1400] ;  /* 0x00140006040c7981 */ /* 0x000f28000c1e9b00 */
[----:B------:R-:W5:Y:S04]  /*2070*/  LDG.E.64.CONSTANT R18, desc[UR6][R4.64+0x5000] ;  /* 0x0050000604127981 */ /* 0x000f68000c1e9b00 */
[----:B------:R1:W5:Y:S01]  /*2080*/  LDG.E.64.CONSTANT R20, desc[UR6][R4.64+0x6400] ;  /* 0x0064000604147981 */ /* 0x000362000c1e9b00 */
[----:B0-----:R-:W-:-:S06]  /*2090*/  IMAD.WIDE.U32 R6, R40, 0x8, R14 ;  /* 0x0000000828067825 */ /* 0x001fcc00078e000e */
[----:B------:R-:W2:Y:S01]  /*20a0*/  LDG.E.64.CONSTANT R6, desc[UR6][R6.64] ;  /* 0x0000000606067981 */ /* 0x000ea2000c1e9b00 */
[----:B------:R-:W-:-:S03]  /*20b0*/  IMAD.WIDE.U32 R14, R17, 0x8, R14 ;  /* 0x00000008110e7825 */ /* 0x000fc600078e000e */
[----:B------:R-:W5:Y:S04]  /*20c0*/  LDG.E.64.CONSTANT R16, desc[UR6][R4.64+0x3c00] ;  /* 0x003c000604107981 */ /* 0x000f68000c1e9b00 */
[----:B------:R-:W5:Y:S01]  /*20d0*/  LDG.E.64.CONSTANT R14, desc[UR6][R14.64] ;  /* 0x000000060e0e7981 */ /* 0x000f62000c1e9b00 */
[----:B------:R-:W-:Y:S01]  /*20e0*/  PLOP3.LUT P0, PT, PT, PT, PT, 0x8, 0x80 ;  /* 0x000000000080781c */ /* 0x000fe20003f0e170 */
[----:B------:R-:W-:Y:S02]  /*20f0*/  VIADD R38, R38, 0x1400 ;  /* 0x0000140026267836 */ /* 0x000fe40000000000 */
[----:B------:R-:W-:Y:S01]  /*2100*/  VIADD R40, R40, 0x1400 ;  /* 0x0000140028287836 */ /* 0x000fe20000000000 */
[----:B--2---:R-:W-:-:S08]  /*2110*/  DADD R2, R2, R6 ;  /* 0x0000000002027229 */ /* 0x004fd00000000006 */
[----:B------:R-:W-:-:S08]  /*2120*/  DADD R2, R2, R8 ;  /* 0x0000000002027229 */ /* 0x000fd00000000008 */
[----:B---3--:R-:W-:-:S08]  /*2130*/  DADD R2, R2, R10 ;  /* 0x0000000002027229 */ /* 0x008fd0000000000a */
[----:B----4-:R-:W-:-:S08]  /*2140*/  DADD R2, R2, R12 ;  /* 0x0000000002027229 */ /* 0x010fd0000000000c */
[----:B-----5:R-:W-:-:S08]  /*2150*/  DADD R2, R2, R14 ;  /* 0x0000000002027229 */ /* 0x020fd0000000000e */
[----:B------:R-:W-:Y:S01]  /*2160*/  DADD R2, R2, R16 ;  /* 0x0000000002027229 */ /* 0x000fe20000000010 */
[----:B------:R-:W-:-:S07]  /*2170*/  IADD3 R6, P1, PT, R4, 0xa000, RZ ;  /* 0x0000a00004067810 */ /* 0x000fce0007f3e0ff */
[----:B------:R-:W-:Y:S01]  /*2180*/  DADD R2, R2, R18 ;  /* 0x0000000002027229 */ /* 0x000fe20000000012 */
[----:B-1----:R-:W-:Y:S02]  /*2190*/  IMAD.X R5, RZ, RZ, R5, P1 ;  /* 0x000000ffff057224 */ /* 0x002fe400008e0605 */
[----:B------:R-:W-:-:S05]  /*21a0*/  IMAD.MOV.U32 R4, RZ, RZ, R6 ;  /* 0x000000ffff047224 */ /* 0x000fca00078e0006 */
[----:B------:R-:W-:-:S11]  /*21b0*/  DADD R2, R2, R20 ;  /* 0x0000000002027229 */ /* 0x000fd60000000014 */
.L_x_117:
[----:B------:R-:W-:Y:S05]  /*21c0*/  BSYNC.RECONVERGENT B2 ;  /* 0x0000000000027941 */ /* 0x000fea0003800200 */
.L_x_116:
[----:B------:R-:W-:-:S13]  /*21d0*/  ISETP.LT.OR P0, PT, R38, R39, P0 ;  /* 0x000000272600720c */ /* 0x000fda0000701670 */
[----:B------:R-:W-:Y:S05]  /*21e0*/  @!P0 BRA `(.L_x_109) ;  /* 0x0000000000288947 */ /* 0x000fea0003800000 */
[----:B------:R-:W0:Y:S01]  /*21f0*/  LDC.64 R6, c[0x0][0x380] ;  /* 0x0000e000ff067b82 */ /* 0x000e220000000a00 */
[----:B------:R-:W2:Y:S04]  /*2200*/  LDG.E.64.CONSTANT R8, desc[UR6][R4.64] ;  /* 0x0000000604087981 */ /* 0x000ea8000c1e9b00 */
[----:B------:R-:W3:Y:S01]  /*2210*/  LDG.E.64.CONSTANT R10, desc[UR6][R4.64+0x1400] ;  /* 0x00140006040a7981 */ /* 0x000ee2000c1e9b00 */
[----:B0-----:R-:W-:-:S03]  /*2220*/  IMAD.WIDE.U32 R40, R40, 0x8, R6 ;  /* 0x0000000828287825 */ /* 0x001fc600078e0006 */
[----:B------:R-:W4:Y:S04]  /*2230*/  LDG.E.64.CONSTANT R6, desc[UR6][R4.64+-0x1400] ;  /* 0xffec000604067981 */ /* 0x000f28000c1e9b00 */
[----:B------:R-:W5:Y:S02]  /*2240*/  LDG.E.64.CONSTANT R40, desc[UR6][R40.64] ;  /* 0x0000000628287981 */ /* 0x000f64000c1e9b00 */
[----:B-----5:R-:W-:-:S08]  /*2250*/  DADD R2, R2, R40 ;  /* 0x0000000002027229 */ /* 0x020fd00000000028 */
[----:B----4-:R-:W-:-:S08]  /*2260*/  DADD R2, R2, R6 ;  /* 0x0000000002027229 */ /* 0x010fd00000000006 */
[----:B--2---:R-:W-:-:S08]  /*2270*/  DADD R2, R2, R8 ;  /* 0x0000000002027229 */ /* 0x004fd00000000008 */
[----:B---3--:R-:W-:-:S11]  /*2280*/  DADD R2, R2, R10 ;  /* 0x0000000002027229 */ /* 0x008fd6000000000a */
.L_x_109:
[----:B------:R-:W-:Y:S05]  /*2290*/  BSYNC.RECONVERGENT B1 ;  /* 0x0000000000017941 */ /* 0x000fea0003800200 */
.L_x_107:
        /* <DEDUP_REMOVED lines=16> */
[----:B------:R-:W-:Y:S01]  /*23a0*/  SHFL.DOWN PT, R2, R4, 0x4, 0x1f ;  /* 0x08801f0004027f89 */ /* 0x000fe200000e0000 */
[----:B------:R-:W-:Y:S02]  /*23b0*/  @!P1 MOV R7, 0x400 ;  /* 0x0000040000079802 */ /* 0x000fe40000000f00 */
[----:B------:R-:W-:Y:S01]  /*23c0*/  @!P1 SHF.R.U32.HI R6, RZ, 0x2, R0 ;  /* 0x00000002ff069819 */ /* 0x000fe20000011600 */
[----:B------:R-:W0:Y:S01]  /*23d0*/  SHFL.DOWN PT, R3, R5, 0x4, 0x1f ;  /* 0x08801f0005037f89 */ /* 0x000e2200000e0000 */
[----:B-1----:R-:W-:-:S02]  /*23e0*/  @!P1 LEA R7, R12, R7, 0x18 ;  /* 0x000000070c079211 */ /* 0x002fc400078ec0ff */
[----:B------:R-:W-:-:S05]  /*23f0*/  @!P1 LOP3.LUT R6, R6, 0xf8, RZ, 0xc0, !PT ;  /* 0x000000f806069812 */ /* 0x000fca00078ec0ff */
[----:B------:R-:W-:Y:S01]  /*2400*/  @!P1 IMAD.IADD R7, R6, 0x1, R7 ;  /* 0x0000000106079824 */ /* 0x000fe200078e0207 */
        /* <DEDUP_REMOVED lines=22> */
[----:B------:R-:W1:Y:S04]  /*2570*/  LDS.128 R8, [UR4+0x20] ;  /* 0x00002004ff087984 */ /* 0x000e680008000c00 */
[----:B------:R-:W2:Y:S04]  /*2580*/  LDS.128 R16, [UR4+0x30] ;  /* 0x00003004ff107984 */ /* 0x000ea80008000c00 */
[----:B0-----:R-:W0:Y:S01]  /*2590*/  LDS.128 R4, [UR4+0x40] ;  /* 0x00004004ff047984 */ /* 0x001e220008000c00 */
[----:B-1----:R-:W-:-:S03]  /*25a0*/  DADD R8, R12, R8 ;  /* 0x000000000c087229 */ /* 0x002fc60000000008 */
[----:B------:R-:W-:Y:S05]  /*25b0*/  LDS.128 R12, [UR4+0x60] ;  /* 0x00006004ff0c7984 */ /* 0x000fea0008000c00 */
[----:B------:R-:W-:Y:S02]  /*25c0*/  DADD R2, R8, R10 ;  /* 0x0000000008027229 */ /* 0x000fe4000000000a */
[----:B------:R-:W1:Y:S06]  /*25d0*/  LDS.128 R8, [UR4+0x50] ;  /* 0x00005004ff087984 */ /* 0x000e6c0008000c00 */
[----:B--2---:R-:W-:-:S08]  /*25e0*/  DADD R2, R2, R16 ;  /* 0x0000000002027229 */ /* 0x004fd00000000010 */
[----:B------:R-:W-:-:S08]  /*25f0*/  DADD R2, R2, R18 ;  /* 0x0000000002027229 */ /* 0x000fd00000000012 */
[----:B0-----:R-:W-:-:S08]  /*2600*/  DADD R2, R2, R4 ;  /* 0x0000000002027229 */ /* 0x001fd00000000004 */
[----:B------:R-:W-:Y:S01]  /*2610*/  DADD R2, R2, R6 ;  /* 0x0000000002027229 */ /* 0x000fe20000000006 */
[----:B------:R-:W0:Y:S07]  /*2620*/  LDS.128 R4, [UR4+0x70] ;  /* 0x00007004ff047984 */ /* 0x000e2e0008000c00 */
[----:B-1----:R-:W-:-:S08]  /*2630*/  DADD R2, R2, R8 ;  /* 0x0000000002027229 */ /* 0x002fd00000000008 */
[----:B------:R-:W-:Y:S01]  /*2640*/  DADD R2, R2, R10 ;  /* 0x0000000002027229 */ /* 0x000fe2000000000a */
[----:B------:R-:W1:Y:S07]  /*2650*/  LDS.128 R8, [UR4+0x80] ;  /* 0x00008004ff087984 */ /* 0x000e6e0008000c00 */
[----:B------:R-:W-:-:S08]  /*2660*/  DADD R2, R2, R12 ;  /* 0x0000000002027229 */ /* 0x000fd0000000000c */
[----:B------:R-:W-:Y:S01]  /*2670*/  DADD R2, R2, R14 ;  /* 0x0000000002027229 */ /* 0x000fe2000000000e */
[----:B------:R-:W2:Y:S07]  /*2680*/  LDS.128 R12, [UR4+0x90] ;  /* 0x00009004ff0c7984 */ /* 0x000eae0008000c00 */
[----:B0-----:R-:W-:-:S08]  /*2690*/  DADD R2, R2, R4 ;  /* 0x0000000002027229 */ /* 0x001fd00000000004 */
[----:B------:R-:W-:Y:S01]  /*26a0*/  DADD R2, R2, R6 ;  /* 0x0000000002027229 */ /* 0x000fe20000000006 */
[----:B------:R-:W0:Y:S07]  /*26b0*/  LDS.128 R4, [UR4+0xa0] ;  /* 0x0000a004ff047984 */ /* 0x000e2e0008000c00 */
[----:B-1----:R-:W-:Y:S01]  /*26c0*/  DADD R2, R2, R8 ;  /* 0x0000000002027229 */ /* 0x002fe20000000008 */
[----:B------:R-:W1:Y:S07]  /*26d0*/  LDS.64 R8, [UR4+0xb0] ;  /* 0x0000b004ff087984 */ /* 0x000e6e0008000a00 */
[----:B------:R-:W-:-:S08]  /*26e0*/  DADD R2, R2, R10 ;  /* 0x0000000002027229 */ /* 0x000fd0000000000a */
[----:B--2---:R-:W-:-:S08]  /*26f0*/  DADD R2, R2, R12 ;  /* 0x0000000002027229 */ /* 0x004fd0000000000c */
[----:B------:R-:W-:-:S08]  /*2700*/  DADD R2, R2, R14 ;  /* 0x0000000002027229 */ /* 0x000fd0000000000e */
[----:B0-----:R-:W-:-:S08]  /*2710*/  DADD R2, R2, R4 ;  /* 0x0000000002027229 */ /* 0x001fd00000000004 */
[----:B------:R-:W-:-:S08]  /*2720*/  DADD R2, R2, R6 ;  /* 0x0000000002027229 */ /* 0x000fd00000000006 */
[----:B-1----:R-:W-:-:S11]  /*2730*/  DADD R12, R2, R8 ;  /* 0x00000000020c7229 */ /* 0x002fd60000000008 */
.L_x_105:
[----:B------:R-:W-:Y:S05]  /*2740*/  BSYNC.RECONVERGENT B0 ;  /* 0x0000000000007941 */ /* 0x000fea0003800200 */
.L_x_90:
[----:B------:R-:W-:Y:S05]  /*2750*/  @P0 EXIT ;  /* 0x000000000000094d */ /* 0x000fea0003800000 */
[----:B------:R-:W1:Y:S01]  /*2760*/  LDCU.64 UR4, c[0x0][0x398] ;  /* 0x00007300ff0477ac */ /* 0x000e620008000a00 */
[----:B0-----:R-:W0:Y:S01]  /*2770*/  LDC.64 R2, c[0x0][0x388] ;  /* 0x0000e200ff027b82 */ /* 0x001e220000000a00 */
[----:B-1----:R-:W-:-:S07]  /*2780*/  DADD R12, R12, UR4 ;  /* 0x000000040c0c7e29 */ /* 0x002fce0008000000 */
[----:B0-----:R-:W-:Y:S01]  /*2790*/  STG.E.64 desc[UR6][R2.64], R12 ;  /* 0x0000000c02007986 */ /* 0x001fe2000c101b06 */
[----:B------:R-:W-:Y:S05]  /*27a0*/  EXIT ;  /* 0x000000000000794d */ /* 0x000fea0003800000 */
.L_x_118:
        /* <DEDUP_REMOVED lines=13> */
.L_x_2126:


//--------------------- .text._ZN3cub18CUB_300001_SM_10006detail6reduce18DeviceReduceKernelINS2_10policy_hubIdjN4cuda3std3__44plusIdEEE10Policy1000EN6thrust24THRUST_300001_SM_1000_NS10device_ptrIdEEjS9_dNS7_10__identityEEEvT0_PT3_T1_NS0_13GridEvenShareISK_EET2_T4_ --------------------------
	.section	.text._ZN3cub18CUB_300001_SM_10006detail6reduce18DeviceReduceKernelINS2_10policy_hubIdjN4cuda3std3__44plusIdEEE10Policy1000EN6thrust24THRUST_300001_SM_1000_NS10device_ptrIdEEjS9_dNS7_10__identityEEEvT0_PT3_T1_NS0_13GridEvenShareISK_EET2_T4_,"ax",@progbits
	.align	128
        .global         _ZN3cub18CUB_300001_SM_10006detail6reduce18DeviceReduceKernelINS2_10policy_hubIdjN4cuda3std3__44plusIdEEE10Policy1000EN6thrust24THRUST_300001_SM_1000_NS10device_ptrIdEEjS9_dNS7_10__identityEEEvT0_PT3_T1_NS0_13GridEvenShareISK_EET2_T4_
        .type           _ZN3cub18CUB_300001_SM_10006detail6reduce18DeviceReduceKernelINS2_10policy_hubIdjN4cuda3std3__44plusIdEEE10Policy1000EN6thrust24THRUST_300001_SM_1000_NS10device_ptrIdEEjS9_dNS7_10__identityEEEvT0_PT3_T1_NS0_13GridEvenShareISK_EET2_T4_,@function
        .size           _ZN3cub18CUB_300001_SM_10006detail6reduce18DeviceReduceKernelINS2_10policy_hubIdjN4cuda3std3__44plusIdEEE10Policy1000EN6thrust24THRUST_300001_SM_1000_NS10device_ptrIdEEjS9_dNS7_10__identityEEEvT0_PT3_T1_NS0_13GridEvenShareISK_EET2_T4_,(.L_x_2127 - _ZN3cub18CUB_300001_SM_10006detail6reduce18DeviceReduceKernelINS2_10policy_hubIdjN4cuda3std3__44plusIdEEE10Policy1000EN6thrust24THRUST_300001_SM_1000_NS10device_ptrIdEEjS9_dNS7_10__identityEEEvT0_PT3_T1_NS0_13GridEvenShareISK_EET2_T4_)
        .other          _ZN3cub18CUB_300001_SM_10006detail6reduce18DeviceReduceKernelINS2_10policy_hubIdjN4cuda3std3__44plusIdEEE10Policy1000EN6thrust24THRUST_300001_SM_1000_NS10device_ptrIdEEjS9_dNS7_10__identityEEEvT0_PT3_T1_NS0_13GridEvenShareISK_EET2_T4_,@"STO_CUDA_ENTRY STV_DEFAULT"
_ZN3cub18CUB_300001_SM_10006detail6reduce18DeviceReduceKernelINS2_10policy_hubIdjN4cuda3std3__44plusIdEEE10Policy1000EN6thrust24THRUST_300001_SM_1000_NS10device_ptrIdEEjS9_dNS7_10__identityEEEvT0_PT3_T1_NS0_13GridEvenShareISK_EET2_T4_:
.text._ZN3cub18CUB_300001_SM_10006detail6reduce18DeviceReduceKernelINS2_10policy_hubIdjN4cuda3std3__44plusIdEEE10Policy1000EN6thrust24THRUST_300001_SM_1000_NS10device_ptrIdEEjS9_dNS7_10__identityEEEvT0_PT3_T1_NS0_13GridEvenShareISK_EET2_T4_:
[----:B------:R-:W-:Y:S08]  /*0000*/  LDC R1, c[0x0][0x37c] ;  /* 0x0000df00ff017b82 */ /* 0x000ff00000000800 */
[----:B------:R-:W0:Y:S01]  /*0010*/  S2UR UR9, SR_CTAID.X ;  /* 0x00000000000979c3 */ /* 0x000e220000002500 */
[----:B------:R-:W1:Y:S01]  /*0020*/  LDCU.64 UR12, c[0x0][0x3a8] ;  /* 0x00007500ff0c77ac */ /* 0x000e620008000a00 */
[----:B------:R-:W-:Y:S01]  /*0030*/  BSSY.RECONVERGENT B0, `(.L_x_119) ;  /* 0x00002d4000007945 */ /* 0x000fe20003800200 */
[----:B------:R-:W2:Y:S01]  /*0040*/  LDCU.64 UR10, c[0x0][0x358] ;  /* 0x00006b00ff0a77ac */ /* 0x000ea20008000a00 */
[----:B-1----:R-:W-:Y:S01]  /*0050*/  IMAD.U32 R4, RZ, RZ, UR12 ;  /* 0x0000000cff047e24 */ /* 0x002fe2000f8e00ff */
[----:B------:R-:W-:-:S02]  /*0060*/  UIMAD UR8, UR13, 0x1400, URZ ;  /* 0x000014000d0878a4 */ /* 0x000fc4000f8e02ff */
[----:B0-----:R-:W-:-:S06]  /*0070*/  UIMAD UR4, UR9, 0x1400, URZ ;  /* 0x00001400090478a4 */ /* 0x001fcc000f8e02ff */
[----:B------:R-:W-:-:S05]  /*0080*/  VIADD R0, R4, -UR4 ;  /* 0x8000000404007c36 */ /* 0x000fca0008000000 */
[----:B------:R-:W-:-:S13]  /*0090*/  ISETP.GT.U32.AND P0, PT, R0, 0x13ff, PT ;  /* 0x000013ff0000780c */ /* 0x000fda0003f04070 */
[----:B--2---:R-:W-:Y:S05]  /*00a0*/  @P0 BRA `(.L_x_120) ;  /* 0x0000001800380947 */ /* 0x004fea0003800000 */
[----:B------:R-:W0:Y:S01]  /*00b0*/  S2R R3, SR_TID.X ;  /* 0x0000000000037919 */ /* 0x000e220000002100 */
[----:B------:R-:W-:Y:S01]  /*00c0*/  BSSY.RECONVERGENT B1, `(.L_x_121) ;  /* 0x000000a000017945 */ /* 0x000fe20003800200 */
[----:B------:R-:W-:Y:S02]  /*00d0*/  CS2R R20, SRZ ;  /* 0x0000000000147805 */ /* 0x000fe4000001ff00 */
[----:B0-----:R-:W-:Y:S01]  /*00e0*/  ISETP.GE.U32.AND P0, PT, R3, R0, PT ;  /* 0x000000000300720c */ /* 0x001fe20003f06070 */
[----:B------:R-:W-:-:S12]  /*00f0*/  IMAD.MOV.U32 R19, RZ, RZ, R3 ;  /* 0x000000ffff137224 */ /* 0x000fd800078e0003 */
[----:B------:R-:W-:Y:S05]  /*0100*/  @P0 BRA `(.L_x_122) ;  /* 0x0000000000140947 */ /* 0x000fea0003800000 */
[----:B------:R-:W0:Y:S01]  /*0110*/  LDC.64 R20, c[0x0][0x380] ;  /* 0x0000e000ff147b82 */ /* 0x000e220000000a00 */
[----:B------:R-:W-:-:S04]  /*0120*/  VIADD R5, R3, UR4 ;  /* 0x0000000403057c36 */ /* 0x000fc80008000000 */
[----:B0-----:R-:W-:-:S06]  /*0130*/  IMAD.WIDE.U32 R20, R5, 0x8, R20 ;  /* 0x0000000805147825 */ /* 0x001fcc00078e0014 */
[----:B------:R-:W5:Y:S01]  /*0140*/  LDG.E.64 R20, desc[UR10][R20.64] ;  /* 0x0000000a14147981 */ /* 0x000f62000c1e1b00 */
[----:B------:R-:W-:-:S07]  /*0150*/  VIADD R19, R3, 0x280 ;  /* 0x0000028003137836 */ /* 0x000fce0000000000 */
.L_x_122:
[----:B------:R-:W-:Y:S05]  /*0160*/  BSYNC.RECONVERGENT B1 ;  /* 0x0000000000017941 */ /* 0x000fea0003800200 */
.L_x_121:
[----:B------:R-:W-:Y:S01]  /*0170*/  ISETP.GE.U32.AND P0, PT, R19, R0, PT ;  /* 0x000000001300720c */ /* 0x000fe20003f06070 */
[----:B------:R-:W-:-:S12]  /*0180*/  BSSY.RECONVERGENT B1, `(.L_x_123) ;  /* 0x00000a5000017945 */ /* 0x000fd80003800200 */
[----:B------:R-:W-:Y:S05]  /*0190*/  @P0 BRA `(.L_x_124) ;  /* 0x00000008008c0947 */ /* 0x000fea0003800000 */
[----:B------:R-:W-:Y:S01]  /*01a0*/  LOP3.LUT R5, RZ, R19, RZ, 0x33, !PT ;  /* 0x00000013ff057212 */ /* 0x000fe200078e33ff */
[----:B------:R-:W-:Y:S03]  /*01b0*/  BSSY.RECONVERGENT B2, `(.L_x_125) ;  /* 0x0000053000027945 */ /* 0x000fe60003800200 */
[----:B------:R-:W-:-:S04]  /*01c0*/  IADD3 R5, PT, PT, R4, -UR4, R5 ;  /* 0x8000000404057c10 */ /* 0x000fc8000fffe005 */
[C---:B------:R-:W-:Y:S01]  /*01d0*/  ISETP.GE.U32.AND P0, PT, R5.reuse, 0x2580, PT ;  /* 0x000025800500780c */ /* 0x040fe20003f06070 */
[----:B------:R-:W-:-:S05]  /*01e0*/  IMAD.HI.U32 R4, R5, -0x33333333, RZ ;  /* 0xcccccccd05047827 */ /* 0x000fca00078e00ff */
[----:B------:R-:W-:-:S04]  /*01f0*/  LEA.HI R4, R4, 0x1, RZ, 0x17 ;  /* 0x0000000104047811 */ /* 0x000fc800078fb8ff */
[----:B------:R-:W-:-:S03]  /*0200*/  LOP3.LUT R5, R4, 0xf, RZ, 0xc0, !PT ;  /* 0x0000000f04057812 */ /* 0x000fc600078ec0ff */
[----:B------:R-:W-:Y:S05]  /*0210*/  @!P0 BRA `(.L_x_126) ;  /* 0x0000000400308947 */ /* 0x000fea0003800000 */
[----:B------:R-:W-:Y:S01]  /*0220*/  LOP3.LUT R24, R4, 0xfffff0, RZ, 0xc0, !PT ;  /* 0x00fffff004187812 */ /* 0x000fe200078ec0ff */
[----:B------:R-:W-:Y:S01]  /*0230*/  BSSY.RECONVERGENT B3, `(.L_x_127) ;  /* 0x0000049000037945 */ /* 0x000fe20003800200 */
[C---:B------:R-:W-:Y:S02]  /*0240*/  VIADD R2, R19.reuse, 0x1400 ;  /* 0x0000140013027836 */ /* 0x040fe40000000000 */
[----:B------:R-:W-:Y:S02]  /*0250*/  VIADD R25, R19, UR4 ;  /* 0x0000000413197c36 */ /* 0x000fe40008000000 */
[----:B------:R-:W-:-:S07]  /*0260*/  IMAD.MOV R24, RZ, RZ, -R24 ;  /* 0x000000ffff187224 */ /* 0x000fce00078e0a18 */
.L_x_128:
[----:B------:R-:W0:Y:S02]  /*0270*/  LDC.64 R22, c[0x0][0x380] ;  /* 0x0000e000ff167b82 */ /* 0x000e240000000a00 */
[----:B0-----:R-:W-:-:S06]  /*0280*/  IMAD.WIDE.U32 R18, R25, 0x8, R22 ;  /* 0x0000000819127825 */ /* 0x001fcc00078e0016 */
[----:B------:R-:W2:Y:S01]  /*0290*/  LDG.E.64 R18, desc[UR10][R18.64] ;  /* 0x0000000a12127981 */ /* 0x000ea2000c1e1b00 */
[C---:B------:R-:W-:Y:S02]  /*02a0*/  VIADD R7, R25.reuse, 0x280 ;  /* 0x0000028019077836 */ /* 0x040fe40000000000 */
[----:B------:R-:W-:Y:S02]  /*02b0*/  VIADD R17, R25, 0x500 ;  /* 0x0000050019117836 */ /* 0x000fe40000000000 */
[----:B------:R-:W-:-:S04]  /*02c0*/  IMAD.WIDE.U32 R6, R7, 0x8, R22 ;  /* 0x0000000807067825 */ /* 0x000fc800078e0016 */
[--C-:B------:R-:W-:Y:S02]  /*02d0*/  IMAD.WIDE.U32 R16, R17, 0x8, R22.reuse ;  /* 0x0000000811107825 */ /* 0x100fe400078e0016 */
[----:B------:R-:W3:Y:S02]  /*02e0*/  LDG.E.64 R6, desc[UR10][R6.64] ;  /* 0x0000000a06067981 */ /* 0x000ee4000c1e1b00 */
[C---:B------:R-:W-:Y:S02]  /*02f0*/  VIADD R15, R25.reuse, 0x780 ;  /* 0x00000780190f7836 */ /* 0x040fe40000000000 */
[----:B------:R-:W4:Y:S01]  /*0300*/  LDG.E.64 R16, desc[UR10][R16.64] ;  /* 0x0000000a10107981 */ /* 0x000f22000c1e1b00 */
[----:B------:R-:W-:Y:S02]  /*0310*/  VIADD R13, R25, 0xa00 ;  /* 0x00000a00190d7836 */ /* 0x000fe40000000000 */
[----:B------:R-:W-:-:S04]  /*0320*/  IMAD.WIDE.U32 R14, R15, 0x8, R22 ;  /* 0x000000080f0e7825 */ /* 0x000fc800078e0016 */
[--C-:B------:R-:W-:Y:S02]  /*0330*/  IMAD.WIDE.U32 R12, R13, 0x8, R22.reuse ;  /* 0x000000080d0c7825 */ /* 0x100fe400078e0016 */
[----:B------:R-:W4:Y:S02]  /*0340*/  LDG.E.64 R14, desc[UR10][R14.64] ;  /* 0x0000000a0e0e7981 */ /* 0x000f24000c1e1b00 */
[C---:B------:R-:W-:Y:S02]  /*0350*/  VIADD R11, R25.reuse, 0xc80 ;  /* 0x00000c80190b7836 */ /* 0x040fe40000000000 */
[----:B------:R-:W4:Y:S01]  /*0360*/  LDG.E.64 R12, desc[UR10][R12.64] ;  /* 0x0000000a0c0c7981 */ /* 0x000f22000c1e1b00 */
[----:B------:R-:W-:Y:S02]  /*0370*/  VIADD R9, R25, 0xf00 ;  /* 0x00000f0019097836 */ /* 0x000fe40000000000 */
[----:B------:R-:W-:-:S04]  /*0380*/  IMAD.WIDE.U32 R10, R11, 0x8, R22 ;  /* 0x000000080b0a7825 */ /* 0x000fc800078e0016 */
[----:B------:R-:W-:Y:S02]  /*0390*/  IMAD.WIDE.U32 R8, R9, 0x8, R22 ;  /* 0x0000000809087825 */ /* 0x000fe400078e0016 */
[----:B------:R-:W4:Y:S04]  /*03a0*/  LDG.E.64 R10, desc[UR10][R10.64] ;  /* 0x0000000a0a0a7981 */ /* 0x000f28000c1e1b00 */
[----:B------:R-:W4:Y:S01]  /*03b0*/  LDG.E.64 R8, desc[UR10][R8.64] ;  /* 0x0000000a08087981 */ /* 0x000f22000c1e1b00 */
[----:B--2--5:R-:W-:Y:S01]  /*03c0*/  DADD R18, R18, R20 ;  /* 0x0000000012127229 */ /* 0x024fe20000000014 */
[----:B------:R-:W-:-:S04]  /*03d0*/  VIADD R21, R25, 0x1180 ;  /* 0x0000118019157836 */ /* 0x000fc80000000000 */
[----:B------:R-:W-:-:S06]  /*03e0*/  IMAD.WIDE.U32 R20, R21, 0x8, R22 ;  /* 0x0000000815147825 */ /* 0x000fcc00078e0016 */
[----:B------:R-:W2:Y:S01]  /*03f0*/  LDG.E.64 R20, desc[UR10][R20.64] ;  /* 0x0000000a14147981 */ /* 0x000ea2000c1e1b00 */
[----:B---3--:R-:W-:Y:S01]  /*0400*/  DADD R18, R18, R6 ;  /* 0x0000000012127229 */ /* 0x008fe20000000006 */
[----:B------:R-:W-:-:S04]  /*0410*/  VIADD R7, R25, 0x1400 ;  /* 0x0000140019077836 */ /* 0x000fc80000000000 */
[----:B------:R-:W-:-:S03]  /*0420*/  IMAD.WIDE.U32 R6, R7, 0x8, R22 ;  /* 0x0000000807067825 */ /* 0x000fc600078e0016 */
[----:B----4-:R-:W-:Y:S01]  /*0430*/  DADD R16, R18, R16 ;  /* 0x0000000012107229 */ /* 0x010fe20000000010 */
[----:B------:R-:W-:Y:S02]  /*0440*/  VIADD R19, R25, 0x1680 ;  /* 0x0000168019137836 */ /* 0x000fe40000000000 */
[----:B------:R-:W3:Y:S02]  /*0450*/  LDG.E.64 R6, desc[UR10][R6.64] ;  /* 0x0000000a06067981 */ /* 0x000ee4000c1e1b00 */
[----:B------:R-:W-:-:S03]  /*0460*/  IMAD.WIDE.U32 R18, R19, 0x8, R22 ;  /* 0x0000000813127825 */ /* 0x000fc600078e0016 */
[----:B------:R-:W-:Y:S01]  /*0470*/  DADD R14, R16, R14 ;  /* 0x00000000100e7229 */ /* 0x000fe2000000000e */
[----:B------:R-:W-:Y:S02]  /*0480*/  VIADD R17, R25, 0x1900 ;  /* 0x0000190019117836 */ /* 0x000fe40000000000 */
[----:B------:R-:W4:Y:S02]  /*0490*/  LDG.E.64 R18, desc[UR10][R18.64] ;  /* 0x0000000a12127981 */ /* 0x000f24000c1e1b00 */
        /* <DEDUP_REMOVED lines=12> */
[----:B------:R-:W-:-:S06]  /*0560*/  IMAD.WIDE.U32 R10, R11, 0x8, R22 ;  /* 0x000000080b0a7825 */ /* 0x000fcc00078e0016 */
[----:B------:R-:W4:Y:S01]  /*0570*/  LDG.E.64 R10, desc[UR10][R10.64] ;  /* 0x0000000a0a0a7981 */ /* 0x000f22000c1e1b00 */
[C---:B------:R-:W-:Y:S01]  /*0580*/  VIADD R27, R25.reuse, 0x2580 ;  /* 0x00002580191b7836 */ /* 0x040fe20000000000 */
[----:B--2---:R-:W-:Y:S01]  /*0590*/  DADD R20, R8, R20 ;  /* 0x0000000008147229 */ /* 0x004fe20000000014 */
[----:B------:R-:W-:-:S04]  /*05a0*/  VIADD R9, R25, 0x2300 ;  /* 0x0000230019097836 */ /* 0x000fc80000000000 */
[----:B------:R-:W-:-:S04]  /*05b0*/  IMAD.WIDE.U32 R8, R9, 0x8, R22 ;  /* 0x0000000809087825 */ /* 0x000fc800078e0016 */
[----:B------:R-:W-:Y:S02]  /*05c0*/  IMAD.WIDE.U32 R22, R27, 0x8, R22 ;  /* 0x000000081b167825 */ /* 0x000fe400078e0016 */
[----:B------:R-:W2:Y:S04]  /*05d0*/  LDG.E.64 R8, desc[UR10][R8.64] ;  /* 0x0000000a08087981 */ /* 0x000ea8000c1e1b00 */
[----:B------:R-:W2:Y:S01]  /*05e0*/  LDG.E.64 R22, desc[UR10][R22.64] ;  /* 0x0000000a16167981 */ /* 0x000ea2000c1e1b00 */
[----:B---3--:R-:W-:-:S08]  /*05f0*/  DADD R6, R20, R6 ;  /* 0x0000000014067229 */ /* 0x008fd00000000006 */
[----:B----4-:R-:W-:-:S08]  /*0600*/  DADD R6, R6, R18 ;  /* 0x0000000006067229 */ /* 0x010fd00000000012 */
[----:B------:R-:W-:-:S08]  /*0610*/  DADD R6, R6, R16 ;  /* 0x0000000006067229 */ /* 0x000fd00000000010 */
[----:B------:R-:W-:Y:S01]  /*0620*/  DADD R6, R6, R14 ;  /* 0x0000000006067229 */ /* 0x000fe2000000000e */
[----:B------:R-:W-:-:S07]  /*0630*/  VIADD R24, R24, 0x10 ;  /* 0x0000001018187836 */ /* 0x000fce0000000000 */
[----:B------:R-:W-:Y:S01]  /*0640*/  DADD R6, R6, R12 ;  /* 0x0000000006067229 */ /* 0x000fe2000000000c */
[----:B------:R-:W-:-:S07]  /*0650*/  ISETP.NE.AND P0, PT, R24, RZ, PT ;  /* 0x000000ff1800720c */ /* 0x000fce0003f05270 */
[----:B------:R-:W-:Y:S01]  /*0660*/  DADD R6, R6, R10 ;  /* 0x0000000006067229 */ /* 0x000fe2000000000a */
[----:B------:R-:W-:Y:S02]  /*0670*/  VIADD R2, R2, 0x2800 ;  /* 0x0000280002027836 */ /* 0x000fe40000000000 */
[----:B------:R-:W-:-:S05]  /*0680*/  VIADD R25, R25, 0x2800 ;  /* 0x0000280019197836 */ /* 0x000fca0000000000 */
[----:B--2---:R-:W-:-:S08]  /*0690*/  DADD R6, R6, R8 ;  /* 0x0000000006067229 */ /* 0x004fd00000000008 */
[----:B------:R-:W-:Y:S01]  /*06a0*/  DADD R20, R6, R22 ;  /* 0x0000000006147229 */ /* 0x000fe20000000016 */
[----:B------:R-:W-:Y:S10]  /*06b0*/  @P0 BRA `(.L_x_128) ;  /* 0xfffffff800ec0947 */ /* 0x000ff4000383ffff */
[----:B------:R-:W-:Y:S05]  /*06c0*/  BSYNC.RECONVERGENT B3 ;  /* 0x0000000000037941 */ /* 0x000fea0003800200 */
.L_x_127:
[----:B------:R-:W-:-:S07]  /*06d0*/  VIADD R19, R2, 0xffffec00 ;  /* 0xffffec0002137836 */ /* 0x000fce0000000000 */
.L_x_126:
[----:B------:R-:W-:Y:S05]  /*06e0*/  BSYNC.RECONVERGENT B2 ;  /* 0x0000000000027941 */ /* 0x000fea0003800200 */
.L_x_125:
[----:B------:R-:W-:-:S13]  /*06f0*/  ISETP.NE.AND P0, PT, R5, RZ, PT ;  /* 0x000000ff0500720c */ /* 0x000fda0003f05270 */
[----:B------:R-:W-:Y:S05]  /*0700*/  @!P0 BRA `(.L_x_124) ;  /* 0x0000000400308947 */ /* 0x000fea0003800000 */
[----:B------:R-:W-:Y:S01]  /*0710*/  ISETP.GE.U32.AND P0, PT, R5, 0x8, PT ;  /* 0x000000080500780c */ /* 0x000fe20003f06070 */
[----:B------:R-:W-:Y:S01]  /*0720*/  BSSY.RECONVERGENT B2, `(.L_x_129) ;  /* 0x0000026000027945 */ /* 0x000fe20003800200 */
[----:B------:R-:W-:-:S04]  /*0730*/  LOP3.LUT R2, R4, 0x7, RZ, 0xc0, !PT ;  /* 0x0000000704027812 */ /* 0x000fc800078ec0ff */
[----:B------:R-:W-:-:S07]  /*0740*/  ISETP.NE.AND P1, PT, R2, RZ, PT ;  /* 0x000000ff0200720c */ /* 0x000fce0003f25270 */
[----:B------:R-:W-:Y:S06]  /*0750*/  @!P0 BRA `(.L_x_130) ;  /* 0x0000000000888947 */ /* 0x000fec0003800000 */
[----:B------:R-:W0:Y:S01]  /*0760*/  LDC.64 R22, c[0x0][0x380] ;  /* 0x0000e000ff167b82 */ /* 0x000e220000000a00 */
[----:B------:R-:W-:-:S04]  /*0770*/  VIADD R5, R19, UR4 ;  /* 0x0000000413057c36 */ /* 0x000fc80008000000 */
[C---:B------:R-:W-:Y:S02]  /*0780*/  VIADD R15, R5.reuse, 0x280 ;  /* 0x00000280050f7836 */ /* 0x040fe40000000000 */
[C---:B------:R-:W-:Y:S02]  /*0790*/  VIADD R13, R5.reuse, 0x500 ;  /* 0x00000500050d7836 */ /* 0x040fe40000000000 */
[----:B0-----:R-:W-:-:S04]  /*07a0*/  IMAD.WIDE.U32 R16, R5, 0x8, R22 ;  /* 0x0000000805107825 */ /* 0x001fc800078e0016 */
[--C-:B------:R-:W-:Y:S02]  /*07b0*/  IMAD.WIDE.U32 R14, R15, 0x8, R22.reuse ;  /* 0x000000080f0e7825 */ /* 0x100fe400078e0016 */
[----:B------:R-:W2:Y:S02]  /*07c0*/  LDG.E.64 R16, desc[UR10][R16.64] ;  /* 0x0000000a10107981 */ /* 0x000ea4000c1e1b00 */
[----:B------:R-:W-:Y:S02]  /*07d0*/  IMAD.WIDE.U32 R12, R13, 0x8, R22 ;  /* 0x000000080d0c7825 */ /* 0x000fe400078e0016 */
[----:B------:R-:W3:Y:S02]  /*07e0*/  LDG.E.64 R14, desc[UR10][R14.64] ;  /* 0x0000000a0e0e7981 */ /* 0x000ee4000c1e1b00 */
[C---:B------:R-:W-:Y:S02]  /*07f0*/  VIADD R11, R5.reuse, 0x780 ;  /* 0x00000780050b7836 */ /* 0x040fe40000000000 */
[----:B------:R-:W4:Y:S01]  /*0800*/  LDG.E.64 R12, desc[UR10][R12.64] ;  /* 0x0000000a0c0c7981 */ /* 0x000f22000c1e1b00 */
[----:B------:R-:W-:-:S02]  /*0810*/  VIADD R9, R5, 0xa00 ;  /* 0x00000a0005097836 */ /* 0x000fc40000000000 */
[----:B------:R-:W-:-:S04]  /*0820*/  IMAD.WIDE.U32 R10, R11, 0x8, R22 ;  /* 0x000000080b0a7825 */ /* 0x000fc800078e0016 */
[--C-:B------:R-:W-:Y:S02]  /*0830*/  IMAD.WIDE.U32 R8, R9, 0x8, R22.reuse ;  /* 0x0000000809087825 */ /* 0x100fe400078e0016 */
[----:B------:R-:W4:Y:S02]  /*0840*/  LDG.E.64 R10, desc[UR10][R10.64] ;  /* 0x0000000a0a0a7981 */ /* 0x000f24000c1e1b00 */
[C---:B------:R-:W-:Y:S02]  /*0850*/  VIADD R7, R5.reuse, 0xc80 ;  /* 0x00000c8005077836 */ /* 0x040fe40000000000 */
[----:B------:R-:W4:Y:S01]  /*0860*/  LDG.E.64 R8, desc[UR10][R8.64] ;  /* 0x0000000a08087981 */ /* 0x000f22000c1e1b00 */
[----:B------:R-:W-:Y:S02]  /*0870*/  VIADD R25, R5, 0xf00 ;  /* 0x00000f0005197836 */ /* 0x000fe40000000000 */
[----:B------:R-:W-:-:S04]  /*0880*/  IMAD.WIDE.U32 R6, R7, 0x8, R22 ;  /* 0x0000000807067825 */ /* 0x000fc800078e0016 */
[--C-:B------:R-:W-:Y:S02]  /*0890*/  IMAD.WIDE.U32 R24, R25, 0x8, R22.reuse ;  /* 0x0000000819187825 */ /* 0x100fe400078e0016 */
[----:B------:R-:W4:Y:S02]  /*08a0*/  LDG.E.64 R6, desc[UR10][R6.64] ;  /* 0x0000000a06067981 */ /* 0x000f24000c1e1b00 */
[----:B------:R-:W-:Y:S02]  /*08b0*/  VIADD R5, R5, 0x1180 ;  /* 0x0000118005057836 */ /* 0x000fe40000000000 */
[----:B------:R-:W4:Y:S02]  /*08c0*/  LDG.E.64 R24, desc[UR10][R24.64] ;  /* 0x0000000a18187981 */ /* 0x000f24000c1e1b00 */
[----:B------:R-:W-:-:S06]  /*08d0*/  IMAD.WIDE.U32 R22, R5, 0x8, R22 ;  /* 0x0000000805167825 */ /* 0x000fcc00078e0016 */
        /* <DEDUP_REMOVED lines=10> */
.L_x_130:
[----:B------:R-:W-:Y:S05]  /*0980*/  BSYNC.RECONVERGENT B2 ;  /* 0x0000000000027941 */ /* 0x000fea0003800200 */
.L_x_129:
        /* <DEDUP_REMOVED lines=13> */
[--C-:B------:R-:W-:Y:S02]  /*0a60*/  IMAD.WIDE.U32 R12, R13, 0x8, R8.reuse ;  /* 0x000000080d0c7825 */ /* 0x100fe400078e0008 */
[----:B------:R-:W3:Y:S02]  /*0a70*/  LDG.E.64 R10, desc[UR10][R10.64] ;  /* 0x0000000a0a0a7981 */ /* 0x000ee4000c1e1b00 */
        /* <DEDUP_REMOVED lines=8> */
[----:B------:R-:W-:-:S11]  /*0b00*/  DADD R20, R20, R8 ;  /* 0x0000000014147229 */ /* 0x000fd60000000008 */
.L_x_132:
[----:B------:R-:W-:Y:S05]  /*0b10*/  BSYNC.RECONVERGENT B2 ;  /* 0x0000000000027941 */ /* 0x000fea0003800200 */
.L_x_131:
[----:B------:R-:W-:Y:S05]  /*0b20*/  @!P1 BRA `(.L_x_124) ;  /* 0x0000000000289947 */ /* 0x000fea0003800000 */
[----:B------:R-:W0:Y:S01]  /*0b30*/  LDC.64 R6, c[0x0][0x380] ;  /* 0x0000e000ff067b82 */ /* 0x000e220000000a00 */
[----:B------:R-:W-:Y:S02]  /*0b40*/  VIADD R9, R19, UR4 ;  /* 0x0000000413097c36 */ /* 0x000fe40008000000 */
[----:B------:R-:W-:-:S07]  /*0b50*/  IMAD.MOV R2, RZ, RZ, -R4 ;  /* 0x000000ffff027224 */ /* 0x000fce00078e0a04 */
.L_x_133:
[----:B0-----:R-:W-:-:S06]  /*0b60*/  IMAD.WIDE.U32 R4, R9, 0x8, R6 ;  /* 0x0000000809047825 */ /* 0x001fcc00078e0006 */
[----:B------:R-:W2:Y:S01]  /*0b70*/  LDG.E.64 R4, desc[UR10][R4.64] ;  /* 0x0000000a04047981 */ /* 0x000ea2000c1e1b00 */
[----:B------:R-:W-:Y:S02]  /*0b80*/  VIADD R2, R2, 0x1 ;  /* 0x0000000102027836 */ /* 0x000fe40000000000 */
[----:B------:R-:W-:-:S03]  /*0b90*/  VIADD R9, R9, 0x280 ;  /* 0x0000028009097836 */ /* 0x000fc60000000000 */
[----:B------:R-:W-:Y:S01]  /*0ba0*/  ISETP.NE.AND P0, PT, R2, RZ, PT ;  /* 0x000000ff0200720c */ /* 0x000fe20003f05270 */
[----:B--2--5:R-:W-:-:S12]  /*0bb0*/  DADD R20, R4, R20 ;  /* 0x0000000004147229 */ /* 0x024fd80000000014 */
[----:B------:R-:W-:Y:S05]  /*0bc0*/  @P0 BRA `(.L_x_133) ;  /* 0xfffffffc00e40947 */ /* 0x000fea000383ffff */
.L_x_124:
[----:B------:R-:W-:Y:S05]  /*0bd0*/  BSYNC.RECONVERGENT B1 ;  /* 0x0000000000017941 */ /* 0x000fea0003800200 */
.L_x_123:
[----:B------:R-:W-:-:S13]  /*0be0*/  ISETP.GE.U32.AND P0, PT, R0, 0x280, PT ;  /* 0x000002800000780c */ /* 0x000fda0003f06070 */
        /* <DEDUP_REMOVED lines=50> */
[----:B------:R-:W1:Y:S05]  /*0f10*/  LDS.128 R4, [UR4+0x50] ;  /* 0x00005004ff047984 */ /* 0x000e6a0008000c00 */
[----:B------:R-:W-:-:S08]  /*0f20*/  DADD R16, R16, R18 ;  /* 0x0000000010107229 */ /* 0x000fd00000000012 */
[----:B--2---:R-:W-:-:S08]  /*0f30*/  DADD R12, R16, R12 ;  /* 0x00000000100c7229 */ /* 0x004fd0000000000c */
[----:B------:R-:W-:Y:S02]  /*0f40*/  DADD R2, R12, R14 ;  /* 0x000000000c027229 */ /* 0x000fe4000000000e */
[----:B------:R-:W2:Y:S06]  /*0f50*/  LDS.128 R12, [UR4+0x60] ;  /* 0x00006004ff0c7984 */ /* 0x000eac0008000c00 */
[----:B0-----:R-:W-:-:S08]  /*0f60*/  DADD R2, R2, R8 ;  /* 0x0000000002027229 */ /* 0x001fd00000000008 */
[----:B------:R-:W-:Y:S01]  /*0f70*/  DADD R2, R2, R10 ;  /* 0x0000000002027229 */ /* 0x000fe2000000000a */
[----:B------:R-:W0:Y:S07]  /*0f80*/  LDS.128 R8, [UR4+0x70] ;  /* 0x00007004ff087984 */ /* 0x000e2e0008000c00 */
        /* <DEDUP_REMOVED lines=16> */
[----:B-1----:R-:W-:Y:S01]  /*1090*/  DADD R4, R2, R4 ;  /* 0x0000000002047229 */ /* 0x002fe20000000004 */
[----:B------:R-:W-:Y:S10]  /*10a0*/  BRA `(.L_x_135) ;  /* 0x0000001c00307947 */ /* 0x000ff40003800000 */
.L_x_134:
[----:B------:R-:W-:-:S04]  /*10b0*/  LOP3.LUT R2, R3, 0x3e0, RZ, 0xc0, !PT ;  /* 0x000003e003027812 */ /* 0x000fc800078ec0ff */
[----:B------:R-:W-:Y:S01]  /*10c0*/  LOP3.LUT R7, RZ, R2, RZ, 0x33, !PT ;  /* 0x00000002ff077212 */ /* 0x000fe200078e33ff */
[----:B------:R-:W-:Y:S02]  /*10d0*/  VIADD R5, R2, 0x20 ;  /* 0x0000002002057836 */ /* 0x000fe40000000000 */
[----:B------:R-:W0:Y:S02]  /*10e0*/  S2R R2, SR_LANEID ;  /* 0x0000000000027919 */ /* 0x000e240000000000 */
[----:B------:R-:W-:Y:S01]  /*10f0*/  IMAD.IADD R7, R0, 0x1, R7 ;  /* 0x0000000100077824 */ /* 0x000fe200078e0207 */
[----:B------:R-:W-:-:S04]  /*1100*/  ISETP.GT.U32.AND P0, PT, R5, R0, PT ;  /* 0x000000000500720c */ /* 0x000fc80003f04070 */
[----:B------:R-:W-:-:S05]  /*1110*/  SEL R7, R7, 0x1f, P0 ;  /* 0x0000001f07077807 */ /* 0x000fca0000000000 */
[----:B-----5:R-:W-:Y:S04]  /*1120*/  SHFL.DOWN PT, R4, R20, 0x1, R7 ;  /* 0x0820000014047989 */ /* 0x020fe800000e0007 */
[----:B------:R-:W1:Y:S01]  /*1130*/  SHFL.DOWN PT, R5, R21, 0x1, R7 ;  /* 0x0820000015057989 */ /* 0x000e6200000e0007 */
[C---:B0-----:R-:W-:Y:S01]  /*1140*/  ISETP.GE.AND P0, PT, R2.reuse, R7, PT ;  /* 0x000000070200720c */ /* 0x041fe20003f06270 */
[----:B------:R-:W-:Y:S01]  /*1150*/  VIADD R6, R2, 0x2 ;  /* 0x0000000202067836 */ /* 0x000fe20000000000 */
[----:B-1----:R-:W-:-:S10]  /*1160*/  DADD R4, R4, R20 ;  /* 0x0000000004047229 */ /* 0x002fd40000000014 */
        /* <DEDUP_REMOVED lines=11> */
[----:B------:R-:W-:-:S03]  /*1220*/  VIADD R6, R2, 0x8 ;  /* 0x0000000802067836 */ /* 0x000fc60000000000 */
[----:B------:R-:W0:Y:S02]  /*1230*/  SHFL.DOWN PT, R5, R11, 0x4, R7 ;  /* 0x088000000b057989 */ /* 0x000e2400000e0007 */
[----:B------:R-:W-:Y:S01]  /*1240*/  ISETP.GT.AND P1, PT, R6, R7, PT ;  /* 0x000000070600720c */ /* 0x000fe20003f24270 */
[----:B0-----:R-:W-:-:S10]  /*1250*/  DADD R4, R4, R10 ;  /* 0x0000000004047229 */ /* 0x001fd4000000000a */
[----:B------:R-:W-:Y:S02]  /*1260*/  FSEL R8, R10, R4, P0 ;  /* 0x000000040a087208 */ /* 0x000fe40000000000 */
[----:B------:R-:W-:Y:S02]  /*1270*/  FSEL R9, R11, R5, P0 ;  /* 0x000000050b097208 */ /* 0x000fe40000000000 */
[C---:B------:R-:W-:Y:S01]  /*1280*/  ISETP.NE.AND P0, PT, R2.reuse, RZ, PT ;  /* 0x000000ff0200720c */ /* 0x040fe20003f05270 */
[----:B------:R-:W-:Y:S01]  /*1290*/  SHFL.DOWN PT, R4, R8, 0x8, R7 ;  /* 0x0900000008047989 */ /* 0x000fe200000e0007 */
[----:B------:R-:W-:-:S03]  /*12a0*/  VIADD R2, R2, 0x10 ;  /* 0x0000001002027836 */ /* 0x000fc60000000000 */
[----:B------:R-:W0:Y:S08]  /*12b0*/  SHFL.DOWN PT, R5, R9, 0x8, R7 ;  /* 0x0900000009057989 */ /* 0x000e3000000e0007 */
[----:B------:R-:W1:Y:S01]  /*12c0*/  @!P0 S2R R13, SR_CgaCtaId ;  /* 0x00000000000d8919 */ /* 0x000e620000008800 */
[----:B------:R-:W-:-:S04]  /*12d0*/  @!P0 SHF.R.U32.HI R6, RZ, 0x2, R3 ;  /* 0x00000002ff068819 */ /* 0x000fc80000011603 */
[----:B------:R-:W-:Y:S01]  /*12e0*/  @!P0 LOP3.LUT R6, R6, 0xf8, RZ, 0xc0, !PT ;  /* 0x000000f806068812 */ /* 0x000fe200078ec0ff */
        /* <DEDUP_REMOVED lines=18> */
[----:B------:R-:W-:Y:S01]  /*1410*/  ISETP.GT.U32.AND P1, PT, R0, 0x20, PT ;  /* 0x000000200000780c */ /* 0x000fe20003f24070 */
[----:B0-----:R-:W-:-:S09]  /*1420*/  ULEA UR4, UR5, UR4, 0x18 ;  /* 0x0000000405047291 */ /* 0x001fd2000f8ec0ff */
[----:B------:R-:W0:Y:S04]  /*1430*/  LDS.128 R12, [UR4+0x20] ;  /* 0x00002004ff0c7984 */ /* 0x000e280008000c00 */
[----:B------:R-:W1:Y:S01]  /*1440*/  LDS.128 R8, [UR4+0x30] ;  /* 0x00003004ff087984 */ /* 0x000e620008000c00 */
[----:B0-----:R-:W-:-:S10]  /*1450*/  DADD R12, R4, R12 ;  /* 0x00000000040c7229 */ /* 0x001fd4000000000c */
[----:B------:R-:W-:Y:S02]  /*1460*/  FSEL R2, R12, R4, P1 ;  /* 0x000000040c027208 */ /* 0x000fe40000800000 */
[----:B------:R-:W-:Y:S02]  /*1470*/  FSEL R3, R13, R5, P1 ;  /* 0x000000050d037208 */ /* 0x000fe40000800000 */
[----:B------:R-:W-:Y:S01]  /*1480*/  ISETP.GT.U32.AND P1, PT, R0, 0x40, PT ;  /* 0x000000400000780c */ /* 0x000fe20003f24070 */
[----:B------:R-:W0:Y:S03]  /*1490*/  LDS.128 R4, [UR4+0x40] ;  /* 0x00004004ff047984 */ /* 0x000e260008000c00 */
[----:B------:R-:W-:-:S10]  /*14a0*/  DADD R14, R2, R14 ;  /* 0x00000000020e7229 */ /* 0x000fd4000000000e */
[----:B------:R-:W-:Y:S02]  /*14b0*/  FSEL R2, R14, R2, P1 ;  /* 0x000000020e027208 */ /* 0x000fe40000800000 */
[----:B------:R-:W-:Y:S02]  /*14c0*/  FSEL R3, R15, R3, P1 ;  /* 0x000000030f037208 */ /* 0x000fe40000800000 */
[----:B------:R-:W-:-:S04]  /*14d0*/  ISETP.GT.U32.AND P1, PT, R0, 0x60, PT ;  /* 0x000000600000780c */ /* 0x000fc80003f24070 */
[----:B-1----:R-:W-:-:S10]  /*14e0*/  DADD R8, R8, R2 ;  /* 0x0000000008087229 */ /* 0x002fd40000000002 */
[----:B------:R-:W-:Y:S02]  /*14f0*/  FSEL R2, R8, R2, P1 ;  /* 0x0000000208027208 */ /* 0x000fe40000800000 */
[----:B------:R-:W-:Y:S02]  /*1500*/  FSEL R3, R9, R3, P1 ;  /* 0x0000000309037208 */ /* 0x000fe40000800000 */
[----:B------:R-:W-:-:S04]  /*1510*/  ISETP.GT.U32.AND P1, PT, R0, 0x80, PT ;  /* 0x000000800000780c */ /* 0x000fc80003f24070 */
[----:B------:R-:W-:-:S10]  /*1520*/  DADD R10, R2, R10 ;  /* 0x00000000020a7229 */ /* 0x000fd4000000000a */
[----:B------:R-:W-:Y:S02]  /*1530*/  FSEL R2, R10, R2, P1 ;  /* 0x000000020a027208 */ /* 0x000fe40000800000 */
[----:B------:R-:W-:Y:S02]  /*1540*/  FSEL R3, R11, R3, P1 ;  /* 0x000000030b037208 */ /* 0x000fe40000800000 */
[----:B------:R-:W1:Y:S01]  /*1550*/  LDS.128 R8, [UR4+0x50] ;  /* 0x00005004ff087984 */ /* 0x000e620008000c00 */
[----:B------:R-:W-:-:S03]  /*1560*/  ISETP.GT.U32.AND P1, PT, R0, 0xa0, PT ;  /* 0x000000a00000780c */ /* 0x000fc60003f24070 */
[----:B0-----:R-:W-:-:S10]  /*1570*/  DADD R4, R4, R2 ;  /* 0x0000000004047229 */ /* 0x001fd40000000002 */
[----:B------:R-:W-:Y:S02]  /*1580*/  FSEL R2, R4, R2, P1 ;  /* 0x0000000204027208 */ /* 0x000fe40000800000 */
[----:B------:R-:W-:Y:S02]  /*1590*/  FSEL R3, R5, R3, P1 ;  /* 0x0000000305037208 */ /* 0x000fe40000800000 */
[----:B------:R-:W-:-:S04]  /*15a0*/  ISETP.GT.U32.AND P1, PT, R0, 0xc0, PT ;  /* 0x000000c00000780c */ /* 0x000fc80003f24070 */
[----:B------:R-:W-:-:S10]  /*15b0*/  DADD R6, R2, R6 ;  /* 0x0000000002067229 */ /* 0x000fd40000000006 */
[----:B------:R-:W-:Y:S02]  /*15c0*/  FSEL R2, R6, R2, P1 ;  /* 0x0000000206027208 */ /* 0x000fe40000800000 */
[----:B------:R-:W-:Y:S02]  /*15d0*/  FSEL R3, R7, R3, P1 ;  /* 0x0000000307037208 */ /* 0x000fe40000800000 */
[----:B------:R-:W0:Y:S01]  /*15e0*/  LDS.128 R4, [UR4+0x60] ;  /* 0x00006004ff047984 */ /* 0x000e220008000c00 */
[----:B------:R-:W-:-:S03]  /*15f0*/  ISETP.GT.U32.AND P1, PT, R0, 0xe0, PT ;  /* 0x000000e00000780c */ /* 0x000fc60003f24070 */
        /* <DEDUP_REMOVED lines=43> */
[----:B------:R-:W1:Y:S01]  /*18b0*/  LDS.64 R2, [UR4+0xb0] ;  /* 0x0000b004ff027984 */ /* 0x000e620008000a00 */
        /* <DEDUP_REMOVED lines=8> */
[----:B------:R-:W-:-:S04]  /*1940*/  ISETP.GT.U32.AND P1, PT, R0, 0x260, PT ;  /* 0x000002600000780c */ /* 0x000fc80003f24070 */
[----:B-1----:R-:W-:-:S10]  /*1950*/  DADD R2, R2, R4 ;  /* 0x0000000002027229 */ /* 0x002fd40000000004 */
[----:B------:R-:W-:Y:S02]  /*1960*/  FSEL R4, R2, R4, P1 ;  /* 0x0000000402047208 */ /* 0x000fe40000800000 */
[----:B------:R-:W-:Y:S01]  /*1970*/  FSEL R5, R3, R5, P1 ;  /* 0x0000000503057208 */ /* 0x000fe20000800000 */
[----:B------:R-:W-:Y:S06]  /*1980*/  BRA `(.L_x_135) ;  /* 0x0000001000f87947 */ /* 0x000fec0003800000 */
.L_x_120:
[----:B------:R-:W0:Y:S01]  /*1990*/  S2R R5, SR_TID.X ;  /* 0x0000000000057919 */ /* 0x000e220000002100 */
[----:B------:R-:W1:Y:S02]  /*19a0*/  LDCU.64 UR6, c[0x0][0x380] ;  /* 0x00007000ff0677ac */ /* 0x000e640008000a00 */
[----:B-1----:R-:W-:Y:S02]  /*19b0*/  IMAD.U32 R6, RZ, RZ, UR6 ;  /* 0x00000006ff067e24 */ /* 0x002fe4000f8e00ff */
[----:B------:R-:W-:Y:S01]  /*19c0*/  IMAD.U32 R7, RZ, RZ, UR7 ;  /* 0x00000007ff077e24 */ /* 0x000fe2000f8e00ff */
[----:B0-----:R-:W-:-:S05]  /*19d0*/  IADD3 R21, PT, PT, R5, UR4, RZ ;  /* 0x0000000405157c10 */ /* 0x001fca000fffe0ff */
[----:B------:R-:W-:-:S05]  /*19e0*/  IMAD.WIDE.U32 R20, R21, 0x8, R6 ;  /* 0x0000000815147825 */ /* 0x000fca00078e0006 */
[----:B------:R-:W2:Y:S04]  /*19f0*/  LDG.E.64 R14, desc[UR10][R20.64] ;  /* 0x0000000a140e7981 */ /* 0x000ea8000c1e1b00 */
[----:B------:R-:W2:Y:S04]  /*1a00*/  LDG.E.64 R16, desc[UR10][R20.64+0x1400] ;  /* 0x0014000a14107981 */ /* 0x000ea8000c1e1b00 */
[----:B------:R-:W3:Y:S04]  /*1a10*/  LDG.E.64 R18, desc[UR10][R20.64+0x2800] ;  /* 0x0028000a14127981 */ /* 0x000ee8000c1e1b00 */
[----:B------:R-:W4:Y:S04]  /*1a20*/  LDG.E.64 R12, desc[UR10][R20.64+0x3c00] ;  /* 0x003c000a140c7981 */ /* 0x000f28000c1e1b00 */
[----:B------:R-:W5:Y:S04]  /*1a30*/  LDG.E.64 R10, desc[UR10][R20.64+0x5000] ;  /* 0x0050000a140a7981 */ /* 0x000f68000c1e1b00 */
[----:B------:R-:W5:Y:S04]  /*1a40*/  LDG.E.64 R8, desc[UR10][R20.64+0x6400] ;  /* 0x0064000a14087981 */ /* 0x000f68000c1e1b00 */
[----:B------:R-:W5:Y:S04]  /*1a50*/  LDG.E.64 R2, desc[UR10][R20.64+0x7800] ;  /* 0x0078000a14027981 */ /* 0x000f68000c1e1b00 */
[----:B------:R-:W5:Y:S01]  /*1a60*/  LDG.E.64 R28, desc[UR10][R20.64+0x8c00] ;  /* 0x008c000a141c7981 */ /* 0x000f62000c1e1b00 */
[----:B------:R-:W-:Y:S01]  /*1a70*/  ISETP.GE.U32.AND P0, PT, R0, UR8, PT ;  /* 0x0000000800007c0c */ /* 0x000fe2000bf06070 */
[----:B--2---:R-:W-:-:S08]  /*1a80*/  DADD R14, R14, R16 ;  /* 0x000000000e0e7229 */ /* 0x004fd00000000010 */
[----:B---3--:R-:W-:-:S08]  /*1a90*/  DADD R14, R18, R14 ;  /* 0x00000000120e7229 */ /* 0x008fd0000000000e */
[----:B----4-:R-:W-:-:S08]  /*1aa0*/  DADD R12, R12, R14 ;  /* 0x000000000c0c7229 */ /* 0x010fd0000000000e */
[----:B-----5:R-:W-:-:S08]  /*1ab0*/  DADD R10, R10, R12 ;  /* 0x000000000a0a7229 */ /* 0x020fd0000000000c */
[----:B------:R-:W-:-:S08]  /*1ac0*/  DADD R8, R8, R10 ;  /* 0x0000000008087229 */ /* 0x000fd0000000000a */
[----:B------:R-:W-:-:S08]  /*1ad0*/  DADD R2, R2, R8 ;  /* 0x0000000002027229 */ /* 0x000fd00000000008 */
[----:B------:R-:W-:Y:S01]  /*1ae0*/  DADD R28, R28, R2 ;  /* 0x000000001c1c7229 */ /* 0x000fe20000000002 */
[----:B------:R-:W-:Y:S10]  /*1af0*/  @!P0 BRA `(.L_x_136) ;  /* 0x0000000c00708947 */ /* 0x000ff40003800000 */
[----:B------:R-:W-:Y:S01]  /*1b00*/  UIMAD UR12, UR13, 0x1400, UR4 ;  /* 0x000014000d0c78a4 */ /* 0x000fe2000f8e0204 */
[----:B------:R-:W-:Y:S01]  /*1b10*/  VIADD R0, R4, 0xffffec00 ;  /* 0xffffec0004007836 */ /* 0x000fe20000000000 */
[----:B------:R-:W-:Y:S01]  /*1b20*/  UIADD3 UR5, UPT, UPT, UR9, UR13, URZ ;  /* 0x0000000d09057290 */ /* 0x000fe2000fffe0ff */
[----:B------:R-:W-:-:S03]  /*1b30*/  LOP3.LUT R3, RZ, R5, RZ, 0x33, !PT ;  /* 0x00000005ff037212 */ /* 0x000fc600078e33ff */
[----:B------:R-:W-:Y:S01]  /*1b40*/  ISETP.LT.U32.AND P0, PT, R0, UR12, PT ;  /* 0x0000000c00007c0c */ /* 0x000fe2000bf01070 */
[----:B------:R-:W-:Y:S01]  /*1b50*/  UIMAD UR5, UR5, 0x1400, URZ ;  /* 0x00001400050578a4 */ /* 0x000fe2000f8e02ff */
[----:B------:R-:W-:-:S05]  /*1b60*/  IADD3 R3, PT, PT, R4, -UR8, R3 ;  /* 0x8000000804037c10 */ /* 0x000fca000fffe003 */
[----:B------:R-:W-:Y:S01]  /*1b70*/  IMAD.U32 R8, RZ, RZ, UR5 ;  /* 0x00000005ff087e24 */ /* 0x000fe2000f8e00ff */
[----:B------:R-:W-:Y:S01]  /*1b80*/  UMOV UR6, UR5 ;  /* 0x0000000500067c82 */ /* 0x000fe20008000000 */
[----:B------:R-:W-:Y:S01]  /*1b90*/  VIADD R2, R3, -UR4 ;  /* 0x8000000403027c36 */ /* 0x000fe20008000000 */
[----:B------:R-:W-:Y:S02]  /*1ba0*/  UMOV UR4, URZ ;  /* 0x000000ff00047c82 */ /* 0x000fe40008000000 */
[----:B------:R-:W-:Y:S01]  /*1bb0*/  IADD3 R5, PT, PT, R8, 0x1400, R5 ;  /* 0x0000140008057810 */ /* 0x000fe20007ffe005 */
[----:B------:R-:W-:Y:S06]  /*1bc0*/  @P0 BRA `(.L_x_137) ;  /* 0x0000000000840947 */ /* 0x000fec0003800000 */
[----:B------:R-:W0:Y:S01]  /*1bd0*/  LDC R4, c[0x0][0x3a8] ;  /* 0x0000ea00ff047b82 */ /* 0x000e220000000800 */
[----:B------:R-:W1:Y:S07]  /*1be0*/  LDCU UR7, c[0x0][0x3ac] ;  /* 0x00007580ff0777ac */ /* 0x000e6e0008000800 */
[----:B------:R-:W2:Y:S02]  /*1bf0*/  LDC.64 R6, c[0x0][0x380] ;  /* 0x0000e000ff067b82 */ /* 0x000ea40000000a00 */
.L_x_138:
[----:B------:R-:W3:Y:S02]  /*1c00*/  S2R R25, SR_TID.X ;  /* 0x0000000000197919 */ /* 0x000ee40000002100 */
[----:B---3--:R-:W-:-:S04]  /*1c10*/  VIADD R25, R25, UR12 ;  /* 0x0000000c19197c36 */ /* 0x008fc80008000000 */
[----:B--2---:R-:W-:-:S05]  /*1c20*/  IMAD.WIDE.U32 R24, R25, 0x8, R6 ;  /* 0x0000000819187825 */ /* 0x004fca00078e0006 */
        /* <DEDUP_REMOVED lines=8> */
[----:B0-----:R-:W-:-:S05]  /*1cb0*/  VIADD R3, R4, -UR12 ;  /* 0x8000000c04037c36 */ /* 0x001fca0008000000 */
[----:B------:R-:W-:Y:S01]  /*1cc0*/  ISETP.GE.U32.AND P0, PT, R3, UR8, PT ;  /* 0x0000000803007c0c */ /* 0x000fe2000bf06070 */
        /* <DEDUP_REMOVED lines=8> */
[----:B------:R-:W-:Y:S10]  /*1d50*/  @!P0 BRA `(.L_x_136) ;  /* 0x0000000800d88947 */ /* 0x000ff40003800000 */
[----:B-1----:R-:W-:Y:S01]  /*1d60*/  UMOV UR13, UR7 ;  /* 0x00000007000d7c82 */ /* 0x002fe20008000000 */
[----:B------:R-:W-:Y:S01]  /*1d70*/  UIADD3 UR4, UPT, UPT, UR4, 0x1, URZ ;  /* 0x0000000104047890 */ /* 0x000fe2000fffe0ff */
[----:B------:R-:W-:Y:S01]  /*1d80*/  VIADD R2, R2, -UR8 ;  /* 0x8000000802027c36 */ /* 0x000fe20008000000 */
[----:B------:R-:W-:Y:S01]  /*1d90*/  UIMAD UR12, UR13, 0x1400, UR12 ;  /* 0x000014000d0c78a4 */ /* 0x000fe2000f8e020c */
[----:B------:R-:W-:Y:S01]  /*1da0*/  VIADD R5, R5, UR8 ;  /* 0x0000000805057c36 */ /* 0x000fe20008000000 */
[----:B------:R-:W-:-:S04]  /*1db0*/  UIADD3 UR6, UPT, UPT, UR8, UR6, URZ ;  /* 0x0000000608067290 */ /* 0x000fc8000fffe0ff */
[----:B------:R-:W-:-:S13]  /*1dc0*/  ISETP.LT.U32.AND P0, PT, R0, UR12, PT ;  /* 0x0000000c00007c0c */ /* 0x000fda000bf01070 */
[----:B------:R-:W-:Y:S05]  /*1dd0*/  @!P0 BRA `(.L_x_138) ;  /* 0xfffffffc00888947 */ /* 0x000fea000383ffff */
.L_x_137:
[----:B------:R-:W0:Y:S01]  /*1de0*/  S2R R9, SR_TID.X ;  /* 0x0000000000097919 */ /* 0x000e220000002100 */
[----:B------:R-:W-:Y:S01]  /*1df0*/  VIADD R0, R4, -UR12 ;  /* 0x8000000c04007c36 */ /* 0x000fe20008000000 */
[----:B------:R-:W-:Y:S04]  /*1e00*/  BSSY.RECONVERGENT B1, `(.L_x_136) ;  /* 0x00000ab000017945 */ /* 0x000fe80003800200 */
[----:B0-----:R-:W-:-:S04]  /*1e10*/  ISETP.GE.AND P0, PT, R9, R0, PT ;  /* 0x000000000900720c */ /* 0x001fc80003f06270 */
[----:B------:R-:W-:-:S13]  /*1e20*/  ISETP.LE.U32.OR P0, PT, R4, UR12, P0 ;  /* 0x0000000c04007c0c */ /* 0x000fda0008703470 */
[----:B------:R-:W-:Y:S05]  /*1e30*/  @P0 BRA `(.L_x_139) ;  /* 0x00000008009c0947 */ /* 0x000fea0003800000 */
[----:B------:R-:W-:Y:S01]  /*1e40*/  UIMAD UR7, UR4, UR13, URZ ;  /* 0x0000000d040772a4 */ /* 0x000fe2000f8e02ff */
[----:B------:R-:W-:Y:S01]  /*1e50*/  LOP3.LUT R3, RZ, R9, RZ, 0x33, !PT ;  /* 0x00000009ff037212 */ /* 0x000fe200078e33ff */
[----:B------:R-:W-:Y:S01]  /*1e60*/  BSSY.RECONVERGENT B2, `(.L_x_140) ;  /* 0x0000056000027945 */ /* 0x000fe20003800200 */
[----:B------:R-:W-:Y:S02]  /*1e70*/  IMAD.MOV.U32 R0, RZ, RZ, R9 ;  /* 0x000000ffff007224 */ /* 0x000fe400078e0009 */
[----:B------:R-:W-:Y:S01]  /*1e80*/  IADD3 R4, PT, PT, R4, -UR5, R3 ;  /* 0x8000000504047c10 */ /* 0x000fe2000fffe003 */
[----:B------:R-:W-:-:S04]  /*1e90*/  IMAD.U32 R3, RZ, RZ, UR7 ;  /* 0x00000007ff037e24 */ /* 0x000fc8000f8e00ff */
[----:B------:R-:W-:-:S04]  /*1ea0*/  IMAD R4, R3, -0x1400, R4 ;  /* 0xffffec0003047824 */ /* 0x000fc800078e0204 */
[C---:B------:R-:W-:Y:S01]  /*1eb0*/  IMAD.HI.U32 R3, R4.reuse, -0x33333333, RZ ;  /* 0xcccccccd04037827 */ /* 0x040fe200078e00ff */
[----:B------:R-:W-:-:S04]  /*1ec0*/  ISETP.GE.U32.AND P0, PT, R4, 0x2580, PT ;  /* 0x000025800400780c */ /* 0x000fc80003f06070 */
[----:B------:R-:W-:-:S04]  /*1ed0*/  LEA.HI R3, R3, 0x1, RZ, 0x17 ;  /* 0x0000000103037811 */ /* 0x000fc800078fb8ff */
[----:B------:R-:W-:-:S05]  /*1ee0*/  LOP3.LUT R4, R3, 0xf, RZ, 0xc0, !PT ;  /* 0x0000000f03047812 */ /* 0x000fca00078ec0ff */
[----:B------:R-:W-:Y:S05]  /*1ef0*/  @!P0 BRA `(.L_x_141) ;  /* 0x0000000400308947 */ /* 0x000fea0003800000 */
[----:B------:R-:W-:Y:S01]  /*1f00*/  IMAD.HI.U32 R0, R2, -0x33333333, RZ ;  /* 0xcccccccd02007827 */ /* 0x000fe200078e00ff */
[----:B------:R-:W-:Y:S04]  /*1f10*/  BSSY.RECONVERGENT B3, `(.L_x_142) ;  /* 0x0000049000037945 */ /* 0x000fe80003800200 */
[----:B------:R-:W-:-:S04]  /*1f20*/  LEA.HI R0, R0, 0x1, RZ, 0x17 ;  /* 0x0000000100007811 */ /* 0x000fc800078fb8ff */
[----:B------:R-:W-:Y:S02]  /*1f30*/  LOP3.LUT R26, R0, 0xfffff0, RZ, 0xc0, !PT ;  /* 0x00fffff0001a7812 */ /* 0x000fe400078ec0ff */
[----:B------:R-:W-:-:S03]  /*1f40*/  LOP3.LUT R0, R9, 0x1400, RZ, 0xfc, !PT ;  /* 0x0000140009007812 */ /* 0x000fc600078efcff */
[----:B------:R-:W-:-:S07]  /*1f50*/  IMAD.MOV R26, RZ, RZ, -R26 ;  /* 0x000000ffff1a7224 */ /* 0x000fce00078e0a1a */
.L_x_143:
[C---:B------:R-:W-:Y:S02]  /*1f60*/  VIADD R23, R5.reuse, 0xffffec00 ;  /* 0xffffec0005177836 */ /* 0x040fe40000000000 */
[----:B------:R-:W-:Y:S02]  /*1f70*/  VIADD R19, R5, 0xffffee80 ;  /* 0xffffee8005137836 */ /* 0x000fe40000000000 */
[----:B------:R-:W-:-:S04]  /*1f80*/  IMAD.WIDE.U32 R22, R23, 0x8, R6 ;  /* 0x0000000817167825 */ /* 0x000fc800078e0006 */
[--C-:B------:R-:W-:Y:S02]  /*1f90*/  IMAD.WIDE.U32 R18, R19, 0x8, R6.reuse ;  /* 0x0000000813127825 */ /* 0x100fe400078e0006 */
[----:B------:R-:W2:Y:S02]  /*1fa0*/  LDG.E.64 R22, desc[UR10][R22.64] ;  /* 0x0000000a16167981 */ /* 0x000ea4000c1e1b00 */
[C---:B------:R-:W-:Y:S02]  /*1fb0*/  VIADD R17, R5.reuse, 0xfffff100 ;  /* 0xfffff10005117836 */ /* 0x040fe40000000000 */
[----:B------:R-:W3:Y:S01]  /*1fc0*/  LDG.E.64 R18, desc[UR10][R18.64] ;  /* 0x0000000a12127981 */ /* 0x000ee2000c1e1b00 */
[----:B------:R-:W-:Y:S02]  /*1fd0*/  VIADD R15, R5, 0xfffff380 ;  /* 0xfffff380050f7836 */ /* 0x000fe40000000000 */
[----:B------:R-:W-:-:S04]  /*1fe0*/  IMAD.WIDE.U32 R16, R17, 0x8, R6 ;  /* 0x0000000811107825 */ /* 0x000fc800078e0006 */
[--C-:B------:R-:W-:Y:S02]  /*1ff0*/  IMAD.WIDE.U32 R14, R15, 0x8, R6.reuse ;  /* 0x000000080f0e7825 */ /* 0x100fe400078e0006 */
[----:B------:R-:W4:Y:S02]  /*2000*/  LDG.E.64 R16, desc[UR10][R16.64] ;  /* 0x0000000a10107981 */ /* 0x000f24000c1e1b00 */
[C---:B------:R-:W-:Y:S02]  /*2010*/  VIADD R13, R5.reuse, 0xfffff600 ;  /* 0xfffff600050d7836 */ /* 0x040fe40000000000 */
[----:B------:R-:W5:Y:S01]  /*2020*/  LDG.E.64 R14, desc[UR10][R14.64] ;  /* 0x0000000a0e0e7981 */ /* 0x000f62000c1e1b00 */
[----:B------:R-:W-:Y:S02]  /*2030*/  VIADD R11, R5, 0xfffff880 ;  /* 0xfffff880050b7836 */ /* 0x000fe40000000000 */
[----:B------:R-:W-:-:S04]  /*2040*/  IMAD.WIDE.U32 R12, R13, 0x8, R6 ;  /* 0x000000080d0c7825 */ /* 0x000fc800078e0006 */
[--C-:B------:R-:W-:Y:S02]  /*2050*/  IMAD.WIDE.U32 R10, R11, 0x8, R6.reuse ;  /* 0x000000080b0a7825 */ /* 0x100fe400078e0006 */
[----:B------:R-:W5:Y:S02]  /*2060*/  LDG.E.64 R12, desc[UR10][R12.64] ;  /* 0x0000000a0c0c7981 */ /* 0x000f64000c1e1b00 */
[C---:B------:R-:W-:Y:S02]  /*2070*/  VIADD R9, R5.reuse, 0xfffffb00 ;  /* 0xfffffb0005097836 */ /* 0x040fe40000000000 */
[----:B------:R-:W5:Y:S01]  /*2080*/  LDG.E.64 R10, desc[UR10][R10.64] ;  /* 0x0000000a0a0a7981 */ /* 0x000f62000c1e1b00 */
[----:B------:R-:W-:Y:S02]  /*2090*/  VIADD R21, R5, 0xfffffd80 ;  /* 0xfffffd8005157836 */ /* 0x000fe40000000000 */
[----:B------:R-:W-:-:S04]  /*20a0*/  IMAD.WIDE.U32 R8, R9, 0x8, R6 ;  /* 0x0000000809087825 */ /* 0x000fc800078e0006 */
[----:B------:R-:W-:Y:S02]  /*20b0*/  IMAD.WIDE.U32 R20, R21, 0x8, R6 ;  /* 0x0000000815147825 */ /* 0x000fe400078e0006 */
[----:B------:R-:W5:Y:S04]  /*20c0*/  LDG.E.64 R8, desc[UR10][R8.64] ;  /* 0x0000000a08087981 */ /* 0x000f68000c1e1b00 */
[----:B------:R-:W5:Y:S01]  /*20d0*/  LDG.E.64 R20, desc[UR10][R20.64] ;  /* 0x0000000a14147981 */ /* 0x000f62000c1e1b00 */
[----:B------:R-:W-:Y:S01]  /*20e0*/  VIADD R25, R5, 0x280 ;  /* 0x0000028005197836 */ /* 0x000fe20000000000 */
[----:B--2---:R-:W-:-:S08]  /*20f0*/  DADD R22, R22, R28 ;  /* 0x0000000016167229 */ /* 0x004fd0000000001c */
[----:B---3--:R-:W-:Y:S01]  /*2100*/  DADD R18, R22, R18 ;  /* 0x0000000016127229 */ /* 0x008fe20000000012 */
[----:B------:R-:W-:-:S06]  /*2110*/  IMAD.WIDE.U32 R22, R5, 0x8, R6 ;  /* 0x0000000805167825 */ /* 0x000fcc00078e0006 */
[----:B------:R-:W2:Y:S01]  /*2120*/  LDG.E.64 R22, desc[UR10][R22.64] ;  /* 0x0000000a16167981 */ /* 0x000ea2000c1e1b00 */
[----:B----4-:R-:W-:Y:S01]  /*2130*/  DADD R16, R18, R16 ;  /* 0x0000000012107229 */ /* 0x010fe20000000010 */
[----:B------:R-:W-:-:S04]  /*2140*/  IMAD.WIDE.U32 R18, R25, 0x8, R6 ;  /* 0x0000000819127825 */ /* 0x000fc800078e0006 */
[----:B------:R-:W-:Y:S02]  /*2150*/  VIADD R25, R5, 0x500 ;  /* 0x0000050005197836 */ /* 0x000fe40000000000 */
[----:B------:R-:W3:Y:S01]  /*2160*/  LDG.E.64 R18, desc[UR10][R18.64] ;  /* 0x0000000a12127981 */ /* 0x000ee2000c1e1b00 */
[----:B-----5:R-:W-:Y:S01]  /*2170*/  DADD R14, R16, R14 ;  /* 0x00000000100e7229 */ /* 0x020fe2000000000e */
[----:B------:R-:W-:-:S04]  /*2180*/  IMAD.WIDE.U32 R16, R25, 0x8, R6 ;  /* 0x0000000819107825 */ /* 0x000fc800078e0006 */
[----:B------:R-:W-:Y:S02]  /*2190*/  VIADD R25, R5, 0x780 ;  /* 0x0000078005197836 */ /* 0x000fe40000000000 */
[----:B------:R-:W4:Y:S01]  /*21a0*/  LDG.E.64 R16, desc[UR10][R16.64] ;  /* 0x0000000a10107981 */ /* 0x000f22000c1e1b00 */
[----:B------:R-:W-:Y:S01]  /*21b0*/  DADD R12, R14, R12 ;  /* 0x000000000e0c7229 */ /* 0x000fe2000000000c */
[----:B------:R-:W-:-:S04]  /*21c0*/  IMAD.WIDE.U32 R14, R25, 0x8, R6 ;  /* 0x00000008190e7825 */ /* 0x000fc800078e0006 */
[----:B------:R-:W-:Y:S02]  /*21d0*/  VIADD R25, R5, 0xa00 ;  /* 0x00000a0005197836 */ /* 0x000fe40000000000 */
[----:B------:R-:W5:Y:S01]  /*21e0*/  LDG.E.64 R14, desc[UR10][R14.64] ;  /* 0x0000000a0e0e7981 */ /* 0x000f62000c1e1b00 */
        /* <DEDUP_REMOVED lines=9> */
[----:B------:R-:W-:Y:S01]  /*2280*/  IMAD.WIDE.U32 R8, R25, 0x8, R6 ;  /* 0x0000000819087825 */ /* 0x000fe200078e0006 */
[----:B------:R-:W-:-:S05]  /*2290*/  IADD3 R25, PT, PT, R5, 0x1180, RZ ;  /* 0x0000118005197810 */ /* 0x000fca0007ffe0ff */
[----:B------:R-:W5:Y:S01]  /*22a0*/  LDG.E.64 R8, desc[UR10][R8.64] ;  /* 0x0000000a08087981 */ /* 0x000f62000c1e1b00 */
[----:B------:R-:W-:-:S06]  /*22b0*/  IMAD.WIDE.U32 R24, R25, 0x8, R6 ;  /* 0x0000000819187825 */ /* 0x000fcc00078e0006 */
[----:B------:R-:W5:Y:S01]  /*22c0*/  LDG.E.64 R24, desc[UR10][R24.64] ;  /* 0x0000000a18187981 */ /* 0x000f62000c1e1b00 */
[----:B------:R-:W-:Y:S02]  /*22d0*/  VIADD R26, R26, 0x10 ;  /* 0x000000101a1a7836 */ /* 0x000fe40000000000 */
[----:B------:R-:W-:Y:S02]  /*22e0*/  VIADD R0, R0, 0x2800 ;  /* 0x0000280000007836 */ /* 0x000fe40000000000 */
[----:B------:R-:W-:Y:S01]  /*22f0*/  VIADD R5, R5, 0x2800 ;  /* 0x0000280005057836 */ /* 0x000fe20000000000 */
[----:B------:R-:W-:Y:S01]  /*2300*/  ISETP.NE.AND P0, PT, R26, RZ, PT ;  /* 0x000000ff1a00720c */ /* 0x000fe20003f05270 */
        /* <DEDUP_REMOVED lines=9> */
[----:B------:R-:W-:Y:S05]  /*23a0*/  BSYNC.RECONVERGENT B3 ;  /* 0x0000000000037941 */ /* 0x000fea0003800200 */
.L_x_142:
[----:B------:R-:W-:-:S07]  /*23b0*/  VIADD R0, R0, 0xffffec00 ;  /* 0xffffec0000007836 */ /* 0x000fce0000000000 */
.L_x_141:
[----:B------:R-:W-:Y:S05]  /*23c0*/  BSYNC.RECONVERGENT B2 ;  /* 0x0000000000027941 */ /* 0x000fea0003800200 */
.L_x_140:
[----:B------:R-:W-:-:S13]  /*23d0*/  ISETP.NE.AND P0, PT, R4, RZ, PT ;  /* 0x000000ff0400720c */ /* 0x000fda0003f05270 */
[----:B------:R-:W-:Y:S05]  /*23e0*/  @!P0 BRA `(.L_x_139) ;  /* 0x0000000400308947 */ /* 0x000fea0003800000 */
[----:B------:R-:W-:Y:S01]  /*23f0*/  ISETP.GE.U32.AND P0, PT, R4, 0x8, PT ;  /* 0x000000080400780c */ /* 0x000fe20003f06070 */
[----:B------:R-:W-:Y:S01]  /*2400*/  BSSY.RECONVERGENT B2, `(.L_x_144) ;  /* 0x0000025000027945 */ /* 0x000fe20003800200 */
[----:B------:R-:W-:-:S04]  /*2410*/  LOP3.LUT R22, R3, 0x7, RZ, 0xc0, !PT ;  /* 0x0000000703167812 */ /* 0x000fc800078ec0ff */
[----:B------:R-:W-:-:S07]  /*2420*/  ISETP.NE.AND P1, PT, R22, RZ, PT ;  /* 0x000000ff1600720c */ /* 0x000fce0003f25270 */
[----:B------:R-:W-:Y:S06]  /*2430*/  @!P0 BRA `(.L_x_145) ;  /* 0x0000000000848947 */ /* 0x000fec0003800000 */
[----:B------:R-:W-:-:S04]  /*2440*/  VIADD R19, R0, UR12 ;  /* 0x0000000c00137c36 */ /* 0x000fc80008000000 */
[----:B------:R-:W-:-:S04]  /*2450*/  IMAD.WIDE.U32 R4, R19, 0x8, R6 ;  /* 0x0000000813047825 */ /* 0x000fc800078e0006 */
[C---:B------:R-:W-:Y:S02]  /*2460*/  VIADD R17, R19.reuse, 0x280 ;  /* 0x0000028013117836 */ /* 0x040fe40000000000 */
[----:B------:R-:W2:Y:S01]  /*2470*/  LDG.E.64 R4, desc[UR10][R4.64] ;  /* 0x0000000a04047981 */ /* 0x000ea2000c1e1b00 */
        /* <DEDUP_REMOVED lines=14> */
[--C-:B------:R-:W-:Y:S02]  /*2560*/  IMAD.WIDE.U32 R20, R21, 0x8, R6.reuse ;  /* 0x0000000815147825 */ /* 0x100fe400078e0006 */
[----:B------:R-:W5:Y:S02]  /*2570*/  LDG.E.64 R8, desc[UR10][R8.64] ;  /* 0x0000000a08087981 */ /* 0x000f64000c1e1b00 */
[----:B------:R-:W-:Y:S02]  /*2580*/  VIADD R19, R19, 0x1180 ;  /* 0x0000118013137836 */ /* 0x000fe40000000000 */
[----:B------:R-:W5:Y:S02]  /*2590*/  LDG.E.64 R20, desc[UR10][R20.64] ;  /* 0x0000000a14147981 */ /* 0x000f64000c1e1b00 */
[----:B------:R-:W-:-:S06]  /*25a0*/  IMAD.WIDE.U32 R18, R19, 0x8, R6 ;  /* 0x0000000813127825 */ /* 0x000fcc00078e0006 */
        /* <DEDUP_REMOVED lines=10> */
.L_x_145:
[----:B------:R-:W-:Y:S05]  /*2650*/  BSYNC.RECONVERGENT B2 ;  /* 0x0000000000027941 */ /* 0x000fea0003800200 */
.L_x_144:
[----:B------:R-:W-:Y:S05]  /*2660*/  @!P1 BRA `(.L_x_139) ;  /* 0x0000000000909947 */ /* 0x000fea0003800000 */
[----:B------:R-:W-:Y:S01]  /*2670*/  ISETP.GE.U32.AND P0, PT, R22, 0x4, PT ;  /* 0x000000041600780c */ /* 0x000fe20003f06070 */
[----:B------:R-:W-:Y:S01]  /*2680*/  BSSY.RECONVERGENT B2, `(.L_x_146) ;  /* 0x0000014000027945 */ /* 0x000fe20003800200 */
[----:B------:R-:W-:-:S11]  /*2690*/  LOP3.LUT P1, RZ, R3, 0x3, RZ, 0xc0, !PT ;  /* 0x0000000303ff7812 */ /* 0x000fd6000782c0ff */
[----:B------:R-:W-:Y:S05]  /*26a0*/  @!P0 BRA `(.L_x_147) ;  /* 0x0000000000448947 */ /* 0x000fea0003800000 */
        /* <DEDUP_REMOVED lines=8> */
[----:B------:R-:W-:Y:S02]  /*2730*/  VIADD R13, R3, 0x780 ;  /* 0x00000780030d7836 */ /* 0x000fe40000000000 */
[----:B------:R-:W4:Y:S02]  /*2740*/  LDG.E.64 R10, desc[UR10][R10.64] ;  /* 0x0000000a0a0a7981 */ /* 0x000f24000c1e1b00 */
[----:B------:R-:W-:-:S06]  /*2750*/  IMAD.WIDE.U32 R12, R13, 0x8, R6 ;  /* 0x000000080d0c7825 */ /* 0x000fcc00078e0006 */
[----:B------:R-:W5:Y:S01]  /*2760*/  LDG.E.64 R12, desc[UR10][R12.64] ;  /* 0x0000000a0c0c7981 */ /* 0x000f62000c1e1b00 */
[----:B------:R-:W-:Y:S01]  /*2770*/  VIADD R0, R0, 0xa00 ;  /* 0x00000a0000007836 */ /* 0x000fe20000000000 */
[----:B--2---:R-:W-:-:S08]  /*2780*/  DADD R28, R28, R4 ;  /* 0x000000001c1c7229 */ /* 0x004fd00000000004 */
[----:B---3--:R-:W-:-:S08]  /*2790*/  DADD R28, R28, R8 ;  /* 0x000000001c1c7229 */ /* 0x008fd00000000008 */
[----:B----4-:R-:W-:-:S08]  /*27a0*/  DADD R28, R28, R10 ;  /* 0x000000001c1c7229 */ /* 0x010fd0000000000a */
[----:B-----5:R-:W-:-:S11]  /*27b0*/  DADD R28, R28, R12 ;  /* 0x000000001c1c7229 */ /* 0x020fd6000000000c */
.L_x_147:
[----:B------:R-:W-:Y:S05]  /*27c0*/  BSYNC.RECONVERGENT B2 ;  /* 0x0000000000027941 */ /* 0x000fea0003800200 */
.L_x_146:
[----:B------:R-:W-:Y:S05]  /*27d0*/  @!P1 BRA `(.L_x_139) ;  /* 0x0000000000349947 */ /* 0x000fea0003800000 */
[----:B------:R-:W-:-:S04]  /*27e0*/  IMAD.HI.U32 R2, R2, -0x33333333, RZ ;  /* 0xcccccccd02027827 */ /* 0x000fc800078e00ff */
[----:B------:R-:W-:Y:S01]  /*27f0*/  VIADD R5, R0, UR6 ;  /* 0x0000000600057c36 */ /* 0x000fe20008000000 */
[----:B------:R-:W-:-:S04]  /*2800*/  LOP3.LUT R2, R2, 0xffff, RZ, 0xc0, !PT ;  /* 0x0000ffff02027812 */ /* 0x000fc800078ec0ff */
[----:B------:R-:W-:-:S04]  /*2810*/  LEA.HI R2, R2, 0x1, RZ, 0x17 ;  /* 0x0000000102027811 */ /* 0x000fc800078fb8ff */
[----:B------:R-:W-:-:S05]  /*2820*/  LOP3.LUT R2, R2, 0x3, RZ, 0xc0, !PT ;  /* 0x0000000302027812 */ /* 0x000fca00078ec0ff */
[----:B------:R-:W-:-:S07]  /*2830*/  IMAD.MOV R0, RZ, RZ, -R2 ;  /* 0x000000ffff007224 */ /* 0x000fce00078e0a02 */
.L_x_148:
[----:B------:R-:W-:-:S06]  /*2840*/  IMAD.WIDE.U32 R2, R5, 0x8, R6 ;  /* 0x0000000805027825 */ /* 0x000fcc00078e0006 */
[----:B------:R-:W2:Y:S01]  /*2850*/  LDG.E.64 R2, desc[UR10][R2.64] ;  /* 0x0000000a02027981 */ /* 0x000ea2000c1e1b00 */
[----:B------:R-:W-:Y:S02]  /*2860*/  VIADD R0, R0, 0x1 ;  /* 0x0000000100007836 */ /* 0x000fe40000000000 */
[----:B------:R-:W-:-:S03]  /*2870*/  VIADD R5, R5, 0x280 ;  /* 0x0000028005057836 */ /* 0x000fc60000000000 */
[----:B------:R-:W-:Y:S01]  /*2880*/  ISETP.NE.AND P0, PT, R0, RZ, PT ;  /* 0x000000ff0000720c */ /* 0x000fe20003f05270 */
[----:B--2---:R-:W-:-:S12]  /*2890*/  DADD R28, R2, R28 ;  /* 0x00000000021c7229 */ /* 0x004fd8000000001c */
[----:B------:R-:W-:Y:S05]  /*28a0*/  @P0 BRA `(.L_x_148) ;  /* 0xfffffffc00e40947 */ /* 0x000fea000383ffff */
.L_x_139:
[----:B------:R-:W-:Y:S05]  /*28b0*/  BSYNC.RECONVERGENT B1 ;  /* 0x0000000000017941 */ /* 0x000fea0003800200 */
.L_x_136:
[----:B------:R-:W0:Y:S01]  /*28c0*/  S2R R0, SR_LANEID ;  /* 0x0000000000007919 */ /* 0x000e220000000000 */
[----:B------:R-:W-:Y:S04]  /*28d0*/  SHFL.DOWN PT, R2, R28, 0x1, 0x1f ;  /* 0x08201f001c027f89 */ /* 0x000fe800000e0000 */
[----:B------:R-:W2:Y:S01]  /*28e0*/  SHFL.DOWN PT, R3, R29, 0x1, 0x1f ;  /* 0x08201f001d037f89 */ /* 0x000ea200000e0000 */
[----:B------:R-:W3:Y:S01]  /*28f0*/  S2R R11, SR_TID.X ;  /* 0x00000000000b7919 */ /* 0x000ee20000002100 */
[----:B--2---:R-:W-:Y:S01]  /*2900*/  DADD R2, R2, R28 ;  /* 0x0000000002027229 */ /* 0x004fe2000000001c */
[C---:B0-----:R-:W-:Y:S02]  /*2910*/  ISETP.GT.AND P0, PT, R0.reuse, 0x1e, PT ;  /* 0x0000001e0000780c */ /* 0x041fe40003f04270 */
[----:B------:R-:W-:-:S07]  /*2920*/  ISETP.NE.AND P1, PT, R0, RZ, PT ;  /* 0x000000ff0000720c */ /* 0x000fce0003f25270 */
[----:B------:R-:W-:Y:S02]  /*2930*/  FSEL R4, R28, R2, P0 ;  /* 0x000000021c047208 */ /* 0x000fe40000000000 */
[----:B------:R-:W-:Y:S02]  /*2940*/  FSEL R5, R29, R3, P0 ;  /* 0x000000031d057208 */ /* 0x000fe40000000000 */
[----:B------:R-:W-:Y:S01]  /*2950*/  ISETP.GT.AND P0, PT, R0, 0x1d, PT ;  /* 0x0000001d0000780c */ /* 0x000fe20003f04270 */
[----:B------:R-:W-:Y:S04]  /*2960*/  SHFL.DOWN PT, R2, R4, 0x2, 0x1f ;  /* 0x08401f0004027f89 */ /* 0x000fe800000e0000 */
[----:B------:R-:W0:Y:S01]  /*2970*/  SHFL.DOWN PT, R3, R5, 0x2, 0x1f ;  /* 0x08401f0005037f89 */ /* 0x000e2200000e0000 */
[----:B------:R-:W2:Y:S01]  /*2980*/  @!P1 S2R R10, SR_CgaCtaId ;  /* 0x00000000000a9919 */ /* 0x000ea20000008800 */
        /* <DEDUP_REMOVED lines=12> */
[----:B---3--:R-:W-:Y:S01]  /*2a50*/  @!P1 SHF.R.U32.HI R6, RZ, 0x2, R11 ;  /* 0x00000002ff069819 */ /* 0x008fe2000001160b */
[----:B------:R-:W0:Y:S01]  /*2a60*/  SHFL.DOWN PT, R3, R9, 0x8, 0x1f ;  /* 0x09001f0009037f89 */ /* 0x000e2200000e0000 */
[----:B--2---:R-:W-:-:S02]  /*2a70*/  @!P1 LEA R7, R10, R7, 0x18 ;  /* 0x000000070a079211 */ /* 0x004fc400078ec0ff */
        /* <DEDUP_REMOVED lines=19> */
[----:B------:R-:W3:Y:S04]  /*2bb0*/  LDS.128 R12, [UR4+0x30] ;  /* 0x00003004ff0c7984 */ /* 0x000ee80008000c00 */
[----:B------:R-:W4:Y:S01]  /*2bc0*/  LDS.128 R8, [UR4+0x40] ;  /* 0x00004004ff087984 */ /* 0x000f220008000c00 */
[----:B0-----:R-:W-:-:S03]  /*2bd0*/  DADD R16, R4, R16 ;  /* 0x0000000004107229 */ /* 0x001fc60000000010 */
[----:B--2---:R-:W0:Y:S05]  /*2be0*/  LDS.128 R4, [UR4+0x50] ;  /* 0x00005004ff047984 */ /* 0x004e2a0008000c00 */
[----:B------:R-:W-:-:S08]  /*2bf0*/  DADD R16, R16, R18 ;  /* 0x0000000010107229 */ /* 0x000fd00000000012 */
[----:B---3--:R-:W-:-:S08]  /*2c00*/  DADD R12, R16, R12 ;  /* 0x00000000100c7229 */ /* 0x008fd0000000000c */
[----:B------:R-:W-:Y:S02]  /*2c10*/  DADD R2, R12, R14 ;  /* 0x000000000c027229 */ /* 0x000fe4000000000e */
[----:B------:R-:W2:Y:S06]  /*2c20*/  LDS.128 R12, [UR4+0x60] ;  /* 0x00006004ff0c7984 */ /* 0x000eac0008000c00 */
[----:B----4-:R-:W-:-:S08]  /*2c30*/  DADD R2, R2, R8 ;  /* 0x0000000002027229 */ /* 0x010fd00000000008 */
[----:B------:R-:W-:Y:S01]  /*2c40*/  DADD R2, R2, R10 ;  /* 0x0000000002027229 */ /* 0x000fe2000000000a */
[----:B------:R-:W3:Y:S07]  /*2c50*/  LDS.128 R8, [UR4+0x70] ;  /* 0x00007004ff087984 */ /* 0x000eee0008000c00 */
[----:B0-----:R-:W-:-:S08]  /*2c60*/  DADD R2, R2, R4 ;  /* 0x0000000002027229 */ /* 0x001fd00000000004 */
[----:B------:R-:W-:Y:S01]  /*2c70*/  DADD R2, R2, R6 ;  /* 0x0000000002027229 */ /* 0x000fe20000000006 */
[----:B------:R-:W0:Y:S07]  /*2c80*/  LDS.128 R4, [UR4+0x80] ;  /* 0x00008004ff047984 */ /* 0x000e2e0008000c00 */
[----:B--2---:R-:W-:-:S08]  /*2c90*/  DADD R2, R2, R12 ;  /* 0x0000000002027229 */ /* 0x004fd0000000000c */
[----:B------:R-:W-:Y:S01]  /*2ca0*/  DADD R2, R2, R14 ;  /* 0x0000000002027229 */ /* 0x000fe2000000000e */
[----:B------:R-:W2:Y:S07]  /*2cb0*/  LDS.128 R12, [UR4+0x90] ;  /* 0x00009004ff0c7984 */ /* 0x000eae0008000c00 */
[----:B---3--:R-:W-:-:S08]  /*2cc0*/  DADD R2, R2, R8 ;  /* 0x0000000002027229 */ /* 0x008fd00000000008 */
[----:B------:R-:W-:Y:S01]  /*2cd0*/  DADD R2, R2, R10 ;  /* 0x0000000002027229 */ /* 0x000fe2000000000a */
[----:B------:R-:W3:Y:S07]  /*2ce0*/  LDS.128 R8, [UR4+0xa0] ;  /* 0x0000a004ff087984 */ /* 0x000eee0008000c00 */
[----:B0-----:R-:W-:Y:S01]  /*2cf0*/  DADD R2, R2, R4 ;  /* 0x0000000002027229 */ /* 0x001fe20000000004 */
[----:B------:R-:W0:Y:S07]  /*2d00*/  LDS.64 R4, [UR4+0xb0] ;  /* 0x0000b004ff047984 */ /* 0x000e2e0008000a00 */
[----:B------:R-:W-:-:S08]  /*2d10*/  DADD R2, R2, R6 ;  /* 0x0000000002027229 */ /* 0x000fd00000000006 */
[----:B--2---:R-:W-:-:S08]  /*2d20*/  DADD R2, R2, R12 ;  /* 0x0000000002027229 */ /* 0x004fd0000000000c */
[----:B------:R-:W-:-:S08]  /*2d30*/  DADD R2, R2, R14 ;  /* 0x0000000002027229 */ /* 0x000fd0000000000e */
[----:B---3--:R-:W-:-:S08]  /*2d40*/  DADD R2, R2, R8 ;  /* 0x0000000002027229 */ /* 0x008fd00000000008 */
[----:B------:R-:W-:-:S08]  /*2d50*/  DADD R2, R2, R10 ;  /* 0x0000000002027229 */ /* 0x000fd0000000000a */
[----:B0-----:R-:W-:-:S11]  /*2d60*/  DADD R4, R2, R4 ;  /* 0x0000000002047229 */ /* 0x001fd60000000004 */
.L_x_135:
[----:B-1----:R-:W-:Y:S05]  /*2d70*/  BSYNC.RECONVERGENT B0 ;  /* 0x0000000000007941 */ /* 0x002fea0003800200 */
.L_x_119:
[----:B------:R-:W-:Y:S05]  /*2d80*/  @P0 EXIT ;  /* 0x000000000000094d */ /* 0x000fea0003800000 */
[----:B------:R-:W1:Y:S02]  /*2d90*/  LDCU.64 UR4, c[0x0][0x388] ;  /* 0x00007100ff0477ac */ /* 0x000e640008000a00 */
[----:B-1----:R-:W-:-:S06]  /*2da0*/  UIMAD.WIDE.U32 UR4, UR9, 0x8, UR4 ;  /* 0x00000008090478a5 */ /* 0x002fcc000f8e0004 */
[----:B--2---:R-:W-:Y:S02]  /*2db0*/  IMAD.U32 R2, RZ, RZ, UR4 ;  /* 0x00000004ff027e24 */ /* 0x004fe4000f8e00ff */
[----:B------:R-:W-:-:S05]  /*2dc0*/  IMAD.U32 R3, RZ, RZ, UR5 ;  /* 0x00000005ff037e24 */ /* 0x000fca000f8e00ff */
[----:B------:R-:W-:Y:S01]  /*2dd0*/  STG.E.64 desc[UR10][R2.64], R4 ;  /* 0x0000000402007986 */ /* 0x000fe2000c101b0a */
[----:B------:R-:W-:Y:S05]  /*2de0*/  EXIT ;  /* 0x000000000000794d */ /* 0x000fea0003800000 */
.L_x_149:
        /* <DEDUP_REMOVED lines=9> */
.L_x_2127:


//--------------------- .text._ZN3cub18CUB_300001_SM_10006detail6reduce28DeviceReduceSingleTileKernelINS2_10policy_hubIdjN4cuda3std3__44plusIdEEE10Policy1000EN6thrust24THRUST_300001_SM_1000_NS10device_ptrIdEEPdjS9_ddNS7_10__identityEEEvT0_T1_T2_T3_T4_T6_ --------------------------
	.section	.text._ZN3cub18CUB_300001_SM_10006detail6reduce28DeviceReduceSingleTileKernelINS2_10policy_hubIdjN4cuda3std3__44plusIdEEE10Policy1000EN6thrust24THRUST_300001_SM_1000_NS10device_ptrIdEEPdjS9_ddNS7_10__identityEEEvT0_T1_T2_T3_T4_T6_,"ax",@progbits
	.align	128
        .global         _ZN3cub18CUB_300001_SM_10006detail6reduce28DeviceReduceSingleTileKernelINS2_10policy_hubIdjN4cuda3std3__44plusIdEEE10Policy1000EN6thrust24THRUST_300001_SM_1000_NS10device_ptrIdEEPdjS9_ddNS7_10__identityEEEvT0_T1_T2_T3_T4_T6_
        .type           _ZN3cub18CUB_300001_SM_10006detail6reduce28DeviceReduceSingleTileKernelINS2_10policy_hubIdjN4cuda3std3__44plusIdEEE10Policy1000EN6thrust24THRUST_300001_SM_1000_NS10device_ptrIdEEPdjS9_ddNS7_10__identityEEEvT0_T1_T2_T3_T4_T6_,@function
        .size           _ZN3cub18CUB_300001_SM_10006detail6reduce28DeviceReduceSingleTileKernelINS2_10policy_hubIdjN4cuda3std3__44plusIdEEE10Policy1000EN6thrust24THRUST_300001_SM_1000_NS10device_ptrIdEEPdjS9_ddNS7_10__identityEEEvT0_T1_T2_T3_T4_T6_,(.L_x_2128 - _ZN3cub18CUB_300001_SM_10006detail6reduce28DeviceReduceSingleTileKernelINS2_10policy_hubIdjN4cuda3std3__44plusIdEEE10Policy1000EN6thrust24THRUST_300001_SM_1000_NS10device_ptrIdEEPdjS9_ddNS7_10__identityEEEvT0_T1_T2_T3_T4_T6_)
        .other          _ZN3cub18CUB_300001_SM_10006detail6reduce28DeviceReduceSingleTileKernelINS2_10policy_hubIdjN4cuda3std3__44plusIdEEE10Policy1000EN6thrust24THRUST_300001_SM_1000_NS10device_ptrIdEEPdjS9_ddNS7_10__identityEEEvT0_T1_T2_T3_T4_T6_,@"STO_CUDA_ENTRY STV_DEFAULT"
_ZN3cub18CUB_300001_SM_10006detail6reduce28DeviceReduceSingleTileKernelINS2_10policy_hubIdjN4cuda3std3__44plusIdEEE10Policy1000EN6thrust24THRUST_300001_SM_1000_NS10device_ptrIdEEPdjS9_ddNS7_10__identityEEEvT0_T1_T2_T3_T4_T6_:
.text._ZN3cub18CUB_300001_SM_10006detail6reduce28DeviceReduceSingleTileKernelINS2_10policy_hubIdjN4cuda3std3__44plusIdEEE10Policy1000EN6thrust24THRUST_300001_SM_1000_NS10device_ptrIdEEPdjS9_ddNS7_10__identityEEEvT0_T1_T2_T3_T4_T6_:
        /* <DEDUP_REMOVED lines=13> */
.L_x_150:
[----:B------:R-:W-:Y:S01]  /*00d0*/  ISETP.GT.U32.AND P0, PT, R2, 0x13ff, PT ;  /* 0x000013ff0200780c */ /* 0x000fe20003f04070 */
[----:B------:R-:W-:-:S12]  /*00e0*/  BSSY.RECONVERGENT B0, `(.L_x_151) ;  /* 0x0000280000007945 */ /* 0x000fd80003800200 */
        /* <DEDUP_REMOVED lines=11> */
.L_x_154:
[----:B------:R-:W-:Y:S05]  /*01a0*/  BSYNC.RECONVERGENT B1 ;  /* 0x0000000000017941 */ /* 0x000fea0003800200 */
.L_x_153:
[----:B------:R-:W-:Y:S01]  /*01b0*/  ISETP.GE.U32.AND P0, PT, R41, R2, PT ;  /* 0x000000022900720c */ /* 0x000fe20003f06070 */
[----:B------:R-:W-:-:S12]  /*01c0*/  BSSY.RECONVERGENT B1, `(.L_x_155) ;  /* 0x0000073000017945 */ /* 0x000fd80003800200 */
[----:B------:R-:W-:Y:S05]  /*01d0*/  @P0 BRA `(.L_x_156) ;  /* 0x0000000400c40947 */ /* 0x000fea0003800000 */
[----:B------:R-:W-:Y:S01]  /*01e0*/  LOP3.LUT R5, RZ, R41, RZ, 0x33, !PT ;  /* 0x00000029ff057212 */ /* 0x000fe200078e33ff */
[----:B------:R-:W-:Y:S04]  /*01f0*/  BSSY.RECONVERGENT B2, `(.L_x_157) ;  /* 0x0000034000027945 */ /* 0x000fe80003800200 */
[----:B------:R-:W-:-:S04]  /*0200*/  IMAD.IADD R5, R5, 0x1, R2 ;  /* 0x0000000105057824 */ /* 0x000fc800078e0202 */
[C---:B------:R-:W-:Y:S01]  /*0210*/  IMAD.HI.U32 R40, R5.reuse, -0x33333333, RZ ;  /* 0xcccccccd05287827 */ /* 0x040fe200078e00ff */
[----:B------:R-:W-:-:S04]  /*0220*/  ISETP.GE.U32.AND P1, PT, R5, 0x2580, PT ;  /* 0x000025800500780c */ /* 0x000fc80003f26070 */
[----:B------:R-:W-:-:S04]  /*0230*/  LEA.HI R40, R40, 0x1, RZ, 0x17 ;  /* 0x0000000128287811 */ /* 0x000fc800078fb8ff */
[----:B------:R-:W-:-:S04]  /*0240*/  LOP3.LUT R42, R40, 0xf, RZ, 0xc0, !PT ;  /* 0x0000000f282a7812 */ /* 0x000fc800078ec0ff */
[----:B------:R-:W-:Y:S01]  /*0250*/  ISETP.NE.AND P0, PT, R42, RZ, PT ;  /* 0x000000ff2a00720c */ /* 0x000fe20003f05270 */
[----:B------:R-:W-:-:S12]  /*0260*/  @!P1 BRA `(.L_x_158) ;  /* 0x0000000000b09947 */ /* 0x000fd80003800000 */
[----:B------:R-:W0:Y:S01]  /*0270*/  LDC.64 R4, c[0x0][0x380] ;  /* 0x0000e000ff047b82 */ /* 0x000e220000000a00 */
[----:B------:R-:W-:-:S05]  /*0280*/  LOP3.LUT R0, R40, 0xfffff0, RZ, 0xc0, !PT ;  /* 0x00fffff028007812 */ /* 0x000fca00078ec0ff */
[----:B------:R-:W-:Y:S02]  /*0290*/  IMAD.MOV R0, RZ, RZ, -R0 ;  /* 0x000000ffff007224 */ /* 0x000fe400078e0a00 */
[----:B0-----:R-:W-:-:S03]  /*02a0*/  IMAD.WIDE.U32 R4, R41, 0x8, R4 ;  /* 0x0000000829047825 */ /* 0x001fc600078e0004 */
[----:B------:R-:W-:-:S05]  /*02b0*/  IADD3 R4, P1, PT, R4, 0xa000, RZ ;  /* 0x0000a00004047810 */ /* 0x000fca0007f3e0ff */
[----:B------:R-:W-:-:S08]  /*02c0*/  IMAD.X R5, RZ, RZ, R5, P1 ;  /* 0x000000ffff057224 */ /* 0x000fd000008e0605 */
.L_x_159:
        /* <DEDUP_REMOVED lines=38> */
.L_x_158:
[----:B------:R-:W-:Y:S05]  /*0530*/  BSYNC.RECONVERGENT B2 ;  /* 0x0000000000027941 */ /* 0x000fea0003800200 */
.L_x_157:
[----:B------:R-:W-:Y:S05]  /*0540*/  @!P0 BRA `(.L_x_156) ;  /* 0x0000000000e88947 */ /* 0x000fea0003800000 */
[----:B------:R-:W-:Y:S01]  /*0550*/  ISETP.GE.U32.AND P0, PT, R42, 0x8, PT ;  /* 0x000000082a00780c */ /* 0x000fe20003f06070 */
[----:B------:R-:W-:Y:S01]  /*0560*/  BSSY.RECONVERGENT B2, `(.L_x_160) ;  /* 0x0000017000027945 */ /* 0x000fe20003800200 */
[----:B------:R-:W-:-:S04]  /*0570*/  LOP3.LUT R22, R40, 0x7, RZ, 0xc0, !PT ;  /* 0x0000000728167812 */ /* 0x000fc800078ec0ff */
[----:B------:R-:W-:-:S07]  /*0580*/  ISETP.NE.AND P1, PT, R22, RZ, PT ;  /* 0x000000ff1600720c */ /* 0x000fce0003f25270 */
[----:B------:R-:W-:Y:S06]  /*0590*/  @!P0 BRA `(.L_x_161) ;  /* 0x00000000004c8947 */ /* 0x000fec0003800000 */
[----:B------:R-:W0:Y:S02]  /*05a0*/  LDC.64 R4, c[0x0][0x380] ;  /* 0x0000e000ff047b82 */ /* 0x000e240000000a00 */
[----:B0-----:R-:W-:-:S05]  /*05b0*/  IMAD.WIDE.U32 R20, R41, 0x8, R4 ;  /* 0x0000000829147825 */ /* 0x001fca00078e0004 */
        /* <DEDUP_REMOVED lines=17> */
.L_x_161:
[----:B------:R-:W-:Y:S05]  /*06d0*/  BSYNC.RECONVERGENT B2 ;  /* 0x0000000000027941 */ /* 0x000fea0003800200 */
.L_x_160:
        /* <DEDUP_REMOVED lines=17> */
.L_x_163:
[----:B------:R-:W-:Y:S05]  /*07f0*/  BSYNC.RECONVERGENT B2 ;  /* 0x0000000000027941 */ /* 0x000fea0003800200 */
.L_x_162:
[----:B------:R-:W-:Y:S05]  /*0800*/  @!P1 BRA `(.L_x_156) ;  /* 0x0000000000389947 */ /* 0x000fea0003800000 */
[----:B------:R-:W0:Y:S01]  /*0810*/  LDC.64 R4, c[0x0][0x380] ;  /* 0x0000e000ff047b82 */ /* 0x000e220000000a00 */
[----:B------:R-:W-:Y:S02]  /*0820*/  IMAD.MOV R0, RZ, RZ, -R0 ;  /* 0x000000ffff007224 */ /* 0x000fe400078e0a00 */
[----:B0-----:R-:W-:-:S04]  /*0830*/  IMAD.WIDE.U32 R4, R41, 0x8, R4 ;  /* 0x0000000829047825 */ /* 0x001fc800078e0004 */
[----:B------:R-:W-:Y:S02]  /*0840*/  IMAD.MOV.U32 R6, RZ, RZ, R4 ;  /* 0x000000ffff067224 */ /* 0x000fe400078e0004 */
[----:B------:R-:W-:-:S07]  /*0850*/  IMAD.MOV.U32 R7, RZ, RZ, R5 ;  /* 0x000000ffff077224 */ /* 0x000fce00078e0005 */
.L_x_164:
[----:B------:R-:W-:Y:S02]  /*0860*/  IMAD.MOV.U32 R4, RZ, RZ, R6 ;  /* 0x000000ffff047224 */ /* 0x000fe400078e0006 */
[----:B------:R-:W-:-:S06]  /*0870*/  IMAD.MOV.U32 R5, RZ, RZ, R7 ;  /* 0x000000ffff057224 */ /* 0x000fcc00078e0007 */
[----:B------:R-:W2:Y:S01]  /*0880*/  LDG.E.64 R4, desc[UR6][R4.64] ;  /* 0x0000000604047981 */ /* 0x000ea2000c1e1b00 */
[----:B------:R-:W-:Y:S01]  /*0890*/  VIADD R0, R0, 0x1 ;  /* 0x0000000100007836 */ /* 0x000fe20000000000 */
[----:B------:R-:W-:-:S04]  /*08a0*/  IADD3 R6, P1, PT, R6, 0x1400, RZ ;  /* 0x0000140006067810 */ /* 0x000fc80007f3e0ff */
[----:B------:R-:W-:Y:S01]  /*08b0*/  ISETP.NE.AND P0, PT, R0, RZ, PT ;  /* 0x000000ff0000720c */ /* 0x000fe20003f05270 */
[----:B------:R-:W-:Y:S01]  /*08c0*/  IMAD.X R7, RZ, RZ, R7, P1 ;  /* 0x000000ffff077224 */ /* 0x000fe200008e0607 */
[----:B--2--5:R-:W-:-:S11]  /*08d0*/  DADD R36, R4, R36 ;  /* 0x0000000004247229 */ /* 0x024fd60000000024 */
[----:B------:R-:W-:Y:S05]  /*08e0*/  @P0 BRA `(.L_x_164) ;  /* 0xfffffffc00dc0947 */ /* 0x000fea000383ffff */
.L_x_156:
[----:B------:R-:W-:Y:S05]  /*08f0*/  BSYNC.RECONVERGENT B1 ;  /* 0x0000000000017941 */ /* 0x000fea0003800200 */
.L_x_155:
        /* <DEDUP_REMOVED lines=28> */
[----:B-1----:R-:W-:-:S03]  /*0ac0*/  @!P1 LEA R9, R13, R2, 0x18 ;  /* 0x000000020d099211 */ /* 0x002fc600078ec0ff */
[----:B------:R-:W0:Y:S02]  /*0ad0*/  SHFL.DOWN PT, R5, R11, 0x8, 0x1f ;  /* 0x09001f000b057f89 */ /* 0x000e2400000e0000 */
[----:B0-----:R-:W-:-:S10]  /*0ae0*/  DADD R4, R4, R10 ;  /* 0x0000000004047229 */ /* 0x001fd4000000000a */
[----:B------:R-:W-:Y:S02]  /*0af0*/  FSEL R6, R10, R4, P0 ;  /* 0x000000040a067208 */ /* 0x000fe40000000000 */
[----:B------:R-:W-:Y:S01]  /*0b00*/  FSEL R7, R11, R5, P0 ;  /* 0x000000050b077208 */ /* 0x000fe20000000000 */
[----:B------:R-:W-:Y:S01]  /*0b10*/  @!P1 IMAD.IADD R11, R0, 0x1, R9 ;  /* 0x00000001000b9824 */ /* 0x000fe200078e0209 */
        /* <DEDUP_REMOVED lines=14> */
[----:B------:R-:W2:Y:S04]  /*0c00*/  LDS.128 R16, [UR4+0x30] ;  /* 0x00003004ff107984 */ /* 0x000ea80008000c00 */
[----:B-1----:R-:W1:Y:S01]  /*0c10*/  LDS.128 R4, [UR4+0x40] ;  /* 0x00004004ff047984 */ /* 0x002e620008000c00 */
[----:B0-----:R-:W-:-:S03]  /*0c20*/  DADD R12, R8, R12 ;  /* 0x00000000080c7229 */ /* 0x001fc6000000000c */
[----:B------:R-:W0:Y:S05]  /*0c30*/  LDS.128 R8, [UR4+0x50] ;  /* 0x00005004ff087984 */ /* 0x000e2a0008000c00 */
[----:B------:R-:W-:-:S08]  /*0c40*/  DADD R12, R12, R14 ;  /* 0x000000000c0c7229 */ /* 0x000fd0000000000e */
[----:B--2---:R-:W-:-:S08]  /*0c50*/  DADD R12, R12, R16 ;  /* 0x000000000c0c7229 */ /* 0x004fd00000000010 */
[----:B------:R-:W-:Y:S02]  /*0c60*/  DADD R18, R12, R18 ;  /* 0x000000000c127229 */ /* 0x000fe40000000012 */
[----:B------:R-:W2:Y:S06]  /*0c70*/  LDS.128 R12, [UR4+0x60] ;  /* 0x00006004ff0c7984 */ /* 0x000eac0008000c00 */
[----:B-1----:R-:W-:-:S08]  /*0c80*/  DADD R4, R18, R4 ;  /* 0x0000000012047229 */ /* 0x002fd00000000004 */
[----:B------:R-:W-:Y:S02]  /*0c90*/  DADD R2, R4, R6 ;  /* 0x0000000004027229 */ /* 0x000fe40000000006 */
[----:B------:R-:W1:Y:S06]  /*0ca0*/  LDS.128 R4, [UR4+0x70] ;  /* 0x00007004ff047984 */ /* 0x000e6c0008000c00 */
[----:B0-----:R-:W-:-:S08]  /*0cb0*/  DADD R2, R2, R8 ;  /* 0x0000000002027229 */ /* 0x001fd00000000008 */
[----:B------:R-:W-:Y:S01]  /*0cc0*/  DADD R2, R2, R10 ;  /* 0x0000000002027229 */ /* 0x000fe2000000000a */
[----:B------:R-:W0:Y:S07]  /*0cd0*/  LDS.128 R8, [UR4+0x80] ;  /* 0x00008004ff087984 */ /* 0x000e2e0008000c00 */
[----:B--2---:R-:W-:-:S08]  /*0ce0*/  DADD R2, R2, R12 ;  /* 0x0000000002027229 */ /* 0x004fd0000000000c */
        /* <DEDUP_REMOVED lines=14> */
.L_x_165:
        /* <DEDUP_REMOVED lines=26> */
[----:B0-----:R-:W-:-:S10]  /*0f70*/  DADD R4, R4, R8 ;  /* 0x0000000004047229 */ /* 0x001fd40000000008 */
[----:B------:R-:W-:Y:S02]  /*0f80*/  FSEL R6, R8, R4, P0 ;  /* 0x0000000408067208 */ /* 0x000fe40000000000 */
[----:B------:R-:W-:Y:S01]  /*0f90*/  FSEL R7, R9, R5, P0 ;  /* 0x0000000509077208 */ /* 0x000fe20000000000 */
[----:B------:R-:W0:Y:S01]  /*0fa0*/  @!P1 S2R R8, SR_CgaCtaId ;  /* 0x0000000000089919 */ /* 0x000e220000008800 */
[----:B------:R-:W-:Y:S01]  /*0fb0*/  ISETP.GT.AND P0, PT, R0, R13, PT ;  /* 0x0000000d0000720c */ /* 0x000fe20003f04270 */
[----:B------:R-:W-:Y:S01]  /*0fc0*/  VIADD R0, R12, 0x10 ;  /* 0x000000100c007836 */ /* 0x000fe20000000000 */
[----:B------:R-:W-:Y:S04]  /*0fd0*/  SHFL.DOWN PT, R4, R6, 0x8, R13 ;  /* 0x0900000006047989 */ /* 0x000fe800000e000d */
[----:B------:R-:W1:Y:S02]  /*0fe0*/  SHFL.DOWN PT, R5, R7, 0x8, R13 ;  /* 0x0900000007057989 */ /* 0x000e6400000e000d */
[----:B-1----:R-:W-:-:S10]  /*0ff0*/  DADD R4, R4, R6 ;  /* 0x0000000004047229 */ /* 0x002fd40000000006 */
[----:B------:R-:W-:Y:S02]  /*1000*/  FSEL R10, R6, R4, P0 ;  /* 0x00000004060a7208 */ /* 0x000fe40000000000 */
[----:B------:R-:W-:Y:S02]  /*1010*/  FSEL R11, R7, R5, P0 ;  /* 0x00000005070b7208 */ /* 0x000fe40000000000 */
[----:B------:R-:W-:Y:S01]  /*1020*/  @!P1 MOV R7, 0x400 ;  /* 0x0000040000079802 */ /* 0x000fe20000000f00 */
[----:B------:R-:W-:Y:S01]  /*1030*/  SHFL.DOWN PT, R4, R10, 0x10, R13 ;  /* 0x0a0000000a047989 */ /* 0x000fe200000e000d */
[----:B------:R-:W-:Y:S02]  /*1040*/  ISETP.GT.AND P0, PT, R0, R13, PT ;  /* 0x0000000d0000720c */ /* 0x000fe40003f04270 */
        /* <DEDUP_REMOVED lines=14> */
[----:B------:R-:W-:Y:S01]  /*1130*/  ISETP.GT.U32.AND P1, PT, R2, 0x20, PT ;  /* 0x000000200200780c */ /* 0x000fe20003f24070 */
[----:B-1----:R-:W-:-:S09]  /*1140*/  ULEA UR4, UR5, UR4, 0x18 ;  /* 0x0000000405047291 */ /* 0x002fd2000f8ec0ff */
[----:B------:R-:W1:Y:S04]  /*1150*/  LDS.128 R12, [UR4+0x20] ;  /* 0x00002004ff0c7984 */ /* 0x000e680008000c00 */
[----:B0-----:R-:W0:Y:S01]  /*1160*/  LDS.128 R4, [UR4+0x30] ;  /* 0x00003004ff047984 */ /* 0x001e220008000c00 */
        /* <DEDUP_REMOVED lines=70> */
[----:B------:R-:W0:Y:S01]  /*15d0*/  LDS.64 R4, [UR4+0xb0] ;  /* 0x0000b004ff047984 */ /* 0x000e220008000a00 */
        /* <DEDUP_REMOVED lines=8> */
[----:B------:R-:W-:-:S04]  /*1660*/  ISETP.GT.U32.AND P1, PT, R2, 0x260, PT ;  /* 0x000002600200780c */ /* 0x000fc80003f24070 */
[----:B0-----:R-:W-:-:S10]  /*1670*/  DADD R4, R4, R6 ;  /* 0x0000000004047229 */ /* 0x001fd40000000006 */
[----:B------:R-:W-:Y:S02]  /*1680*/  FSEL R8, R4, R6, P1 ;  /* 0x0000000604087208 */ /* 0x000fe40000800000 */
[----:B------:R-:W-:Y:S01]  /*1690*/  FSEL R9, R5, R7, P1 ;  /* 0x0000000705097208 */ /* 0x000fe20000800000 */
[----:B------:R-:W-:Y:S06]  /*16a0*/  BRA `(.L_x_166) ;  /* 0x00000010008c7947 */ /* 0x000fec0003800000 */
.L_x_152:
[----:B------:R-:W0:Y:S01]  /*16b0*/  S2R R0, SR_TID.X ;  /* 0x0000000000007919 */ /* 0x000e220000002100 */
[----:B------:R-:W1:Y:S02]  /*16c0*/  LDCU.64 UR4, c[0x0][0x380] ;  /* 0x00007000ff0477ac */ /* 0x000e640008000a00 */
[----:B-1----:R-:W-:Y:S02]  /*16d0*/  IMAD.U32 R6, RZ, RZ, UR4 ;  /* 0x00000004ff067e24 */ /* 0x002fe4000f8e00ff */
[----:B------:R-:W-:Y:S02]  /*16e0*/  IMAD.U32 R7, RZ, RZ, UR5 ;  /* 0x00000005ff077e24 */ /* 0x000fe4000f8e00ff */
[----:B0-----:R-:W-:-:S05]  /*16f0*/  IMAD.WIDE.U32 R20, R0, 0x8, R6 ;  /* 0x0000000800147825 */ /* 0x001fca00078e0006 */
        /* <DEDUP_REMOVED lines=8> */
[----:B------:R-:W-:Y:S01]  /*1780*/  VIADD R3, R2, 0xffffec00 ;  /* 0xffffec0002037836 */ /* 0x000fe20000000000 */
[----:B------:R-:W-:-:S04]  /*1790*/  UMOV UR4, 0x1400 ;  /* 0x0000140000047882 */ /* 0x000fc80000000000 */
[----:B------:R-:W-:Y:S01]  /*17a0*/  ISETP.GE.U32.AND P0, PT, R3, 0x1400, PT ;  /* 0x000014000300780c */ /* 0x000fe20003f06070 */
        /* <DEDUP_REMOVED lines=8> */
[----:B------:R-:W0:Y:S01]  /*1830*/  LDC R2, c[0x0][0x390] ;  /* 0x0000e400ff027b82 */ /* 0x000e220000000800 */
[----:B------:R-:W-:-:S07]  /*1840*/  UMOV UR4, 0x1400 ;  /* 0x0000140000047882 */ /* 0x000fce0000000000 */
[----:B------:R-:W1:Y:S02]  /*1850*/  LDC.64 R6, c[0x0][0x380] ;  /* 0x0000e000ff067b82 */ /* 0x000e640000000a00 */
.L_x_169:
[----:B------:R-:W-:-:S04]  /*1860*/  VIADD R9, R0, UR4 ;  /* 0x0000000400097c36 */ /* 0x000fc80008000000 */
[----:B-1----:R-:W-:-:S05]  /*1870*/  IMAD.WIDE.U32 R8, R9, 0x8, R6 ;  /* 0x0000000809087825 */ /* 0x002fca00078e0006 */
        /* <DEDUP_REMOVED lines=8> */
[----:B--2---:R-:W-:-:S08]  /*1900*/  DADD R10, R10, R38 ;  /* 0x000000000a0a7229 */ /* 0x004fd00000000026 */
[----:B---3--:R-:W-:Y:S01]  /*1910*/  DADD R10, R12, R10 ;  /* 0x000000000c0a7229 */ /* 0x008fe2000000000a */
[----:B0-----:R-:W-:-:S05]  /*1920*/  VIADD R12, R2, -UR4 ;  /* 0x80000004020c7c36 */ /* 0x001fca0008000000 */
[----:B------:R-:W-:Y:S02]  /*1930*/  ISETP.GE.U32.AND P0, PT, R12, 0x1400, PT ;  /* 0x000014000c00780c */ /* 0x000fe40003f06070 */
[----:B----4-:R-:W-:-:S08]  /*1940*/  DADD R10, R14, R10 ;  /* 0x000000000e0a7229 */ /* 0x010fd0000000000a */
[----:B-----5:R-:W-:-:S08]  /*1950*/  DADD R10, R16, R10 ;  /* 0x00000000100a7229 */ /* 0x020fd0000000000a */
[----:B------:R-:W-:-:S08]  /*1960*/  DADD R10, R18, R10 ;  /* 0x00000000120a7229 */ /* 0x000fd0000000000a */
[----:B------:R-:W-:-:S08]  /*1970*/  DADD R10, R20, R10 ;  /* 0x00000000140a7229 */ /* 0x000fd0000000000a */
[----:B------:R-:W-:-:S08]  /*1980*/  DADD R10, R22, R10 ;  /* 0x00000000160a7229 */ /* 0x000fd0000000000a */
[----:B------:R-:W-:Y:S01]  /*1990*/  DADD R38, R4, R10 ;  /* 0x0000000004267229 */ /* 0x000fe2000000000a */
[----:B------:R-:W-:Y:S10]  /*19a0*/  @!P0 BRA `(.L_x_168) ;  /* 0x0000000800a48947 */ /* 0x000ff40003800000 */
[----:B------:R-:W-:-:S06]  /*19b0*/  UIADD3 UR4, UPT, UPT, UR4, 0x1400, URZ ;  /* 0x0000140004047890 */ /* 0x000fcc000fffe0ff */
[----:B------:R-:W-:-:S13]  /*19c0*/  ISETP.LT.U32.AND P0, PT, R3, UR4, PT ;  /* 0x0000000403007c0c */ /* 0x000fda000bf01070 */
[----:B------:R-:W-:Y:S05]  /*19d0*/  @!P0 BRA `(.L_x_169) ;  /* 0xfffffffc00a08947 */ /* 0x000fea000383ffff */
.L_x_167:
[----:B------:R-:W-:Y:S01]  /*19e0*/  VIADD R3, R2, -UR4 ;  /* 0x8000000402037c36 */ /* 0x000fe20008000000 */
[----:B------:R-:W-:Y:S04]  /*19f0*/  BSSY.RECONVERGENT B1, `(.L_x_168) ;  /* 0x00000a4000017945 */ /* 0x000fe80003800200 */
[----:B------:R-:W-:-:S04]  /*1a00*/  ISETP.GE.AND P0, PT, R0, R3, PT ;  /* 0x000000030000720c */ /* 0x000fc80003f06270 */
[----:B------:R-:W-:-:S13]  /*1a10*/  ISETP.LE.U32.OR P0, PT, R2, UR4, P0 ;  /* 0x0000000402007c0c */ /* 0x000fda0008703470 */
[----:B------:R-:W-:Y:S05]  /*1a20*/  @P0 BRA `(.L_x_170) ;  /* 0x0000000800800947 */ /* 0x000fea0003800000 */
[----:B------:R-:W-:Y:S01]  /*1a30*/  LOP3.LUT R3, RZ, R0, RZ, 0x33, !PT ;  /* 0x00000000ff037212 */ /* 0x000fe200078e33ff */
[----:B------:R-:W-:Y:S03]  /*1a40*/  BSSY.RECONVERGENT B2, `(.L_x_171) ;  /* 0x0000053000027945 */ /* 0x000fe60003800200 */
[----:B------:R-:W-:-:S04]  /*1a50*/  IADD3 R3, PT, PT, R2, -UR4, R3 ;  /* 0x8000000402037c10 */ /* 0x000fc8000fffe003 */
[C---:B------:R-:W-:Y:S01]  /*1a60*/  ISETP.GE.U32.AND P0, PT, R3.reuse, 0x2580, PT ;  /* 0x000025800300780c */ /* 0x040fe20003f06070 */
[----:B------:R-:W-:-:S05]  /*1a70*/  IMAD.HI.U32 R2, R3, -0x33333333, RZ ;  /* 0xcccccccd03027827 */ /* 0x000fca00078e00ff */
[----:B------:R-:W-:Y:S01]  /*1a80*/  LEA.HI R3, R2, 0x1, RZ, 0x17 ;  /* 0x0000000102037811 */ /* 0x000fe200078fb8ff */
[----:B------:R-:W-:-:S03]  /*1a90*/  IMAD.MOV.U32 R2, RZ, RZ, R0 ;  /* 0x000000ffff027224 */ /* 0x000fc600078e0000 */
[----:B------:R-:W-:-:S03]  /*1aa0*/  LOP3.LUT R4, R3, 0xf, RZ, 0xc0, !PT ;  /* 0x0000000f03047812 */ /* 0x000fc600078ec0ff */
[----:B------:R-:W-:Y:S05]  /*1ab0*/  @!P0 BRA `(.L_x_172) ;  /* 0x00000004002c8947 */ /* 0x000fea0003800000 */
[----:B------:R-:W-:Y:S01]  /*1ac0*/  LOP3.LUT R42, R3, 0xfffff0, RZ, 0xc0, !PT ;  /* 0x00fffff0032a7812 */ /* 0x000fe200078ec0ff */
[----:B------:R-:W-:Y:S01]  /*1ad0*/  BSSY.RECONVERGENT B3, `(.L_x_173) ;  /* 0x0000048000037945 */ /* 0x000fe20003800200 */
[C---:B------:R-:W-:Y:S01]  /*1ae0*/  LOP3.LUT R2, R0.reuse, 0x1400, RZ, 0xfc, !PT ;  /* 0x0000140000027812 */ /* 0x040fe200078efcff */
[----:B------:R-:W-:Y:S02]  /*1af0*/  VIADD R5, R0, UR4 ;  /* 0x0000000400057c36 */ /* 0x000fe40008000000 */
[----:B------:R-:W-:-:S07]  /*1b00*/  IMAD.MOV R42, RZ, RZ, -R42 ;  /* 0x000000ffff2a7224 */ /* 0x000fce00078e0a2a */
.L_x_174:
        /* <DEDUP_REMOVED lines=68> */
[----:B------:R-:W-:Y:S05]  /*1f50*/  BSYNC.RECONVERGENT B3 ;  /* 0x0000000000037941 */ /* 0x000fea0003800200 */
.L_x_173:
[----:B------:R-:W-:-:S07]  /*1f60*/  VIADD R2, R2, 0xffffec00 ;  /* 0xffffec0002027836 */ /* 0x000fce0000000000 */
.L_x_172:
[----:B------:R-:W-:Y:S05]  /*1f70*/  BSYNC.RECONVERGENT B2 ;  /* 0x0000000000027941 */ /* 0x000fea0003800200 */
.L_x_171:
        /* <DEDUP_REMOVED lines=40> */
.L_x_176:
[----:B------:R-:W-:Y:S05]  /*2200*/  BSYNC.RECONVERGENT B2 ;  /* 0x0000000000027941 */ /* 0x000fea0003800200 */
.L_x_175:
        /* <DEDUP_REMOVED lines=23> */
.L_x_178:
[----:B------:R-:W-:Y:S05]  /*2380*/  BSYNC.RECONVERGENT B2 ;  /* 0x0000000000027941 */ /* 0x000fea0003800200 */
.L_x_177:
[----:B------:R-:W-:Y:S05]  /*2390*/  @!P1 BRA `(.L_x_170) ;  /* 0x0000000000249947 */ /* 0x000fea0003800000 */
[----:B------:R-:W-:Y:S02]  /*23a0*/  VIADD R5, R2, UR4 ;  /* 0x0000000402057c36 */ /* 0x000fe40008000000 */
[----:B------:R-:W-:-:S07]  /*23b0*/  IMAD.MOV R4, RZ, RZ, -R3 ;  /* 0x000000ffff047224 */ /* 0x000fce00078e0a03 */
.L_x_179:
[----:B------:R-:W-:-:S06]  /*23c0*/  IMAD.WIDE.U32 R2, R5, 0x8, R6 ;  /* 0x0000000805027825 */ /* 0x000fcc00078e0006 */
[----:B------:R-:W2:Y:S01]  /*23d0*/  LDG.E.64 R2, desc[UR6][R2.64] ;  /* 0x0000000602027981 */ /* 0x000ea2000c1e1b00 */
[----:B------:R-:W-:Y:S02]  /*23e0*/  VIADD R4, R4, 0x1 ;  /* 0x0000000104047836 */ /* 0x000fe40000000000 */
[----:B------:R-:W-:-:S03]  /*23f0*/  VIADD R5, R5, 0x280 ;  /* 0x0000028005057836 */ /* 0x000fc60000000000 */
[----:B------:R-:W-:Y:S01]  /*2400*/  ISETP.NE.AND P0, PT, R4, RZ, PT ;  /* 0x000000ff0400720c */ /* 0x000fe20003f05270 */
[----:B--2---:R-:W-:-:S12]  /*2410*/  DADD R38, R2, R38 ;  /* 0x0000000002267229 */ /* 0x004fd80000000026 */
[----:B------:R-:W-:Y:S05]  /*2420*/  @P0 BRA `(.L_x_179) ;  /* 0xfffffffc00e40947 */ /* 0x000fea000383ffff */
.L_x_170:
[----:B------:R-:W-:Y:S05]  /*2430*/  BSYNC.RECONVERGENT B1 ;  /* 0x0000000000017941 */ /* 0x000fea0003800200 */
.L_x_168:
        /* <DEDUP_REMOVED lines=49> */
[----:B------:R-:W0:Y:S05]  /*2750*/  LDS.128 R8, [UR4+0x50] ;  /* 0x00005004ff087984 */ /* 0x000e2a0008000c00 */
[----:B------:R-:W-:-:S08]  /*2760*/  DADD R12, R12, R14 ;  /* 0x000000000c0c7229 */ /* 0x000fd0000000000e */
[----:B-1----:R-:W-:-:S08]  /*2770*/  DADD R12, R12, R16 ;  /* 0x000000000c0c7229 */ /* 0x002fd00000000010 */
[----:B------:R-:W-:Y:S02]  /*2780*/  DADD R18, R12, R18 ;  /* 0x000000000c127229 */ /* 0x000fe40000000012 */
[----:B------:R-:W1:Y:S06]  /*2790*/  LDS.128 R12, [UR4+0x60] ;  /* 0x00006004ff0c7984 */ /* 0x000e6c0008000c00 */
        /* <DEDUP_REMOVED lines=12> */
[----:B0-----:R-:W-:Y:S01]  /*2860*/  DADD R2, R2, R8 ;  /* 0x0000000002027229 */ /* 0x001fe20000000008 */
[----:B------:R-:W0:Y:S07]  /*2870*/  LDS.64 R8, [UR4+0xb0] ;  /* 0x0000b004ff087984 */ /* 0x000e2e0008000a00 */
[----:B------:R-:W-:-:S08]  /*2880*/  DADD R2, R2, R10 ;  /* 0x0000000002027229 */ /* 0x000fd0000000000a */
[----:B-1----:R-:W-:-:S08]  /*2890*/  DADD R2, R2, R12 ;  /* 0x0000000002027229 */ /* 0x002fd0000000000c */
[----:B------:R-:W-:-:S08]  /*28a0*/  DADD R2, R2, R14 ;  /* 0x0000000002027229 */ /* 0x000fd0000000000e */
[----:B--2---:R-:W-:-:S08]  /*28b0*/  DADD R2, R2, R4 ;  /* 0x0000000002027229 */ /* 0x004fd00000000004 */
[----:B------:R-:W-:-:S08]  /*28c0*/  DADD R2, R2, R6 ;  /* 0x0000000002027229 */ /* 0x000fd00000000006 */
[----:B0-----:R-:W-:-:S11]  /*28d0*/  DADD R8, R2, R8 ;  /* 0x0000000002087229 */ /* 0x001fd60000000008 */
.L_x_166:
[----:B------:R-:W-:Y:S05]  /*28e0*/  BSYNC.RECONVERGENT B0 ;  /* 0x0000000000007941 */ /* 0x000fea0003800200 */
.L_x_151:
[----:B------:R-:W-:Y:S05]  /*28f0*/  @P0 EXIT ;  /* 0x000000000000094d */ /* 0x000fea0003800000 */
[----:B------:R-:W0:Y:S01]  /*2900*/  LDCU.64 UR4, c[0x0][0x398] ;  /* 0x00007300ff0477ac */ /* 0x000e220008000a00 */
[----:B--2---:R-:W2:Y:S01]  /*2910*/  LDC.64 R2, c[0x0][0x388] ;  /* 0x0000e200ff027b82 */ /* 0x004ea20000000a00 */
[----:B0-----:R-:W-:-:S07]  /*2920*/  DADD R8, R8, UR4 ;  /* 0x0000000408087e29 */ /* 0x001fce0008000000 */
[----:B--2---:R-:W-:Y:S01]  /*2930*/  STG.E.64 desc[UR6][R2.64], R8 ;  /* 0x0000000802007986 */ /* 0x004fe2000c101b06 */
[----:B------:R-:W-:Y:S05]  /*2940*/  EXIT ;  /* 0x000000000000794d */ /* 0x000fea0003800000 */
.L_x_180:
        /* <DEDUP_REMOVED lines=11> */
.L_x_2128:


//--------------------- .text._ZN3cub18CUB_300001_SM_10006detail4scan16DeviceScanKernelINS2_10policy_hubIdddmN4cuda3std3__44plusIvEEE10Policy1000EN6thrust24THRUST_300001_SM_1000_NS10device_ptrIdEESF_NS0_13ScanTileStateIdLb1EEES9_NS0_8NullTypeEmdLb0ESI_EEvT0_T1_T2_iT3_T4_T5_ --------------------------
	.section	.text._ZN3cub18CUB_300001_SM_10006detail4scan16DeviceScanKernelINS2_10policy_hubIdddmN4cuda3std3__44plusIvEEE10Policy1000EN6thrust24THRUST_300001_SM_1000_NS10device_ptrIdEESF_NS0_13ScanTileStateIdLb1EEES9_NS0_8NullTypeEmdLb0ESI_EEvT0_T1_T2_iT3_T4_T5_,"ax",@progbits
	.align	128
        .global         _ZN3cub18CUB_300001_SM_10006detail4scan16DeviceScanKernelINS2_10policy_hubIdddmN4cuda3std3__44plusIvEEE10Policy1000EN6thrust24THRUST_300001_SM_1000_NS10device_ptrIdEESF_NS0_13ScanTileStateIdLb1EEES9_NS0_8NullTypeEmdLb0ESI_EEvT0_T1_T2_iT3_T4_T5_
        .type           _ZN3cub18CUB_300001_SM_10006detail4scan16DeviceScanKernelINS2_10policy_hubIdddmN4cuda3std3__44plusIvEEE10Policy1000EN6thrust24THRUST_300001_SM_1000_NS10device_ptrIdEESF_NS0_13ScanTileStateIdLb1EEES9_NS0_8NullTypeEmdLb0ESI_EEvT0_T1_T2_iT3_T4_T5_,@function
        .size           _ZN3cub18CUB_300001_SM_10006detail4scan16DeviceScanKernelINS2_10policy_hubIdddmN4cuda3std3__44plusIvEEE10Policy1000EN6thrust24THRUST_300001_SM_1000_NS10device_ptrIdEESF_NS0_13ScanTileStateIdLb1EEES9_NS0_8NullTypeEmdLb0ESI_EEvT0_T1_T2_iT3_T4_T5_,(.L_x_2129 - _ZN3cub18CUB_300001_SM_10006detail4scan16DeviceScanKernelINS2_10policy_hubIdddmN4cuda3std3__44plusIvEEE10Policy1000EN6thrust24THRUST_300001_SM_1000_NS10device_ptrIdEESF_NS0_13ScanTileStateIdLb1EEES9_NS0_8NullTypeEmdLb0ESI_EEvT0_T1_T2_iT3_T4_T5_)
        .other          _ZN3cub18CUB_300001_SM_10006detail4scan16DeviceScanKernelINS2_10policy_hubIdddmN4cuda3std3__44plusIvEEE10Policy1000EN6thrust24THRUST_300001_SM_1000_NS10device_ptrIdEESF_NS0_13ScanTileStateIdLb1EEES9_NS0_8NullTypeEmdLb0ESI_EEvT0_T1_T2_iT3_T4_T5_,@"STO_CUDA_ENTRY STV_DEFAULT"
_ZN3cub18CUB_300001_SM_10006detail4scan16DeviceScanKernelINS2_10policy_hubIdddmN4cuda3std3__44plusIvEEE10Policy1000EN6thrust24THRUST_300001_SM_1000_NS10device_ptrIdEESF_NS0_13ScanTileStateIdLb1EEES9_NS0_8NullTypeEmdLb0ESI_EEvT0_T1_T2_iT3_T4_T5_:
.text._ZN3cub18CUB_300001_SM_10006detail4scan16DeviceScanKernelINS2_10policy_hubIdddmN4cuda3std3__44plusIvEEE10Policy1000EN6thrust24THRUST_300001_SM_1000_NS10device_ptrIdEESF_NS0_13ScanTileStateIdLb1EEES9_NS0_8NullTypeEmdLb0ESI_EEvT0_T1_T2_iT3_T4_T5_:
[----:B------:R-:W-:Y:S08]  /*0000*/  LDC R1, c[0x0][0x37c] ;  /* 0x0000df00ff017b82 */ /* 0x000ff00000000800 */
[----:B------:R-:W0:Y:S01]  /*0010*/  S2UR UR10, SR_CTAID.X ;  /* 0x00000000000a79c3 */ /* 0x000e220000002500 */
[----:B------:R-:W1:Y:S01]  /*0020*/  LDCU.64 UR4, c[0x0][0x3a0] ;  /* 0x00007400ff0477ac */ /* 0x000e620008000a00 */
[----:B------:R-:W2:Y:S06]  /*0030*/  LDCU.64 UR8, c[0x0][0x358] ;  /* 0x00006b00ff0877ac */ /* 0x000eac0008000a00 */
[----:B------:R-:W0:Y:S02]  /*0040*/  LDC R2, c[0x0][0x398] ;  /* 0x0000e600ff027b82 */ /* 0x000e240000000800 */
[----:B0-----:R-:W-:-:S04]  /*0050*/  VIADD R2, R2, UR10 ;  /* 0x0000000a02027c36 */ /* 0x001fc80008000000 */
[----:B------:R-:W-:-:S03]  /*0060*/  IMAD.WIDE R40, R2, 0xa80, RZ ;  /* 0x00000a8002287825 */ /* 0x000fc600078e02ff */
[----:B-1----:R-:W-:-:S04]  /*0070*/  IADD3 R0, P1, PT, -R40, UR4, RZ ;  /* 0x0000000428007c10 */ /* 0x002fc8000ff3e1ff */
[----:B------:R-:W-:Y:S02]  /*0080*/  ISETP.GE.U32.AND P0, PT, R0, 0xa81, PT ;  /* 0x00000a810000780c */ /* 0x000fe40003f06070 */
[----:B------:R-:W-:-:S04]  /*0090*/  IADD3.X R0, PT, PT, ~R41, UR5, RZ, P1, !PT ;  /* 0x0000000529007c10 */ /* 0x000fc80008ffe5ff */
[----:B------:R-:W-:-:S13]  /*00a0*/  ISETP.GE.U32.AND.EX P0, PT, R0, RZ, PT, P0 ;  /* 0x000000ff0000720c */ /* 0x000fda0003f06100 */
[----:B--2---:R-:W-:Y:S05]  /*00b0*/  @!P0 BRA `(.L_x_181) ;  /* 0x0000001c00a48947 */ /* 0x004fea0003800000 */
[----:B------:R-:W0:Y:S01]  /*00c0*/  S2R R0, SR_TID.X ;  /* 0x0000000000007919 */ /* 0x000e220000002100 */
[----:B------:R-:W1:Y:S01]  /*00d0*/  LDCU.64 UR4, c[0x0][0x380] ;  /* 0x00007000ff0477ac */ /* 0x000e620008000a00 */
[C---:B0-----:R-:W-:Y:S02]  /*00e0*/  LOP3.LUT R3, R0.reuse, 0x1f, RZ, 0xc0, !PT ;  /* 0x0000001f00037812 */ /* 0x041fe400078ec0ff */
[----:B------:R-:W-:-:S05]  /*00f0*/  LOP3.LUT R4, R0, 0x3e0, RZ, 0xc0, !PT ;  /* 0x000003e000047812 */ /* 0x000fca00078ec0ff */
[----:B------:R-:W-:-:S05]  /*0100*/  IMAD R3, R4, 0xc, R3 ;  /* 0x0000000c04037824 */ /* 0x000fca00078e0203 */
[----:B------:R-:W-:-:S05]  /*0110*/  IADD3 R3, P0, PT, R40, R3, RZ ;  /* 0x0000000328037210 */ /* 0x000fca0007f1e0ff */
[----:B------:R-:W-:Y:S02]  /*0120*/  IMAD.X R40, RZ, RZ, R41, P0 ;  /* 0x000000ffff287224 */ /* 0x000fe400000e0629 */
[----:B------:R-:W-:-:S03]  /*0130*/  IMAD.SHL.U32 R36, R3, 0x8, RZ ;  /* 0x0000000803247824 */ /* 0x000fc600078e00ff */
[----:B------:R-:W-:Y:S02]  /*0140*/  SHF.L.U64.HI R37, R3, 0x3, R40 ;  /* 0x0000000303257819 */ /* 0x000fe40000010228 */
[----:B-1----:R-:W-:-:S04]  /*0150*/  IADD3 R4, P0, PT, R36, UR4, RZ ;  /* 0x0000000424047c10 */ /* 0x002fc8000ff1e0ff */
[----:B------:R-:W-:-:S05]  /*0160*/  IADD3.X R5, PT, PT, R37, UR5, RZ, P0, !PT ;  /* 0x0000000525057c10 */ /* 0x000fca00087fe4ff */
        /* <DEDUP_REMOVED lines=12> */
[----:B------:R-:W1:Y:S01]  /*0230*/  S2UR UR5, SR_CgaCtaId ;  /* 0x00000000000579c3 */ /* 0x000e620000008800 */
[----:B------:R-:W-:Y:S01]  /*0240*/  SHF.R.U32.HI R3, RZ, 0x5, R0 ;  /* 0x00000005ff037819 */ /* 0x000fe20000011600 */
[----:B------:R-:W-:Y:S01]  /*0250*/  UMOV UR4, 0x400 ;  /* 0x0000040000047882 */ /* 0x000fe20000000000 */
[----:B------:R-:W0:Y:S01]  /*0260*/  S2R R38, SR_LANEID ;  /* 0x0000000000267919 */ /* 0x000e220000000000 */
[----:B------:R-:W-:Y:S01]  /*0270*/  ISETP.NE.AND P0, PT, R2, RZ, PT ;  /* 0x000000ff0200720c */ /* 0x000fe20003f05270 */
[----:B------:R-:W-:Y:S01]  /*0280*/  BSSY.RECONVERGENT B0, `(.L_x_182) ;  /* 0x0000194000007945 */ /* 0x000fe20003800200 */
[----:B-1----:R-:W-:Y:S01]  /*0290*/  ULEA UR4, UR5, UR4, 0x18 ;  /* 0x0000000405047291 */ /* 0x002fe2000f8ec0ff */
[----:B0-----:R-:W-:-:S05]  /*02a0*/  IMAD R20, R3, 0x180, R38 ;  /* 0x0000018003147824 */ /* 0x001fca00078e0226 */
[----:B------:R-:W-:-:S05]  /*02b0*/  LEA R39, R20, UR4, 0x3 ;  /* 0x0000000414277c11 */ /* 0x000fca000f8e18ff */
[----:B------:R-:W-:Y:S01]  /*02c0*/  IMAD R4, R38, 0x58, R39 ;  /* 0x0000005826047824 */ /* 0x000fe200078e0227 */
[----:B--2---:R0:W-:Y:S04]  /*02d0*/  STS.64 [R39], R6 ;  /* 0x0000000627007388 */ /* 0x0041e80000000a00 */
[----:B---3--:R0:W-:Y:S04]  /*02e0*/  STS.64 [R39+0x100], R8 ;  /* 0x0001000827007388 */ /* 0x0081e80000000a00 */
[----:B----4-:R0:W-:Y:S04]  /*02f0*/  STS.64 [R39+0x200], R10 ;  /* 0x0002000a27007388 */ /* 0x0101e80000000a00 */
[----:B-----5:R0:W-:Y:S04]  /*0300*/  STS.64 [R39+0x300], R12 ;  /* 0x0003000c27007388 */ /* 0x0201e80000000a00 */
[----:B------:R0:W-:Y:S04]  /*0310*/  STS.64 [R39+0x400], R14 ;  /* 0x0004000e27007388 */ /* 0x0001e80000000a00 */
[----:B------:R0:W-:Y:S04]  /*0320*/  STS.64 [R39+0x500], R16 ;  /* 0x0005001027007388 */ /* 0x0001e80000000a00 */
[----:B------:R0:W-:Y:S04]  /*0330*/  STS.64 [R39+0x600], R18 ;  /* 0x0006001227007388 */ /* 0x0001e80000000a00 */
[----:B------:R0:W-:Y:S04]  /*0340*/  STS.64 [R39+0x700], R32 ;  /* 0x0007002027007388 */ /* 0x0001e80000000a00 */
[----:B------:R0:W-:Y:S04]  /*0350*/  STS.64 [R39+0x800], R34 ;  /* 0x0008002227007388 */ /* 0x0001e80000000a00 */
[----:B------:R0:W-:Y:S04]  /*0360*/  STS.64 [R39+0x900], R40 ;  /* 0x0009002827007388 */ /* 0x0001e80000000a00 */
[----:B------:R0:W-:Y:S04]  /*0370*/  STS.64 [R39+0xa00], R42 ;  /* 0x000a002a27007388 */ /* 0x0001e80000000a00 */
[----:B------:R0:W-:Y:S01]  /*0380*/  STS.64 [R39+0xb00], R44 ;  /* 0x000b002c27007388 */ /* 0x0001e20000000a00 */
[----:B------:R-:W-:-:S03]  /*0390*/  NOP ;  /* 0x0000000000007918 */ /* 0x000fc60000000000 */
[----:B------:R0:W1:Y:S04]  /*03a0*/  LDS.128 R28, [R4] ;  /* 0x00000000041c7984 */ /* 0x0000680000000c00 */
[----:B------:R0:W2:Y:S04]  /*03b0*/  LDS.128 R24, [R4+0x10] ;  /* 0x0000100004187984 */ /* 0x0000a80000000c00 */
[----:B------:R0:W3:Y:S04]  /*03c0*/  LDS.128 R20, [R4+0x20] ;  /* 0x0000200004147984 */ /* 0x0000e80000000c00 */
[----:B------:R0:W4:Y:S04]  /*03d0*/  LDS.128 R16, [R4+0x30] ;  /* 0x0000300004107984 */ /* 0x0001280000000c00 */
[----:B------:R0:W0:Y:S04]  /*03e0*/  LDS.128 R12, [R4+0x40] ;  /* 0x00004000040c7984 */ /* 0x0000280000000c00 */
[----:B------:R0:W0:Y:S01]  /*03f0*/  LDS.128 R8, [R4+0x50] ;  /* 0x0000500004087984 */ /* 0x0000220000000c00 */
[----:B------:R-:W-:Y:S06]  /*0400*/  BAR.SYNC.DEFER_BLOCKING 0x0 ;  /* 0x0000000000007b1d */ /* 0x000fec0000010000 */
[----:B------:R-:W-:Y:S05]  /*0410*/  @P0 BRA `(.L_x_183) ;  /* 0x0000000400500947 */ /* 0x000fea0003800000 */
[----:B01----:R-:W-:Y:S01]  /*0420*/  DADD R4, R28, R30 ;  /* 0x000000001c047229 */ /* 0x003fe2000000001e */
[----:B------:R-:W-:-:S07]  /*0430*/  ISETP.NE.AND P1, PT, R38, 0x1f, PT ;  /* 0x0000001f2600780c */ /* 0x000fce0003f25270 */
[----:B--2---:R-:W-:-:S06]  /*0440*/  DADD R4, R24, R4 ;  /* 0x0000000018047229 */ /* 0x004fcc0000000004 */
[----:B------:R-:W-:Y:S02]  /*0450*/  @!P1 LEA R49, R3, UR4, 0x3 ;  /* 0x0000000403319c11 */ /* 0x000fe4000f8e18ff */
[----:B------:R-:W-:-:S08]  /*0460*/  DADD R4, R26, R4 ;  /* 0x000000001a047229 */ /* 0x000fd00000000004 */
[----:B---3--:R-:W-:-:S08]  /*0470*/  DADD R4, R20, R4 ;  /* 0x0000000014047229 */ /* 0x008fd00000000004 */
[----:B------:R-:W-:-:S08]  /*0480*/  DADD R4, R22, R4 ;  /* 0x0000000016047229 */ /* 0x000fd00000000004 */
[----:B----4-:R-:W-:-:S08]  /*0490*/  DADD R4, R16, R4 ;  /* 0x0000000010047229 */ /* 0x010fd00000000004 */
[----:B------:R-:W-:-:S08]  /*04a0*/  DADD R4, R18, R4 ;  /* 0x0000000012047229 */ /* 0x000fd00000000004 */
[----:B------:R-:W-:-:S08]  /*04b0*/  DADD R4, R12, R4 ;  /* 0x000000000c047229 */ /* 0x000fd00000000004 */
[----:B------:R-:W-:-:S08]  /*04c0*/  DADD R4, R14, R4 ;  /* 0x000000000e047229 */ /* 0x000fd00000000004 */
[----:B------:R-:W-:-:S08]  /*04d0*/  DADD R4, R8, R4 ;  /* 0x0000000008047229 */ /* 0x000fd00000000004 */
[----:B------:R-:W-:-:S07]  /*04e0*/  DADD R4, R10, R4 ;  /* 0x000000000a047229 */ /* 0x000fce0000000004 */
[----:B------:R-:W-:Y:S04]  /*04f0*/  SHFL.UP PT, R6, R4, 0x1, RZ ;  /* 0x0420000004067989 */ /* 0x000fe800000e00ff */
[----:B------:R-:W0:Y:S02]  /*0500*/  SHFL.UP P0, R7, R5, 0x1, RZ ;  /* 0x0420000005077989 */ /* 0x000e2400000000ff */
[----:B0-----:R-:W-:-:S10]  /*0510*/  DADD R6, R4, R6 ;  /* 0x0000000004067229 */ /* 0x001fd40000000006 */
[----:B------:R-:W-:Y:S02]  /*0520*/  FSEL R32, R6, R4, P0 ;  /* 0x0000000406207208 */ /* 0x000fe40000000000 */
[----:B------:R-:W-:-:S03]  /*0530*/  FSEL R33, R7, R5, P0 ;  /* 0x0000000507217208 */ /* 0x000fc60000000000 */
        /* <DEDUP_REMOVED lines=19> */
[----:B------:R-:W-:Y:S02]  /*0670*/  FSEL R45, R5, R47, P0 ;  /* 0x0000002f052d7208 */ /* 0x000fe40000000000 */
[C---:B------:R-:W-:Y:S01]  /*0680*/  ISETP.NE.AND P0, PT, R3.reuse, 0x2, PT ;  /* 0x000000020300780c */ /* 0x040fe20003f05270 */
[----:B------:R-:W-:Y:S04]  /*0690*/  SHFL.UP PT, R2, R44, 0x1, RZ ;  /* 0x042000002c027989 */ /* 0x000fe800000e00ff */
[----:B------:R-:W-:Y:S01]  /*06a0*/  @!P1 STS.64 [R49+0x20], R44 ;  /* 0x0000202c31009388 */ /* 0x000fe20000000a00 */
[----:B------:R-:W-:Y:S01]  /*06b0*/  BAR.SYNC.DEFER_BLOCKING 0x0 ;  /* 0x0000000000007b1d */ /* 0x000fe20000010000 */
[----:B------:R-:W-:-:S05]  /*06c0*/  ISETP.NE.AND P1, PT, R3, 0x3, PT ;  /* 0x000000030300780c */ /* 0x000fca0003f25270 */
[----:B------:R-:W-:Y:S04]  /*06d0*/  SHFL.UP PT, R39, R45, 0x1, RZ ;  /* 0x042000002d277989 */ /* 0x000fe800000e00ff */
[----:B------:R-:W0:Y:S04]  /*06e0*/  LDS.128 R4, [UR4+0x20] ;  /* 0x00002004ff047984 */ /* 0x000e280008000c00 */
[----:B------:R-:W1:Y:S04]  /*06f0*/  LDS.128 R32, [UR4+0x30] ;  /* 0x00003004ff207984 */ /* 0x000e680008000c00 */
[----:B------:R-:W2:Y:S01]  /*0700*/  LDS.128 R40, [UR4+0x40] ;  /* 0x00004004ff287984 */ /* 0x000ea20008000c00 */
[----:B0-----:R-:W-:-:S08]  /*0710*/  DADD R6, R4, R6 ;  /* 0x0000000004067229 */ /* 0x001fd00000000006 */
[----:B-1----:R-:W-:Y:S02]  /*0720*/  DADD R32, R6, R32 ;  /* 0x0000000006207229 */ /* 0x002fe40000000020 */
[----:B------:R-:W-:Y:S02]  /*0730*/  FSEL R47, R6, R4, !P0 ;  /* 0x00000004062f7208 */ /* 0x000fe40004000000 */
[----:B------:R-:W-:Y:S02]  /*0740*/  FSEL R5, R7, R5, !P0 ;  /* 0x0000000507057208 */ /* 0x000fe40004000000 */
[----:B------:R-:W-:Y:S02]  /*0750*/  ISETP.NE.AND P0, PT, R3, 0x4, PT ;  /* 0x000000040300780c */ /* 0x000fe40003f05270 */
[----:B------:R-:W-:Y:S02]  /*0760*/  DADD R34, R34, R32 ;  /* 0x0000000022227229 */ /* 0x000fe40000000020 */
[----:B------:R-:W-:-:S02]  /*0770*/  FSEL R7, R32, R47, !P1 ;  /* 0x0000002f20077208 */ /* 0x000fc40004800000 */
[----:B------:R-:W-:Y:S02]  /*0780*/  FSEL R33, R33, R5, !P1 ;  /* 0x0000000521217208 */ /* 0x000fe40004800000 */
[----:B------:R-:W-:Y:S02]  /*0790*/  ISETP.NE.AND P1, PT, R3, 0x5, PT ;  /* 0x000000050300780c */ /* 0x000fe40003f25270 */
[----:B--2---:R-:W-:Y:S02]  /*07a0*/  DADD R40, R34, R40 ;  /* 0x0000000022287229 */ /* 0x004fe40000000028 */
[----:B------:R-:W-:Y:S02]  /*07b0*/  FSEL R7, R34, R7, !P0 ;  /* 0x0000000722077208 */ /* 0x000fe40004000000 */
[----:B------:R-:W-:Y:S02]  /*07c0*/  FSEL R35, R35, R33, !P0 ;  /* 0x0000002123237208 */ /* 0x000fe40004000000 */
[----:B------:R-:W-:Y:S01]  /*07d0*/  ISETP.NE.AND P0, PT, R3, 0x6, PT ;  /* 0x000000060300780c */ /* 0x000fe20003f05270 */
[----:B------:R-:W-:Y:S01]  /*07e0*/  IMAD.MOV.U32 R3, RZ, RZ, R39 ;  /* 0x000000ffff037224 */ /* 0x000fe200078e0027 */
[----:B------:R-:W-:-:S02]  /*07f0*/  DADD R42, R42, R40 ;  /* 0x000000002a2a7229 */ /* 0x000fc40000000028 */
[----:B------:R-:W-:Y:S02]  /*0800*/  FSEL R7, R40, R7, !P1 ;  /* 0x0000000728077208 */ /* 0x000fe40004800000 */
[----:B------:R-:W-:Y:S02]  /*0810*/  FSEL R41, R41, R35, !P1 ;  /* 0x0000002329297208 */ /* 0x000fe40004800000 */
[----:B------:R-:W-:-:S04]  /*0820*/  ISETP.NE.AND P1, PT, R38, RZ, PT ;  /* 0x000000ff2600720c */ /* 0x000fc80003f25270 */
[----:B------:R-:W-:Y:S02]  /*0830*/  FSEL R6, R42, R7, !P0 ;  /* 0x000000072a067208 */ /* 0x000fe40004000000 */
[----:B------:R-:W-:Y:S02]  /*0840*/  FSEL R7, R43, R41, !P0 ;  /* 0x000000292b077208 */ /* 0x000fe40004000000 */
[----:B------:R-:W-:-:S04]  /*0850*/  ISETP.GE.U32.AND P0, PT, R0, 0x20, PT ;  /* 0x000000200000780c */ /* 0x000fc80003f06070 */
[----:B------:R-:W-:-:S10]  /*0860*/  DADD R4, R2, R6 ;  /* 0x0000000002047229 */ /* 0x000fd40000000006 */
[----:B------:R-:W-:Y:S02]  /*0870*/  @P0 FSEL R2, R6, R4, !P1 ;  /* 0x0000000406020208 */ /* 0x000fe40004800000 */
[----:B------:R-:W-:Y:S02]  /*0880*/  @P0 FSEL R39, R7, R5, !P1 ;  /* 0x0000000507270208 */ /* 0x000fe40004800000 */
[----:B------:R-:W-:-:S03]  /*0890*/  ISETP.NE.AND P0, PT, R0, RZ, PT ;  /* 0x000000ff0000720c */ /* 0x000fc60003f05270 */
[----:B------:R-:W-:-:S06]  /*08a0*/  IMAD.MOV.U32 R3, RZ, RZ, R39 ;  /* 0x000000ffff037224 */ /* 0x000fcc00078e0027 */
[----:B------:R-:W-:-:S04]  /*08b0*/  DADD R4, R28, R2 ;  /* 0x000000001c047229 */ /* 0x000fc80000000002 */
[----:B------:R-:W-:Y:S07]  /*08c0*/  @P0 BRA `(.L_x_184) ;  /* 0x0000001000bc0947 */ /* 0x000fee0003800000 */
[----:B------:R-:W0:Y:S01]  /*08d0*/  LDS.64 R2, [UR4+0x50] ;  /* 0x00005004ff027984 */ /* 0x000e220008000a00 */
[----:B------:R-:W1:Y:S01]  /*08e0*/  LDC.64 R6, c[0x0][0x390] ;  /* 0x0000e400ff067b82 */ /* 0x000e620000000a00 */
[----:B------:R-:W-:Y:S02]  /*08f0*/  IMAD.MOV.U32 R40, RZ, RZ, 0x65 ;  /* 0x00000065ff287424 */ /* 0x000fe400078e00ff */
[----:B------:R-:W-:Y:S02]  /*0900*/  IMAD.MOV.U32 R41, RZ, RZ, 0x0 ;  /* 0x00000000ff297424 */ /* 0x000fe400078e00ff */
[----:B------:R-:W-:Y:S02]  /*0910*/  IMAD.MOV.U32 R4, RZ, RZ, R28 ;  /* 0x000000ffff047224 */ /* 0x000fe400078e001c */
[----:B------:R-:W-:Y:S01]  /*0920*/  IMAD.MOV.U32 R5, RZ, RZ, R29 ;  /* 0x000000ffff057224 */ /* 0x000fe200078e001d */
[----:B0-----:R-:W-:-:S07]  /*0930*/  DADD R42, R42, R2 ;  /* 0x000000002a2a7229 */ /* 0x001fce0000000002 */
[----:B-1----:R0:W-:Y:S01]  /*0940*/  ST.E.128.STRONG.GPU desc[UR8][R6.64+0x200], R40 ;  /* 0x0002002806007985 */ /* 0x0021e2000c10fd08 */
[----:B------:R-:W-:Y:S05]  /*0950*/  BRA `(.L_x_184) ;  /* 0x0000001000987947 */ /* 0x000fea0003800000 */
.L_x_183:
[----:B01----:R-:W-:Y:S01]  /*0960*/  DADD R4, R28, R30 ;  /* 0x000000001c047229 */ /* 0x003fe2000000001e */
[C---:B------:R-:W-:Y:S02]  /*0970*/  ISETP.NE.AND P1, PT, R38.reuse, 0x1f, PT ;  /* 0x0000001f2600780c */ /* 0x040fe40003f25270 */
[----:B------:R-:W-:-:S05]  /*0980*/  ISETP.NE.AND P2, PT, R38, RZ, PT ;  /* 0x000000ff2600720c */ /* 0x000fca0003f45270 */
        /* <DEDUP_REMOVED lines=36> */
[----:B------:R-:W-:-:S03]  /*0bd0*/  ISETP.NE.AND P0, PT, R3, 0x2, PT ;  /* 0x000000020300780c */ /* 0x000fc60003f05270 */
[----:B------:R-:W-:Y:S01]  /*0be0*/  @!P1 STS.64 [R49+0x20], R44 ;  /* 0x0000202c31009388 */ /* 0x000fe20000000a00 */
[----:B------:R-:W-:Y:S01]  /*0bf0*/  BAR.SYNC.DEFER_BLOCKING 0x0 ;  /* 0x0000000000007b1d */ /* 0x000fe20000010000 */
[----:B------:R-:W-:-:S05]  /*0c00*/  ISETP.NE.AND P1, PT, R3, 0x4, PT ;  /* 0x000000040300780c */ /* 0x000fca0003f25270 */
[----:B------:R-:W0:Y:S04]  /*0c10*/  LDS.128 R4, [UR4+0x20] ;  /* 0x00002004ff047984 */ /* 0x000e280008000c00 */
[----:B------:R-:W1:Y:S04]  /*0c20*/  LDS.128 R32, [UR4+0x30] ;  /* 0x00003004ff207984 */ /* 0x000e680008000c00 */
[----:B------:R-:W2:Y:S01]  /*0c30*/  LDS.128 R40, [UR4+0x40] ;  /* 0x00004004ff287984 */ /* 0x000ea20008000c00 */
[----:B0-----:R-:W-:-:S08]  /*0c40*/  DADD R6, R4, R6 ;  /* 0x0000000004067229 */ /* 0x001fd00000000006 */
[----:B-1----:R-:W-:Y:S02]  /*0c50*/  DADD R32, R6, R32 ;  /* 0x0000000006207229 */ /* 0x002fe40000000020 */
[----:B------:R-:W-:Y:S02]  /*0c60*/  FSEL R39, R6, R4, !P0 ;  /* 0x0000000406277208 */ /* 0x000fe40004000000 */
[----:B------:R-:W-:Y:S01]  /*0c70*/  FSEL R47, R7, R5, !P0 ;  /* 0x00000005072f7208 */ /* 0x000fe20004000000 */
[----:B------:R-:W-:Y:S01]  /*0c80*/  SHFL.UP PT, R4, R44, 0x1, RZ ;  /* 0x042000002c047989 */ /* 0x000fe200000e00ff */
[----:B------:R-:W-:Y:S02]  /*0c90*/  ISETP.NE.AND P0, PT, R3, 0x3, PT ;  /* 0x000000030300780c */ /* 0x000fe40003f05270 */
[----:B------:R-:W-:Y:S01]  /*0ca0*/  DADD R34, R34, R32 ;  /* 0x0000000022227229 */ /* 0x000fe20000000020 */
[----:B------:R-:W-:Y:S01]  /*0cb0*/  LDS.64 R6, [UR4+0x50] ;  /* 0x00005004ff067984 */ /* 0x000fe20008000a00 */
[----:B------:R-:W-:-:S02]  /*0cc0*/  FSEL R39, R32, R39, !P0 ;  /* 0x0000002720277208 */ /* 0x000fc40004000000 */
[----:B------:R-:W-:Y:S01]  /*0cd0*/  FSEL R47, R33, R47, !P0 ;  /* 0x0000002f212f7208 */ /* 0x000fe20004000000 */
[----:B------:R-:W0:Y:S01]  /*0ce0*/  SHFL.UP PT, R5, R45, 0x1, RZ ;  /* 0x042000002d057989 */ /* 0x000e2200000e00ff */
[----:B------:R-:W-:Y:S02]  /*0cf0*/  ISETP.NE.AND P0, PT, R3, 0x5, PT ;  /* 0x000000050300780c */ /* 0x000fe40003f05270 */
[----:B--2---:R-:W-:Y:S02]  /*0d00*/  DADD R40, R34, R40 ;  /* 0x0000000022287229 */ /* 0x004fe40000000028 */
[----:B------:R-:W-:Y:S02]  /*0d10*/  FSEL R33, R34, R39, !P1 ;  /* 0x0000002722217208 */ /* 0x000fe40004800000 */
[----:B------:R-:W-:Y:S02]  /*0d20*/  FSEL R39, R35, R47, !P1 ;  /* 0x0000002f23277208 */ /* 0x000fe40004800000 */
[----:B------:R-:W-:-:S02]  /*0d30*/  ISETP.NE.AND P1, PT, R3, 0x6, PT ;  /* 0x000000060300780c */ /* 0x000fc40003f25270 */
[----:B------:R-:W-:Y:S02]  /*0d40*/  DADD R42, R42, R40 ;  /* 0x000000002a2a7229 */ /* 0x000fe40000000028 */
[----:B------:R-:W-:Y:S02]  /*0d50*/  FSEL R35, R40, R33, !P0 ;  /* 0x0000002128237208 */ /* 0x000fe40004000000 */
[----:B------:R-:W-:Y:S02]  /*0d60*/  FSEL R41, R41, R39, !P0 ;  /* 0x0000002729297208 */ /* 0x000fe40004000000 */
[----:B------:R-:W-:-:S04]  /*0d70*/  ISETP.GT.U32.AND P0, PT, R0, 0x1f, PT ;  /* 0x0000001f0000780c */ /* 0x000fc80003f04070 */
[----:B------:R-:W-:Y:S02]  /*0d80*/  FSEL R34, R42, R35, !P1 ;  /* 0x000000232a227208 */ /* 0x000fe40004800000 */
[----:B------:R-:W-:Y:S02]  /*0d90*/  FSEL R35, R43, R41, !P1 ;  /* 0x000000292b237208 */ /* 0x000fe40004800000 */
[----:B------:R-:W-:-:S04]  /*0da0*/  ISETP.GE.U32.AND P1, PT, R0, 0x20, PT ;  /* 0x000000200000780c */ /* 0x000fc80003f26070 */
[----:B0-----:R-:W-:Y:S02]  /*0db0*/  DADD R32, R4, R34 ;  /* 0x0000000004207229 */ /* 0x001fe40000000022 */
[----:B------:R-:W-:-:S08]  /*0dc0*/  DADD R6, R42, R6 ;  /* 0x000000002a067229 */ /* 0x000fd00000000006 */
[----:B------:R-:W-:Y:S02]  /*0dd0*/  FSEL R32, R34, R32, !P2 ;  /* 0x0000002022207208 */ /* 0x000fe40005000000 */
[----:B------:R-:W-:Y:S02]  /*0de0*/  FSEL R33, R35, R33, !P2 ;  /* 0x0000002123217208 */ /* 0x000fe40005000000 */
[----:B------:R-:W-:Y:S02]  /*0df0*/  FSEL R40, R4, R32, !P1 ;  /* 0x0000002004287208 */ /* 0x000fe40004800000 */
[----:B------:R-:W-:Y:S01]  /*0e00*/  FSEL R39, R5, R33, !P1 ;  /* 0x0000002105277208 */ /* 0x000fe20004800000 */
[----:B------:R-:W-:Y:S06]  /*0e10*/  @P0 BRA `(.L_x_185) ;  /* 0x0000000c00400947 */ /* 0x000fec0003800000 */
[----:B------:R-:W0:Y:S01]  /*0e20*/  LDC.64 R34, c[0x0][0x390] ;  /* 0x0000e400ff227b82 */ /* 0x000e220000000a00 */
[----:B------:R-:W-:Y:S02]  /*0e30*/  ISETP.NE.AND P2, PT, R0, RZ, PT ;  /* 0x000000ff0000720c */ /* 0x000fe40003f45270 */
[----:B------:R-:W-:-:S05]  /*0e40*/  LOP3.LUT R41, RZ, R0, RZ, 0x33, !PT ;  /* 0x00000000ff297212 */ /* 0x000fca00078e33ff */
[----:B------:R-:W1:Y:S01]  /*0e50*/  LDC R3, c[0x0][0x370] ;  /* 0x0000dc00ff037b82 */ /* 0x000e620000000800 */
[----:B------:R-:W-:-:S05]  /*0e60*/  IMAD.IADD R41, R2, 0x1, R41 ;  /* 0x0000000102297824 */ /* 0x000fca00078e0229 */
[----:B------:R-:W-:Y:S01]  /*0e70*/  @!P2 IMAD.MOV.U32 R4, RZ, RZ, 0x64 ;  /* 0x00000064ff04a424 */ /* 0x000fe200078e00ff */
[----:B------:R2:W-:Y:S01]  /*0e80*/  @!P2 STS.64 [UR4+0x18], R6 ;  /* 0x00001806ff00a988 */ /* 0x0005e20008000a04 */
[----:B------:R-:W-:Y:S02]  /*0e90*/  @!P2 IMAD.MOV.U32 R5, RZ, RZ, 0x0 ;  /* 0x00000000ff05a424 */ /* 0x000fe400078e00ff */
[----:B0-----:R-:W-:-:S05]  /*0ea0*/  IMAD.WIDE R32, R2, 0x10, R34 ;  /* 0x0000001002207825 */ /* 0x001fca00078e0222 */
[----:B------:R2:W-:Y:S01]  /*0eb0*/  @!P2 ST.E.128.STRONG.GPU desc[UR8][R32.64+0x200], R4 ;  /* 0x000200042000a985 */ /* 0x0005e2000c10fd08 */
[----:B-1----:R-:W-:-:S13]  /*0ec0*/  ISETP.GT.U32.AND P1, PT, R3, 0x1f3, PT ;  /* 0x000001f30300780c */ /* 0x002fda0003f24070 */
[----:B------:R-:W-:Y:S05]  /*0ed0*/  @P1 BRA `(.L_x_186) ;  /* 0x0000000000081947 */ /* 0x000fea0003800000 */
[----:B------:R0:W-:Y:S06]  /*0ee0*/  MEMBAR.SC.CTA ;  /* 0x0000000000007992 */ /* 0x0001ec0000000000 */
[----:B0-----:R-:W-:Y:S05]  /*0ef0*/  BRA `(.L_x_187) ;  /* 0x0000000000087947 */ /* 0x001fea0003800000 */
.L_x_186:
[----:B------:R-:W-:Y:S05]  /*0f00*/  NANOSLEEP 0x4bf ;  /* 0x000004bf0000795d */ /* 0x000fea0003800000 */
[----:B------:R-:W-:Y:S01]  /*0f10*/  NOP ;  /* 0x0000000000007918 */ /* 0x000fe20000000000 */
.L_x_187:
[----:B------:R-:W-:-:S05]  /*0f20*/  IMAD.WIDE R2, R41, 0x10, R34 ;  /* 0x0000001029027825 */ /* 0x000fca00078e0222 */
[----:B--2---:R-:W2:Y:S01]  /*0f30*/  LD.E.128.STRONG.GPU R32, desc[UR8][R2.64+0x200] ;  /* 0x0002000802207980 */ /* 0x004ea2000c10fd00 */
[----:B------:R-:W-:Y:S01]  /*0f40*/  UMOV UR5, 0xffffffff ;  /* 0xffffffff00057882 */ /* 0x000fe20000000000 */
[----:B--2---:R-:W-:-:S04]  /*0f50*/  ISETP.NE.U32.AND P0, PT, R32, 0x63, PT ;  /* 0x000000632000780c */ /* 0x004fc80003f05070 */
[----:B------:R-:W-:Y:S01]  /*0f60*/  ISETP.NE.AND.EX P0, PT, R33, RZ, PT, P0 ;  /* 0x000000ff2100720c */ /* 0x000fe20003f05300 */
[----:B------:R-:W-:-:S12]  /*0f70*/  BRA.DIV UR5, `(.L_x_188) ;  /* 0x0000003205fc7947 */ /* 0x000fd8000b800000 */
[----:B------:R-:W-:-:S13]  /*0f80*/  VOTE.ANY P0, !P0 ;  /* 0x0000000000ff7806 */ /* 0x000fda0004000100 */
.L_x_227:
[----:B------:R-:W-:Y:S05]  /*0f90*/  @!P0 BRA `(.L_x_189) ;  /* 0x0000000000348947 */ /* 0x000fea0003800000 */
.L_x_193:
[----:B------:R-:W-:Y:S05]  /*0fa0*/  YIELD ;  /* 0x0000000000007946 */ /* 0x000fea0003800000 */
[----:B------:R-:W-:Y:S05]  /*0fb0*/  @P1 BRA `(.L_x_190) ;  /* 0x0000000000081947 */ /* 0x000fea0003800000 */
[----:B------:R0:W-:Y:S06]  /*0fc0*/  MEMBAR.SC.CTA ;  /* 0x0000000000007992 */ /* 0x0001ec0000000000 */
[----:B0-----:R-:W-:Y:S05]  /*0fd0*/  BRA `(.L_x_191) ;  /* 0x0000000000087947 */ /* 0x001fea0003800000 */
.L_x_190:
[----:B------:R-:W-:Y:S05]  /*0fe0*/  NANOSLEEP 0x240 ;  /* 0x000002400000795d */ /* 0x000fea0003800000 */
[----:B------:R-:W-:Y:S01]  /*0ff0*/  NOP ;  /* 0x0000000000007918 */ /* 0x000fe20000000000 */
.L_x_191:
[----:B------:R-:W2:Y:S01]  /*1000*/  LD.E.128.STRONG.GPU R32, desc[UR8][R2.64+0x200] ;  /* 0x0002000802207980 */ /* 0x000ea2000c10fd00 */
[----:B------:R-:W-:Y:S01]  /*1010*/  UMOV UR5, 0xffffffff ;  /* 0xffffffff00057882 */ /* 0x000fe20000000000 */
[----:B--2---:R-:W-:-:S04]  /*1020*/  ISETP.NE.U32.AND P0, PT, R32, 0x63, PT ;  /* 0x000000632000780c */ /* 0x004fc80003f05070 */
[----:B------:R-:W-:Y:S01]  /*1030*/  ISETP.NE.AND.EX P0, PT, R33, RZ, PT, P0 ;  /* 0x000000ff2100720c */ /* 0x000fe20003f05300 */
[----:B------:R-:W-:-:S12]  /*1040*/  BRA.DIV UR5, `(.L_x_192) ;  /* 0x0000003205e87947 */ /* 0x000fd8000b800000 */
[----:B------:R-:W-:-:S13]  /*1050*/  VOTE.ANY P0, !P0 ;  /* 0x0000000000ff7806 */ /* 0x000fda0004000100 */
.L_x_230:
[----:B------:R-:W-:Y:S05]  /*1060*/  @P0 BRA `(.L_x_193) ;  /* 0xfffffffc00cc0947 */ /* 0x000fea000383ffff */
.L_x_189:
[----:B------:R-:W-:Y:S01]  /*1070*/  UMOV UR5, 0xffffffff ;  /* 0xffffffff00057882 */ /* 0x000fe20000000000 */
[----:B------:R-:W-:-:S04]  /*1080*/  ISETP.NE.U32.AND P0, PT, R32, 0x65, PT ;  /* 0x000000652000780c */ /* 0x000fc80003f05070 */
[----:B------:R-:W-:Y:S01]  /*1090*/  ISETP.NE.AND.EX P0, PT, R33, RZ, PT, P0 ;  /* 0x000000ff2100720c */ /* 0x000fe20003f05300 */
[----:B------:R-:W-:-:S12]  /*10a0*/  BRA.DIV UR5, `(.L_x_194) ;  /* 0x0000003205f07947 */ /* 0x000fd8000b800000 */
[----:B------:R-:W0:Y:S01]  /*10b0*/  S2R R44, SR_GEMASK ;  /* 0x00000000002c7919 */ /* 0x000e220000003c00 */
[----:B------:R-:W-:Y:S01]  /*10c0*/  VOTE.ANY R5, PT, !P0 ;  /* 0x0000000000057806 */ /* 0x000fe200040e0100 */
[----:B------:R-:W-:Y:S01]  /*10d0*/  IMAD.MOV.U32 R4, RZ, RZ, R34 ;  /* 0x000000ffff047224 */ /* 0x000fe200078e0022 */
[----:B------:R-:W1:Y:S02]  /*10e0*/  LDCU.64 UR6, c[0x0][0x390] ;  /* 0x00007200ff0677ac */ /* 0x000e640008000a00 */
[----:B-1----:R-:W-:-:S04]  /*10f0*/  UIADD3 UR5, UP0, UPT, UR6, 0x200, URZ ;  /* 0x0000020006057890 */ /* 0x002fc8000ff1e0ff */
[----:B------:R-:W-:Y:S02]  /*1100*/  UIADD3.X UR6, UPT, UPT, URZ, UR7, URZ, UP0, !UPT ;  /* 0x00000007ff067290 */ /* 0x000fe400087fe4ff */
[----:B------:R-:W-:-:S04]  /*1110*/  IMAD.U32 R46, RZ, RZ, UR5 ;  /* 0x00000005ff2e7e24 */ /* 0x000fc8000f8e00ff */
[----:B------:R-:W-:Y:S01]  /*1120*/  IMAD.U32 R47, RZ, RZ, UR6 ;  /* 0x00000006ff2f7e24 */ /* 0x000fe2000f8e00ff */
[----:B0-----:R-:W-:-:S05]  /*1130*/  LOP3.LUT R5, R5, 0x80000000, R44, 0xec, !PT ;  /* 0x8000000005057812 */ /* 0x001fca00078eec2c */
[----:B------:R-:W-:-:S05]  /*1140*/  VIADD R0, R5, 0xffffffff ;  /* 0xffffffff05007836 */ /* 0x000fca0000000000 */
[----:B------:R-:W-:Y:S01]  /*1150*/  LOP3.LUT R0, R5, R0, RZ, 0xc, !PT ;  /* 0x0000000005007212 */ /* 0x000fe200078e0cff */
[----:B------:R-:W-:-:S05]  /*1160*/  IMAD.MOV.U32 R5, RZ, RZ, R35 ;  /* 0x000000ffff057224 */ /* 0x000fca00078e0023 */
[----:B------:R-:W0:Y:S02]  /*1170*/  POPC R0, R0 ;  /* 0x0000000000007309 */ /* 0x000e240000000000 */
[----:B0-----:R-:W0:Y:S01]  /*1180*/  SHFL.DOWN PT, R42, R34, 0x1, R0 ;  /* 0x08200000222a7989 */ /* 0x001e2200000e0000 */
[----:B------:R-:W-:-:S03]  /*1190*/  ISETP.GE.AND P0, PT, R38, R0, PT ;  /* 0x000000002600720c */ /* 0x000fc60003f06270 */
[----:B------:R-:W1:Y:S01]  /*11a0*/  SHFL.DOWN PT, R43, R35, 0x1, R0 ;  /* 0x08200000232b7989 */ /* 0x000e6200000e0000 */
[----:B0-----:R-:W-:Y:S02]  /*11b0*/  IMAD.MOV.U32 R2, RZ, RZ, R42 ;  /* 0x000000ffff027224 */ /* 0x001fe400078e002a */
[----:B-1----:R-:W-:-:S06]  /*11c0*/  IMAD.MOV.U32 R3, RZ, RZ, R43 ;  /* 0x000000ffff037224 */ /* 0x002fcc00078e002b */
[----:B------:R-:W-:Y:S01]  /*11d0*/  DADD R2, R2, R4 ;  /* 0x0000000002027229 */ /* 0x000fe20000000004 */
[----:B------:R-:W-:-:S09]  /*11e0*/  VIADD R5, R38, 0x2 ;  /* 0x0000000226057836 */ /* 0x000fd20000000000 */
[----:B------:R-:W-:Y:S02]  /*11f0*/  FSEL R42, R2, R34, !P0 ;  /* 0x00000022022a7208 */ /* 0x000fe40004000000 */
[----:B------:R-:W-:Y:S02]  /*1200*/  FSEL R43, R3, R35, !P0 ;  /* 0x00000023032b7208 */ /* 0x000fe40004000000 */
[----:B------:R-:W-:Y:S01]  /*1210*/  ISETP.GT.AND P0, PT, R5, R0, PT ;  /* 0x000000000500720c */ /* 0x000fe20003f04270 */
[----:B------:R-:W0:Y:S01]  /*1220*/  SHFL.DOWN PT, R45, R42, 0x2, R0 ;  /* 0x084000002a2d7989 */ /* 0x000e2200000e0000 */
[----:B------:R-:W-:-:S03]  /*1230*/  VIADD R5, R38, 0x4 ;  /* 0x0000000426057836 */ /* 0x000fc60000000000 */
[----:B------:R-:W1:Y:S01]  /*1240*/  SHFL.DOWN PT, R4, R43, 0x2, R0 ;  /* 0x084000002b047989 */ /* 0x000e6200000e0000 */
[----:B0-----:R-:W-:Y:S02]  /*1250*/  IMAD.MOV.U32 R2, RZ, RZ, R45 ;  /* 0x000000ffff027224 */ /* 0x001fe400078e002d */
[----:B-1----:R-:W-:-:S06]  /*1260*/  IMAD.MOV.U32 R3, RZ, RZ, R4 ;  /* 0x000000ffff037224 */ /* 0x002fcc00078e0004 */
[----:B------:R-:W-:-:S10]  /*1270*/  DADD R2, R2, R42 ;  /* 0x0000000002027229 */ /* 0x000fd4000000002a */
[----:B------:R-:W-:Y:S02]  /*1280*/  FSEL R34, R42, R2, P0 ;  /* 0x000000022a227208 */ /* 0x000fe40000000000 */
[----:B------:R-:W-:Y:S02]  /*1290*/  FSEL R35, R43, R3, P0 ;  /* 0x000000032b237208 */ /* 0x000fe40000000000 */
        /* <DEDUP_REMOVED lines=12> */
[----:B------:R-:W1:Y:S02]  /*1360*/  SHFL.DOWN PT, R4, R43, 0x8, R0 ;  /* 0x090000002b047989 */ /* 0x000e6400000e0000 */
[----:B------:R-:W-:Y:S01]  /*1370*/  ISETP.GT.AND P3, PT, R5, R0, PT ;  /* 0x000000000500720c */ /* 0x000fe20003f64270 */
[----:B0-----:R-:W-:Y:S02]  /*1380*/  IMAD.MOV.U32 R2, RZ, RZ, R45 ;  /* 0x000000ffff027224 */ /* 0x001fe400078e002d */
[----:B-1----:R-:W-:-:S06]  /*1390*/  IMAD.MOV.U32 R3, RZ, RZ, R4 ;  /* 0x000000ffff037224 */ /* 0x002fcc00078e0004 */
[----:B------:R-:W-:-:S10]  /*13a0*/  DADD R2, R2, R42 ;  /* 0x0000000002027229 */ /* 0x000fd4000000002a */
[----:B------:R-:W-:Y:S02]  /*13b0*/  FSEL R34, R42, R2, P0 ;  /* 0x000000022a227208 */ /* 0x000fe40000000000 */
[----:B------:R-:W-:Y:S02]  /*13c0*/  FSEL R35, R43, R3, P0 ;  /* 0x000000032b237208 */ /* 0x000fe40000000000 */
[----:B------:R-:W-:Y:S01]  /*13d0*/  ISETP.NE.U32.AND P0, PT, R32, 0x65, PT ;  /* 0x000000652000780c */ /* 0x000fe20003f05070 */
[----:B------:R-:W0:Y:S03]  /*13e0*/  SHFL.DOWN PT, R45, R34, 0x10, R0 ;  /* 0x0a000000222d7989 */ /* 0x000e2600000e0000 */
[----:B------:R-:W-:Y:S01]  /*13f0*/  ISETP.NE.AND.EX P0, PT, R33, RZ, PT, P0 ;  /* 0x000000ff2100720c */ /* 0x000fe20003f05300 */
[----:B------:R-:W1:-:S12]  /*1400*/  SHFL.DOWN PT, R4, R35, 0x10, R0 ;  /* 0x0a00000023047989 */ /* 0x000e5800000e0000 */
[----:B------:R-:W-:Y:S01]  /*1410*/  VOTE.ALL P0, P0 ;  /* 0x0000000000ff7806 */ /* 0x000fe20000000000 */
[----:B0-----:R-:W-:Y:S02]  /*1420*/  IMAD.MOV.U32 R2, RZ, RZ, R45 ;  /* 0x000000ffff027224 */ /* 0x001fe400078e002d */
[----:B-1----:R-:W-:-:S06]  /*1430*/  IMAD.MOV.U32 R3, RZ, RZ, R4 ;  /* 0x000000ffff037224 */ /* 0x002fcc00078e0004 */
[----:B------:R-:W-:-:S10]  /*1440*/  DADD R2, R2, R34 ;  /* 0x0000000002027229 */ /* 0x000fd40000000022 */
[----:B------:R-:W-:Y:S02]  /*1450*/  FSEL R42, R34, R2, P3 ;  /* 0x00000002222a7208 */ /* 0x000fe40001800000 */
[----:B------:R-:W-:-:S07]  /*1460*/  FSEL R43, R35, R3, P3 ;  /* 0x00000003232b7208 */ /* 0x000fce0001800000 */
.L_x_244:
[----:B------:R-:W-:Y:S05]  /*1470*/  @!P0 BRA `(.L_x_195) ;  /* 0x0000000400508947 */ /* 0x000fea0003800000 */
.L_x_203:
[----:B------:R-:W-:-:S05]  /*1480*/  IMAD.WIDE R2, R41, 0x10, R46 ;  /* 0x0000001029027825 */ /* 0x000fca00078e022e */
[----:B------:R-:W2:Y:S01]  /*1490*/  LD.E.128.STRONG.GPU R32, desc[UR8][R2.64+-0x200] ;  /* 0xfffe000802207980 */ /* 0x000ea2000c10fd00 */
[----:B------:R-:W-:Y:S05]  /*14a0*/  YIELD ;  /* 0x0000000000007946 */ /* 0x000fea0003800000 */
[----:B------:R-:W-:Y:S01]  /*14b0*/  UMOV UR5, 0xffffffff ;  /* 0xffffffff00057882 */ /* 0x000fe20000000000 */
[----:B--2---:R-:W-:-:S04]  /*14c0*/  ISETP.NE.U32.AND P0, PT, R32, 0x63, PT ;  /* 0x000000632000780c */ /* 0x004fc80003f05070 */
[----:B------:R-:W-:Y:S01]  /*14d0*/  ISETP.NE.AND.EX P0, PT, R33, RZ, PT, P0 ;  /* 0x000000ff2100720c */ /* 0x000fe20003f05300 */
[----:B------:R-:W-:-:S12]  /*14e0*/  BRA.DIV UR5, `(.L_x_196) ;  /* 0x0000003605a07947 */ /* 0x000fd8000b800000 */
[----:B------:R-:W-:-:S13]  /*14f0*/  VOTE.ANY P0, !P0 ;  /* 0x0000000000ff7806 */ /* 0x000fda0004000100 */
.L_x_247:
[----:B------:R-:W-:Y:S05]  /*1500*/  @!P0 BRA `(.L_x_197) ;  /* 0x0000000000348947 */ /* 0x000fea0003800000 */
.L_x_201:
[----:B------:R-:W-:Y:S05]  /*1510*/  YIELD ;  /* 0x0000000000007946 */ /* 0x000fea0003800000 */
[----:B------:R-:W-:Y:S05]  /*1520*/  @P1 BRA `(.L_x_198) ;  /* 0x0000000000081947 */ /* 0x000fea0003800000 */
[----:B------:R0:W-:Y:S06]  /*1530*/  MEMBAR.SC.CTA ;  /* 0x0000000000007992 */ /* 0x0001ec0000000000 */
[----:B0-----:R-:W-:Y:S05]  /*1540*/  BRA `(.L_x_199) ;  /* 0x0000000000087947 */ /* 0x001fea0003800000 */
.L_x_198:
[----:B------:R-:W-:Y:S05]  /*1550*/  NANOSLEEP 0x240 ;  /* 0x000002400000795d */ /* 0x000fea0003800000 */
[----:B------:R-:W-:Y:S01]  /*1560*/  NOP ;  /* 0x0000000000007918 */ /* 0x000fe20000000000 */
.L_x_199:
[----:B------:R-:W2:Y:S01]  /*1570*/  LD.E.128.STRONG.GPU R32, desc[UR8][R2.64+-0x200] ;  /* 0xfffe000802207980 */ /* 0x000ea2000c10fd00 */
[----:B------:R-:W-:Y:S01]  /*1580*/  UMOV UR5, 0xffffffff ;  /* 0xffffffff00057882 */ /* 0x000fe20000000000 */
[----:B--2---:R-:W-:-:S04]  /*1590*/  ISETP.NE.U32.AND P0, PT, R32, 0x63, PT ;  /* 0x000000632000780c */ /* 0x004fc80003f05070 */
[----:B------:R-:W-:Y:S01]  /*15a0*/  ISETP.NE.AND.EX P0, PT, R33, RZ, PT, P0 ;  /* 0x000000ff2100720c */ /* 0x000fe20003f05300 */
[----:B------:R-:W-:-:S12]  /*15b0*/  BRA.DIV UR5, `(.L_x_200) ;  /* 0x00000036058c7947 */ /* 0x000fd8000b800000 */
[----:B------:R-:W-:-:S13]  /*15c0*/  VOTE.ANY P0, !P0 ;  /* 0x0000000000ff7806 */ /* 0x000fda0004000100 */
.L_x_250:
[----:B------:R-:W-:Y:S05]  /*15d0*/  @P0 BRA `(.L_x_201) ;  /* 0xfffffffc00cc0947 */ /* 0x000fea000383ffff */
.L_x_197:
[----:B------:R-:W-:Y:S01]  /*15e0*/  UMOV UR5, 0xffffffff ;  /* 0xffffffff00057882 */ /* 0x000fe20000000000 */
[----:B------:R-:W-:-:S04]  /*15f0*/  ISETP.NE.U32.AND P0, PT, R32, 0x65, PT ;  /* 0x000000652000780c */ /* 0x000fc80003f05070 */
[----:B------:R-:W-:Y:S01]  /*1600*/  ISETP.NE.AND.EX P0, PT, R33, RZ, PT, P0 ;  /* 0x000000ff2100720c */ /* 0x000fe20003f05300 */
[----:B------:R-:W-:-:S12]  /*1610*/  BRA.DIV UR5, `(.L_x_202) ;  /* 0x0000003605947947 */ /* 0x000fd8000b800000 */
[----:B------:R-:W-:Y:S01]  /*1620*/  VOTE.ANY R5, PT, !P0 ;  /* 0x0000000000057806 */ /* 0x000fe200040e0100 */
[----:B------:R-:W-:Y:S02]  /*1630*/  IMAD.MOV.U32 R4, RZ, RZ, R34 ;  /* 0x000000ffff047224 */ /* 0x000fe400078e0022 */
[----:B------:R-:W-:Y:S01]  /*1640*/  VIADD R41, R41, 0xffffffe0 ;  /* 0xffffffe029297836 */ /* 0x000fe20000000000 */
[----:B------:R-:W-:-:S05]  /*1650*/  LOP3.LUT R5, R5, 0x80000000, R44, 0xec, !PT ;  /* 0x8000000005057812 */ /* 0x000fca00078eec2c */
        /* <DEDUP_REMOVED lines=31> */
[-C--:B------:R-:W-:Y:S01]  /*1850*/  ISETP.GT.AND P0, PT, R5, R0.reuse, PT ;  /* 0x000000000500720c */ /* 0x080fe20003f04270 */
[----:B------:R-:W0:Y:S01]  /*1860*/  SHFL.DOWN PT, R50, R45, 0x8, R0 ;  /* 0x090000002d327989 */ /* 0x000e2200000e0000 */
[----:B------:R-:W-:Y:S02]  /*1870*/  IMAD.MOV.U32 R48, RZ, RZ, R45 ;  /* 0x000000ffff307224 */ /* 0x000fe400078e002d */
[----:B------:R-:W-:Y:S01]  /*1880*/  VIADD R5, R38, 0x10 ;  /* 0x0000001026057836 */ /* 0x000fe20000000000 */
[----:B------:R-:W1:Y:S04]  /*1890*/  SHFL.DOWN PT, R51, R49, 0x8, R0 ;  /* 0x0900000031337989 */ /* 0x000e6800000e0000 */
[----:B------:R-:W-:Y:S01]  /*18a0*/  ISETP.GT.AND P3, PT, R5, R0, PT ;  /* 0x000000000500720c */ /* 0x000fe20003f64270 */
[----:B0-----:R-:W-:-:S02]  /*18b0*/  IMAD.MOV.U32 R2, RZ, RZ, R50 ;  /* 0x000000ffff027224 */ /* 0x001fc400078e0032 */
        /* <DEDUP_REMOVED lines=13> */
[----:B------:R-:W-:-:S06]  /*1990*/  FSEL R3, R35, R3, P3 ;  /* 0x0000000323037208 */ /* 0x000fcc0001800000 */
[----:B------:R-:W-:-:S11]  /*19a0*/  DADD R42, R42, R2 ;  /* 0x000000002a2a7229 */ /* 0x000fd60000000002 */
.L_x_264:
[----:B------:R-:W-:Y:S05]  /*19b0*/  @P0 BRA `(.L_x_203) ;  /* 0xfffffff800b00947 */ /* 0x000fea000383ffff */
.L_x_195:
[----:B------:R-:W-:Y:S01]  /*19c0*/  ISETP.NE.AND P0, PT, R38, RZ, PT ;  /* 0x000000ff2600720c */ /* 0x000fe20003f05270 */
[----:B------:R-:W0:Y:S01]  /*19d0*/  @!P2 S2R R33, SR_CgaCtaId ;  /* 0x000000000021a919 */ /* 0x000e220000008800 */
[----:B------:R-:W1:Y:S01]  /*19e0*/  LDC R0, c[0x0][0x398] ;  /* 0x0000e600ff007b82 */ /* 0x000e620000000800 */
[----:B------:R-:W-:Y:S01]  /*19f0*/  @!P2 DADD R6, R6, R42 ;  /* 0x000000000606a229 */ /* 0x000fe2000000002a */
[----:B------:R-:W-:-:S06]  /*1a00*/  @!P2 IMAD.MOV.U32 R4, RZ, RZ, 0x65 ;  /* 0x00000065ff04a424 */ /* 0x000fcc00078e00ff */
[----:B------:R-:W2:Y:S03]  /*1a10*/  LDC.64 R2, c[0x0][0x390] ;  /* 0x0000e400ff027b82 */ /* 0x000ea60000000a00 */
[----:B------:R-:W3:Y:S01]  /*1a20*/  @!P0 S2R R41, SR_CgaCtaId ;  /* 0x0000000000298919 */ /* 0x000ee20000008800 */
[----:B------:R-:W-:Y:S01]  /*1a30*/  @!P0 MOV R32, 0x400 ;  /* 0x0000040000208802 */ /* 0x000fe20000000f00 */
[----:B-1----:R-:W-:Y:S01]  /*1a40*/  VIADD R5, R0, UR10 ;  /* 0x0000000a00057c36 */ /* 0x002fe20008000000 */
[----:B------:R-:W-:-:S04]  /*1a50*/  @!P2 MOV R0, 0x400 ;  /* 0x000004000000a802 */ /* 0x000fc80000000f00 */
[----:B0-----:R-:W-:Y:S01]  /*1a60*/  @!P2 LEA R35, R33, R0, 0x18 ;  /* 0x000000002123a211 */ /* 0x001fe200078ec0ff */
[----:B--2---:R-:W-:-:S04]  /*1a70*/  IMAD.WIDE R2, R5, 0x10, R2 ;  /* 0x0000001005027825 */ /* 0x004fc800078e0202 */
[----:B------:R-:W-:Y:S02]  /*1a80*/  @!P2 IMAD.MOV.U32 R5, RZ, RZ, 0x0 ;  /* 0x00000000ff05a424 */ /* 0x000fe400078e00ff */
[----:B------:R-:W-:Y:S02]  /*1a90*/  IMAD.MOV.U32 R33, RZ, RZ, R39 ;  /* 0x000000ffff217224 */ /* 0x000fe400078e0027 */
[----:B------:R-:W-:Y:S01]  /*1aa0*/  @!P0 IMAD.MOV.U32 R33, RZ, RZ, R43 ;  /* 0x000000ffff218224 */ /* 0x000fe200078e002b */
[----:B------:R0:W-:Y:S01]  /*1ab0*/  @!P2 ST.E.128.STRONG.GPU desc[UR8][R2.64+0x200], R4 ;  /* 0x000200040200a985 */ /* 0x0001e2000c10fd08 */
[----:B---3--:R-:W-:Y:S01]  /*1ac0*/  @!P0 LEA R41, R41, R32, 0x18 ;  /* 0x0000002029298211 */ /* 0x008fe200078ec0ff */
[----:B------:R-:W-:Y:S02]  /*1ad0*/  IMAD.MOV.U32 R32, RZ, RZ, R40 ;  /* 0x000000ffff207224 */ /* 0x000fe400078e0028 */
[----:B------:R0:W-:Y:S01]  /*1ae0*/  @!P2 STS.64 [R35+0x10], R6 ;  /* 0x000010062300a388 */ /* 0x0001e20000000a00 */
[----:B------:R-:W-:-:S03]  /*1af0*/  @!P0 IMAD.MOV.U32 R32, RZ, RZ, R42 ;  /* 0x000000ffff208224 */ /* 0x000fc600078e002a */
[----:B------:R0:W-:Y:S04]  /*1b00*/  @!P2 STS.64 [R35+0x8], R42 ;  /* 0x0000082a2300a388 */ /* 0x0001e80000000a00 */
[----:B------:R0:W-:Y:S02]  /*1b10*/  @!P0 STS.64 [R41+0x60], R42 ;  /* 0x0000602a29008388 */ /* 0x0001e40000000a00 */
.L_x_185:
[----:B------:R-:W1:Y:S01]  /*1b20*/  S2R R0, SR_TID.X ;  /* 0x0000000000007919 */ /* 0x000e620000002100 */
[----:B------:R-:W-:Y:S05]  /*1b30*/  WARPSYNC.ALL ;  /* 0x0000000000007948 */ /* 0x000fea0003800000 */
[----:B------:R-:W-:Y:S01]  /*1b40*/  BAR.SYNC.DEFER_BLOCKING 0x0 ;  /* 0x0000000000007b1d */ /* 0x000fe20000010000 */
[----:B-1----:R-:W-:-:S13]  /*1b50*/  ISETP.NE.AND P0, PT, R0, RZ, PT ;  /* 0x000000ff0000720c */ /* 0x002fda0003f05270 */
[----:B0-----:R-:W0:Y:S01]  /*1b60*/  @P0 S2R R3, SR_CgaCtaId ;  /* 0x0000000000030919 */ /* 0x001e220000008800 */
[----:B------:R-:W-:-:S04]  /*1b70*/  @P0 MOV R0, 0x400 ;  /* 0x0000040000000802 */ /* 0x000fc80000000f00 */
[----:B0-----:R-:W-:-:S06]  /*1b80*/  @P0 LEA R3, R3, R0, 0x18 ;  /* 0x0000000003030211 */ /* 0x001fcc00078ec0ff */
[----:B------:R-:W0:Y:S02]  /*1b90*/  @P0 LDS.64 R2, [R3+0x60] ;  /* 0x0000600003020984 */ /* 0x000e240000000a00 */
[----:B0-----:R-:W-:-:S08]  /*1ba0*/  @P0 DADD R32, R32, R2 ;  /* 0x0000000020200229 */ /* 0x001fd00000000002 */
[----:B------:R-:W-:-:S11]  /*1bb0*/  DADD R4, R28, R32 ;  /* 0x000000001c047229 */ /* 0x000fd60000000020 */
.L_x_184:
[----:B------:R-:W-:Y:S05]  /*1bc0*/  BSYNC.RECONVERGENT B0 ;  /* 0x0000000000007941 */ /* 0x000fea0003800200 */
.L_x_182:
[----:B0-----:R-:W-:Y:S01]  /*1bd0*/  DADD R6, R30, R4 ;  /* 0x000000001e067229 */ /* 0x001fe20000000004 */
[----:B------:R-:W0:Y:S01]  /*1be0*/  S2R R0, SR_TID.X ;  /* 0x0000000000007919 */ /* 0x000e220000002100 */
[----:B------:R-:W1:Y:S01]  /*1bf0*/  S2UR UR6, SR_CgaCtaId ;  /* 0x00000000000679c3 */ /* 0x000e620000008800 */
[----:B------:R-:W-:Y:S01]  /*1c00*/  UMOV UR5, 0x400 ;  /* 0x0000040000057882 */ /* 0x000fe20000000000 */
[----:B------:R-:W2:Y:S04]  /*1c10*/  S2R R3, SR_LANEID ;  /* 0x0000000000037919 */ /* 0x000ea80000000000 */
[----:B------:R-:W-:Y:S02]  /*1c20*/  DADD R24, R24, R6 ;  /* 0x0000000018187229 */ /* 0x000fe40000000006 */
[----:B------:R-:W-:Y:S06]  /*1c30*/  BAR.SYNC.DEFER_BLOCKING 0x0 ;  /* 0x0000000000007b1d */ /* 0x000fec0000010000 */
[----:B------:R-:W-:-:S08]  /*1c40*/  DADD R26, R26, R24 ;  /* 0x000000001a1a7229 */ /* 0x000fd00000000018 */
[----:B------:R-:W-:Y:S01]  /*1c50*/  DADD R20, R20, R26 ;  /* 0x0000000014147229 */ /* 0x000fe2000000001a */
[----:B-1----:R-:W-:Y:S01]  /*1c60*/  ULEA UR5, UR6, UR5, 0x18 ;  /* 0x0000000506057291 */ /* 0x002fe2000f8ec0ff */
[----:B------:R-:W1:Y:S06]  /*1c70*/  LDCU.64 UR6, c[0x0][0x388] ;  /* 0x00007100ff0677ac */ /* 0x000e6c0008000a00 */
[----:B------:R-:W-:Y:S01]  /*1c80*/  DADD R22, R22, R20 ;  /* 0x0000000016167229 */ /* 0x000fe20000000014 */
[----:B0-----:R-:W-:-:S05]  /*1c90*/  SHF.R.U32.HI R0, RZ, 0x5, R0 ;  /* 0x00000005ff007819 */ /* 0x001fca0000011600 */
[----:B--2---:R-:W-:Y:S02]  /*1ca0*/  IMAD R0, R0, 0x180, R3 ;  /* 0x0000018000007824 */ /* 0x004fe400078e0203 */
[----:B------:R-:W-:-:S03]  /*1cb0*/  DADD R16, R16, R22 ;  /* 0x0000000010107229 */ /* 0x000fc60000000016 */
[----:B------:R-:W-:Y:S02]  /*1cc0*/  LEA R0, R0, UR5, 0x3 ;  /* 0x0000000500007c11 */ /* 0x000fe4000f8e18ff */
[----:B-1----:R-:W-:-:S03]  /*1cd0*/  IADD3 R36, P0, PT, R36, UR6, RZ ;  /* 0x0000000624247c10 */ /* 0x002fc6000ff1e0ff */
[----:B------:R-:W-:Y:S01]  /*1ce0*/  DADD R18, R18, R16 ;  /* 0x0000000012127229 */ /* 0x000fe20000000010 */
[----:B------:R-:W-:Y:S01]  /*1cf0*/  IMAD R35, R3, 0x58, R0 ;  /* 0x0000005803237824 */ /* 0x000fe200078e0200 */
[----:B------:R-:W-:-:S04]  /*1d00*/  IADD3.X R37, PT, PT, R37, UR7, RZ, P0, !PT ;  /* 0x0000000725257c10 */ /* 0x000fc800087fe4ff */
[----:B------:R-:W-:Y:S02]  /*1d10*/  STS.128 [R35], R4 ;  /* 0x0000000423007388 */ /* 0x000fe40000000c00 */
[----:B------:R-:W-:Y:S02]  /*1d20*/  DADD R12, R12, R18 ;  /* 0x000000000c0c7229 */ /* 0x000fe40000000012 */
[----:B------:R-:W-:Y:S04]  /*1d30*/  STS.128 [R35+0x10], R24 ;  /* 0x0000101823007388 */ /* 0x000fe80000000c00 */
[----:B------:R-:W-:Y:S02]  /*1d40*/  STS.128 [R35+0x20], R20 ;  /* 0x0000201423007388 */ /* 0x000fe40000000c00 */
[----:B------:R-:W-:-:S02]  /*1d50*/  DADD R14, R14, R12 ;  /* 0x000000000e0e7229 */ /* 0x000fc4000000000c */
[----:B------:R-:W-:Y:S05]  /*1d60*/  STS.128 [R35+0x30], R16 ;  /* 0x0000301023007388 */ /* 0x000fea0000000c00 */
[----:B------:R-:W-:Y:S01]  /*1d70*/  STS.128 [R35+0x40], R12 ;  /* 0x0000400c23007388 */ /* 0x000fe20000000c00 */
[----:B------:R-:W-:-:S08]  /*1d80*/  DADD R8, R8, R14 ;  /* 0x0000000008087229 */ /* 0x000fd0000000000e */
[----:B------:R-:W-:-:S07]  /*1d90*/  DADD R10, R10, R8 ;  /* 0x000000000a0a7229 */ /* 0x000fce0000000008 */
[----:B------:R-:W-:Y:S01]  /*1da0*/  STS.128 [R35+0x50], R8 ;  /* 0x0000500823007388 */ /* 0x000fe20000000c00 */
[----:B------:R-:W-:-:S03]  /*1db0*/  NOP ;  /* 0x0000000000007918 */ /* 0x000fc60000000000 */
[----:B------:R-:W0:Y:S04]  /*1dc0*/  LDS.64 R2, [R0] ;  /* 0x0000000000027984 */ /* 0x000e280000000a00 */
[----:B------:R-:W1:Y:S04]  /*1dd0*/  LDS.64 R28, [R0+0x100] ;  /* 0x00010000001c7984 */ /* 0x000e680000000a00 */
[----:B------:R-:W2:Y:S04]  /*1de0*/  LDS.64 R30, [R0+0x200] ;  /* 0x00020000001e7984 */ /* 0x000ea80000000a00 */
[----:B------:R-:W3:Y:S04]  /*1df0*/  LDS.64 R32, [R0+0x300] ;  /* 0x0003000000207984 */ /* 0x000ee80000000a00 */
[----:B------:R-:W4:Y:S04]  /*1e00*/  LDS.64 R4, [R0+0x400] ;  /* 0x0004000000047984 */ /* 0x000f280000000a00 */
[----:B------:R-:W5:Y:S04]  /*1e10*/  LDS.64 R6, [R0+0x500] ;  /* 0x0005000000067984 */ /* 0x000f680000000a00 */
[----:B------:R-:W5:Y:S04]  /*1e20*/  LDS.64 R20, [R0+0x600] ;  /* 0x0006000000147984 */ /* 0x000f680000000a00 */
[----:B------:R-:W5:Y:S04]  /*1e30*/  LDS.64 R16, [R0+0x700] ;  /* 0x0007000000107984 */ /* 0x000f680000000a00 */
[----:B------:R-:W5:Y:S04]  /*1e40*/  LDS.64 R12, [R0+0x800] ;  /* 0x00080000000c7984 */ /* 0x000f680000000a00 */
[----:B------:R-:W5:Y:S04]  /*1e50*/  LDS.64 R8, [R0+0x900] ;  /* 0x0009000000087984 */ /* 0x000f680000000a00 */
[----:B------:R-:W5:Y:S04]  /*1e60*/  LDS.64 R10, [R0+0xa00] ;  /* 0x000a0000000a7984 */ /* 0x000f680000000a00 */
[----:B------:R-:W5:Y:S04]  /*1e70*/  LDS.64 R14, [R0+0xb00] ;  /* 0x000b0000000e7984 */ /* 0x000f680000000a00 */
[----:B0-----:R-:W-:Y:S04]  /*1e80*/  STG.E.64 desc[UR8][R36.64], R2 ;  /* 0x0000000224007986 */ /* 0x001fe8000c101b08 */
[----:B-1----:R-:W-:Y:S04]  /*1e90*/  STG.E.64 desc[UR8][R36.64+0x100], R28 ;  /* 0x0001001c24007986 */ /* 0x002fe8000c101b08 */
[----:B--2---:R-:W-:Y:S04]  /*1ea0*/  STG.E.64 desc[UR8][R36.64+0x200], R30 ;  /* 0x0002001e24007986 */ /* 0x004fe8000c101b08 */
[----:B---3--:R-:W-:Y:S04]  /*1eb0*/  STG.E.64 desc[UR8][R36.64+0x300], R32 ;  /* 0x0003002024007986 */ /* 0x008fe8000c101b08 */
[----:B----4-:R-:W-:Y:S04]  /*1ec0*/  STG.E.64 desc[UR8][R36.64+0x400], R4 ;  /* 0x0004000424007986 */ /* 0x010fe8000c101b08 */
[----:B-----5:R-:W-:Y:S04]  /*1ed0*/  STG.E.64 desc[UR8][R36.64+0x500], R6 ;  /* 0x0005000624007986 */ /* 0x020fe8000c101b08 */
[----:B------:R-:W-:Y:S04]  /*1ee0*/  STG.E.64 desc[UR8][R36.64+0x600], R20 ;  /* 0x0006001424007986 */ /* 0x000fe8000c101b08 */
[----:B------:R-:W-:Y:S04]  /*1ef0*/  STG.E.64 desc[UR8][R36.64+0x700], R16 ;  /* 0x0007001024007986 */ /* 0x000fe8000c101b08 */
[----:B------:R-:W-:Y:S04]  /*1f00*/  STG.E.64 desc[UR8][R36.64+0x800], R12 ;  /* 0x0008000c24007986 */ /* 0x000fe8000c101b08 */
[----:B------:R-:W-:Y:S04]  /*1f10*/  STG.E.64 desc[UR8][R36.64+0x900], R8 ;  /* 0x0009000824007986 */ /* 0x000fe8000c101b08 */
[----:B------:R-:W-:Y:S04]  /*1f20*/  STG.E.64 desc[UR8][R36.64+0xa00], R10 ;  /* 0x000a000a24007986 */ /* 0x000fe8000c101b08 */
[----:B------:R-:W-:Y:S01]  /*1f30*/  STG.E.64 desc[UR8][R36.64+0xb00], R14 ;  /* 0x000b000e24007986 */ /* 0x000fe2000c101b08 */
[----:B------:R-:W-:Y:S05]  /*1f40*/  EXIT ;  /* 0x000000000000794d */ /* 0x000fea0003800000 */
.L_x_181:
[----:B------:R-:W0:Y:S02]  /*1f50*/  LDCU UR4, c[0x0][0x3a0] ;  /* 0x00007400ff0477ac */ /* 0x000e240008000800 */
[----:B0-----:R-:W-:-:S04]  /*1f60*/  IADD3 R20, PT, PT, -R40, UR4, RZ ;  /* 0x0000000428147c10 */ /* 0x001fc8000fffe1ff */
[----:B------:R-:W-:-:S04]  /*1f70*/  ISETP.NE.U32.AND P0, PT, R20, RZ, PT ;  /* 0x000000ff1400720c */ /* 0x000fc80003f05070 */
[----:B------:R-:W-:-:S13]  /*1f80*/  ISETP.NE.AND.EX P0, PT, R0, RZ, PT, P0 ;  /* 0x000000ff0000720c */ /* 0x000fda0003f05300 */
[----:B------:R-:W-:Y:S05]  /*1f90*/  @!P0 EXIT ;  /* 0x000000000000894d */ /* 0x000fea0003800000 */
[----:B------:R-:W0:Y:S08]  /*1fa0*/  LDC R2, c[0x0][0x398] ;  /* 0x0000e600ff027b82 */ /* 0x000e300000000800 */
[----:B------:R-:W1:Y:S01]  /*1fb0*/  LDC.64 R8, c[0x0][0x380] ;  /* 0x0000e000ff087b82 */ /* 0x000e620000000a00 */
[----:B0-----:R-:W-:-:S04]  /*1fc0*/  VIADD R37, R2, UR10 ;  /* 0x0000000a02257c36 */ /* 0x001fc80008000000 */
[----:B-1----:R-:W-:-:S05]  /*1fd0*/  IMAD.WIDE R8, R37, 0x5400, R8 ;  /* 0x0000540025087825 */ /* 0x002fca00078e0208 */
[----:B------:R-:W2:Y:S01]  /*1fe0*/  LDG.E.64 R4, desc[UR8][R8.64] ;  /* 0x0000000808047981 */ /* 0x000ea2000c1e1b00 */
[----:B------:R-:W0:Y:S02]  /*1ff0*/  S2R R0, SR_TID.X ;  /* 0x0000000000007919 */ /* 0x000e240000002100 */
[C---:B0-----:R-:W-:Y:S02]  /*2000*/  LOP3.LUT R3, R0.reuse, 0x1f, RZ, 0xc0, !PT ;  /* 0x0000001f00037812 */ /* 0x041fe400078ec0ff */
[----:B------:R-:W-:-:S05]  /*2010*/  LOP3.LUT R6, R0, 0x3e0, RZ, 0xc0, !PT ;  /* 0x000003e000067812 */ /* 0x000fca00078ec0ff */
[----:B------:R-:W-:-:S04]  /*2020*/  IMAD R19, R6, 0xc, R3 ;  /* 0x0000000c06137824 */ /* 0x000fc800078e0203 */
[C---:B------:R-:W-:Y:S01]  /*2030*/  VIADD R6, R19.reuse, 0x40 ;  /* 0x0000004013067836 */ /* 0x040fe20000000000 */
[C---:B------:R-:W-:Y:S01]  /*2040*/  LEA R10, P4, R19.reuse, R8, 0x3 ;  /* 0x00000008130a7211 */ /* 0x040fe200078818ff */
[C---:B------:R-:W-:Y:S01]  /*2050*/  VIADD R3, R19.reuse, 0x20 ;  /* 0x0000002013037836 */ /* 0x040fe20000000000 */
[CC--:B------:R-:W-:Y:S01]  /*2060*/  ISETP.GE.U32.AND P3, PT, R19.reuse, R20.reuse, PT ;  /* 0x000000141300720c */ /* 0x0c0fe20003f66070 */
[C---:B------:R-:W-:Y:S01]  /*2070*/  VIADD R7, R19.reuse, 0x60 ;  /* 0x0000006013077836 */ /* 0x040fe20000000000 */
[-C--:B------:R-:W-:Y:S01]  /*2080*/  ISETP.GE.U32.AND P6, PT, R6, R20.reuse, PT ;  /* 0x000000140600720c */ /* 0x080fe20003fc6070 */
[----:B------:R-:W-:Y:S01]  /*2090*/  VIADD R6, R19, 0xa0 ;  /* 0x000000a013067836 */ /* 0x000fe20000000000 */
[-C--:B------:R-:W-:Y:S01]  /*20a0*/  ISETP.GE.U32.AND P2, PT, R3, R20.reuse, PT ;  /* 0x000000140300720c */ /* 0x080fe20003f46070 */
[----:B------:R-:W-:Y:S01]  /*20b0*/  VIADD R3, R19, 0x80 ;  /* 0x0000008013037836 */ /* 0x000fe20000000000 */
[-C--:B------:R-:W-:Y:S01]  /*20c0*/  ISETP.GE.U32.AND P5, PT, R7, R20.reuse, PT ;  /* 0x000000140700720c */ /* 0x080fe20003fa6070 */
[----:B------:R-:W-:Y:S01]  /*20d0*/  IMAD.X R11, RZ, RZ, R9, P4 ;  /* 0x000000ffff0b7224 */ /* 0x000fe200020e0609 */
[-C--:B------:R-:W-:Y:S01]  /*20e0*/  ISETP.GE.U32.AND P0, PT, R6, R20.reuse, PT ;  /* 0x000000140600720c */ /* 0x080fe20003f06070 */
[----:B------:R-:W-:Y:S01]  /*20f0*/  VIADD R12, R19, 0x100 ;  /* 0x00000100130c7836 */ /* 0x000fe20000000000 */
[----:B------:R-:W-:Y:S01]  /*2100*/  ISETP.GE.U32.AND P1, PT, R3, R20, PT ;  /* 0x000000140300720c */ /* 0x000fe20003f26070 */
[----:B------:R-:W-:-:S05]  /*2110*/  VIADD R3, R19, 0xc0 ;  /* 0x000000c013037836 */ /* 0x000fca0000000000 */
[-C--:B------:R-:W-:Y:S01]  /*2120*/  ISETP.GE.U32.AND P4, PT, R3, R20.reuse, PT ;  /* 0x000000140300720c */ /* 0x080fe20003f86070 */
[C---:B------:R-:W-:Y:S02]  /*2130*/  VIADD R3, R19.reuse, 0xe0 ;  /* 0x000000e013037836 */ /* 0x040fe40000000000 */
[----:B------:R-:W-:Y:S02]  /*2140*/  VIADD R18, R19, 0x140 ;  /* 0x0000014013127836 */ /* 0x000fe40000000000 */
[----:B--2---:R-:W-:Y:S02]  /*2150*/  IMAD.MOV.U32 R6, RZ, RZ, R4 ;  /* 0x000000ffff067224 */ /* 0x004fe400078e0004 */
[----:B------:R-:W-:Y:S02]  /*2160*/  IMAD.MOV.U32 R7, RZ, RZ, R5 ;  /* 0x000000ffff077224 */ /* 0x000fe400078e0005 */
[----:B------:R-:W-:Y:S01]  /*2170*/  IMAD.MOV.U32 R8, RZ, RZ, R6 ;  /* 0x000000ffff087224 */ /* 0x000fe200078e0006 */
[----:B------:R-:W2:Y:S01]  /*2180*/  @!P3 LDG.E.64 R4, desc[UR8][R10.64] ;  /* 0x000000080a04b981 */ /* 0x000ea2000c1e1b00 */
[--C-:B------:R-:W-:Y:S01]  /*2190*/  IMAD.MOV.U32 R9, RZ, RZ, R7.reuse ;  /* 0x000000ffff097224 */ /* 0x100fe200078e0007 */
[----:B------:R-:W-:Y:S01]  /*21a0*/  ISETP.GE.U32.AND P3, PT, R3, R20, PT ;  /* 0x000000140300720c */ /* 0x000fe20003f66070 */
[----:B------:R-:W-:-:S04]  /*21b0*/  IMAD.MOV.U32 R13, RZ, RZ, R7 ;  /* 0x000000ffff0d7224 */ /* 0x000fc800078e0007 */
[----:B------:R-:W3:Y:S01]  /*21c0*/  @!P2 LDG.E.64 R8, desc[UR8][R10.64+0x100] ;  /* 0x000100080a08a981 */ /* 0x000ee2000c1e1b00 */
[-C--:B------:R-:W-:Y:S01]  /*21d0*/  ISETP.GE.U32.AND P2, PT, R12, R20.reuse, PT ;  /* 0x000000140c00720c */ /* 0x080fe20003f46070 */
[--C-:B------:R-:W-:Y:S02]  /*21e0*/  IMAD.MOV.U32 R12, RZ, RZ, R6.reuse ;  /* 0x000000ffff0c7224 */ /* 0x100fe400078e0006 */
[----:B------:R-:W-:Y:S02]  /*21f0*/  VIADD R3, R19, 0x120 ;  /* 0x0000012013037836 */ /* 0x000fe40000000000 */
[--C-:B------:R-:W-:Y:S02]  /*2200*/  IMAD.MOV.U32 R14, RZ, RZ, R6.reuse ;  /* 0x000000ffff0e7224 */ /* 0x100fe400078e0006 */
[--C-:B------:R-:W-:Y:S01]  /*2210*/  IMAD.MOV.U32 R15, RZ, RZ, R7.reuse ;  /* 0x000000ffff0f7224 */ /* 0x100fe200078e0007 */
[----:B------:R-:W4:Y:S01]  /*2220*/  @!P6 LDG.E.64 R12, desc[UR8][R10.64+0x200] ;  /* 0x000200080a0ce981 */ /* 0x000f22000c1e1b00 */
[----:B------:R-:W-:Y:S01]  /*2230*/  IMAD.MOV.U32 R16, RZ, RZ, R6 ;  /* 0x000000ffff107224 */ /* 0x000fe200078e0006 */
[----:B------:R-:W-:Y:S01]  /*2240*/  ISETP.GE.U32.AND P6, PT, R3, R20, PT ;  /* 0x000000140300720c */ /* 0x000fe20003fc6070 */
[----:B------:R-:W-:-:S02]  /*2250*/  IMAD.MOV.U32 R17, RZ, RZ, R7 ;  /* 0x000000ffff117224 */ /* 0x000fc400078e0007 */
[----:B------:R-:W-:Y:S01]  /*2260*/  VIADD R3, R19, 0x160 ;  /* 0x0000016013037836 */ /* 0x000fe20000000000 */
[----:B------:R-:W5:Y:S01]  /*2270*/  @!P5 LDG.E.64 R14, desc[UR8][R10.64+0x300] ;  /* 0x000300080a0ed981 */ /* 0x000f62000c1e1b00 */
[----:B------:R-:W-:-:S03]  /*2280*/  ISETP.GE.U32.AND P5, PT, R18, R20, PT ;  /* 0x000000141200720c */ /* 0x000fc60003fa6070 */
[----:B------:R-:W5:Y:S01]  /*2290*/  @!P1 LDG.E.64 R16, desc[UR8][R10.64+0x400] ;  /* 0x000400080a109981 */ /* 0x000f62000c1e1b00 */
[----:B------:R-:W-:Y:S01]  /*22a0*/  ISETP.GE.U32.AND P1, PT, R3, R20, PT ;  /* 0x000000140300720c */ /* 0x000fe20003f26070 */
[--C-:B------:R-:W-:Y:S02]  /*22b0*/  IMAD.MOV.U32 R18, RZ, RZ, R6.reuse ;  /* 0x000000ffff127224 */ /* 0x100fe400078e0006 */
[--C-:B------:R-:W-:Y:S02]  /*22c0*/  IMAD.MOV.U32 R19, RZ, RZ, R7.reuse ;  /* 0x000000ffff137224 */ /* 0x100fe400078e0007 */
[--C-:B------:R-:W-:Y:S02]  /*22d0*/  IMAD.MOV.U32 R32, RZ, RZ, R6.reuse ;  /* 0x000000ffff207224 */ /* 0x100fe400078e0006 */
[--C-:B------:R-:W-:Y:S02]  /*22e0*/  IMAD.MOV.U32 R33, RZ, RZ, R7.reuse ;  /* 0x000000ffff217224 */ /* 0x100fe400078e0007 */
[----:B------:R-:W-:Y:S01]  /*22f0*/  IMAD.MOV.U32 R34, RZ, RZ, R6 ;  /* 0x000000ffff227224 */ /* 0x000fe200078e0006 */
[----:B------:R-:W5:Y:S01]  /*2300*/  @!P0 LDG.E.64 R18, desc[UR8][R10.64+0x500] ;  /* 0x000500080a128981 */ /* 0x000f62000c1e1b00 */
[----:B------:R-:W-:-:S02]  /*2310*/  IMAD.MOV.U32 R35, RZ, RZ, R7 ;  /* 0x000000ffff237224 */ /* 0x000fc400078e0007 */
[--C-:B------:R-:W-:Y:S01]  /*2320*/  IMAD.MOV.U32 R38, RZ, RZ, R6.reuse ;  /* 0x000000ffff267224 */ /* 0x100fe200078e0006 */
[----:B------:R-:W5:Y:S01]  /*2330*/  @!P4 LDG.E.64 R32, desc[UR8][R10.64+0x600] ;  /* 0x000600080a20c981 */ /* 0x000f62000c1e1b00 */
[--C-:B------:R-:W-:Y:S02]  /*2340*/  IMAD.MOV.U32 R39, RZ, RZ, R7.reuse ;  /* 0x000000ffff277224 */ /* 0x100fe400078e0007 */
[--C-:B------:R-:W-:Y:S01]  /*2350*/  IMAD.MOV.U32 R42, RZ, RZ, R6.reuse ;  /* 0x000000ffff2a7224 */ /* 0x100fe200078e0006 */
[----:B------:R-:W5:Y:S01]  /*2360*/  @!P3 LDG.E.64 R34, desc[UR8][R10.64+0x700] ;  /* 0x000700080a22b981 */ /* 0x000f62000c1e1b00 */
[--C-:B------:R-:W-:Y:S02]  /*2370*/  IMAD.MOV.U32 R43, RZ, RZ, R7.reuse ;  /* 0x000000ffff2b7224 */ /* 0x100fe400078e0007 */
[----:B------:R-:W-:Y:S01]  /*2380*/  IMAD.MOV.U32 R44, RZ, RZ, R6 ;  /* 0x000000ffff2c7224 */ /* 0x000fe200078e0006 */
[----:B------:R-:W5:Y:S01]  /*2390*/  @!P2 LDG.E.64 R38, desc[UR8][R10.64+0x800] ;  /* 0x000800080a26a981 */ /* 0x000f62000c1e1b00 */
[----:B------:R-:W-:-:S03]  /*23a0*/  IMAD.MOV.U32 R45, RZ, RZ, R7 ;  /* 0x000000ffff2d7224 */ /* 0x000fc600078e0007 */
[----:B------:R-:W5:Y:S04]  /*23b0*/  @!P6 LDG.E.64 R42, desc[UR8][R10.64+0x900] ;  /* 0x000900080a2ae981 */ /* 0x000f68000c1e1b00 */
[----:B------:R-:W5:Y:S04]  /*23c0*/  @!P5 LDG.E.64 R44, desc[UR8][R10.64+0xa00] ;  /* 0x000a00080a2cd981 */ /* 0x000f68000c1e1b00 */
[----:B------:R-:W5:Y:S01]  /*23d0*/  @!P1 LDG.E.64 R6, desc[UR8][R10.64+0xb00] ;  /* 0x000b00080a069981 */ /* 0x000f62000c1e1b00 */
[----:B------:R-:W0:Y:S01]  /*23e0*/  S2R R36, SR_LANEID ;  /* 0x0000000000247919 */ /* 0x000e220000000000 */
[----:B------:R-:W1:Y:S01]  /*23f0*/  S2UR UR5, SR_CgaCtaId ;  /* 0x00000000000579c3 */ /* 0x000e620000008800 */
[----:B------:R-:W-:Y:S01]  /*2400*/  SHF.R.U32.HI R3, RZ, 0x5, R0 ;  /* 0x00000005ff037819 */ /* 0x000fe20000011600 */
[----:B------:R-:W-:Y:S01]  /*2410*/  UMOV UR4, 0x400 ;  /* 0x0000040000047882 */ /* 0x000fe20000000000 */
[----:B------:R-:W-:Y:S01]  /*2420*/  ISETP.NE.AND P0, PT, R37, RZ, PT ;  /* 0x000000ff2500720c */ /* 0x000fe20003f05270 */
[----:B-1----:R-:W-:-:S02]  /*2430*/  ULEA UR4, UR5, UR4, 0x18 ;  /* 0x0000000405047291 */ /* 0x002fc4000f8ec0ff */
[----:B0-----:R-:W-:-:S05]  /*2440*/  IMAD R20, R3, 0x180, R36 ;  /* 0x0000018003147824 */ /* 0x001fca00078e0224 */
[----:B------:R-:W-:-:S05]  /*2450*/  LEA R47, R20, UR4, 0x3 ;  /* 0x00000004142f7c11 */ /* 0x000fca000f8e18ff */
[----:B--2---:R0:W-:Y:S04]  /*2460*/  STS.64 [R47], R4 ;  /* 0x000000042f007388 */ /* 0x0041e80000000a00 */
[----:B---3--:R1:W-:Y:S01]  /*2470*/  STS.64 [R47+0x100], R8 ;  /* 0x000100082f007388 */ /* 0x0083e20000000a00 */
[----:B0-----:R-:W-:-:S03]  /*2480*/  IMAD R4, R36, 0x58, R47 ;  /* 0x0000005824047824 */ /* 0x001fc600078e022f */
        /* <DEDUP_REMOVED lines=11> */
[----:B------:R1:W0:Y:S04]  /*2540*/  LDS.128 R28, [R4] ;  /* 0x00000000041c7984 */ /* 0x0002280000000c00 */
        /* <DEDUP_REMOVED lines=78> */
[----:B------:R-:W-:Y:S01]  /*2a30*/  ISETP.NE.AND P0, PT, R0, RZ, PT ;  /* 0x000000ff0000720c */ /* 0x000fe20003f05270 */
[----:B------:R-:W-:-:S06]  /*2a40*/  IMAD.MOV.U32 R3, RZ, RZ, R37 ;  /* 0x000000ffff037224 */ /* 0x000fcc00078e0025 */
[----:B------:R-:W-:-:S10]  /*2a50*/  DADD R2, R28, R2 ;  /* 0x000000001c027229 */ /* 0x000fd40000000002 */
[----:B------:R-:W-:Y:S02]  /*2a60*/  FSEL R28, R28, R2, !P0 ;  /* 0x000000021c1c7208 */ /* 0x000fe40004000000 */
[----:B------:R-:W-:Y:S01]  /*2a70*/  FSEL R29, R29, R3, !P0 ;  /* 0x000000031d1d7208 */ /* 0x000fe20004000000 */
[----:B------:R-:W-:Y:S06]  /*2a80*/  BRA `(.L_x_205) ;  /* 0x0000001000b07947 */ /* 0x000fec0003800000 */
.L_x_204:
        /* <DEDUP_REMOVED lines=77> */
[----:B------:R-:W-:-:S07]  /*2f60*/  ISETP.NE.AND P2, PT, R0, RZ, PT ;  /* 0x000000ff0000720c */ /* 0x000fce0003f45270 */
[----:B------:R-:W1:Y:S06]  /*2f70*/  LDC R3, c[0x0][0x370] ;  /* 0x0000dc00ff037b82 */ /* 0x000e6c0000000800 */
        /* <DEDUP_REMOVED lines=9> */
.L_x_207:
[----:B------:R-:W-:Y:S05]  /*3010*/  NANOSLEEP 0x4bf ;  /* 0x000004bf0000795d */ /* 0x000fea0003800000 */
[----:B------:R-:W-:Y:S01]  /*3020*/  NOP ;  /* 0x0000000000007918 */ /* 0x000fe20000000000 */
.L_x_208:
[----:B------:R-:W-:-:S04]  /*3030*/  LOP3.LUT R3, RZ, R0, RZ, 0x33, !PT ;  /* 0x00000000ff037212 */ /* 0x000fc800078e33ff */
[----:B------:R-:W-:-:S05]  /*3040*/  IADD3 R3, PT, PT, R3, UR10, R2 ;  /* 0x0000000a03037c10 */ /* 0x000fca000fffe002 */
[----:B------:R-:W-:-:S05]  /*3050*/  IMAD.WIDE R2, R3, 0x10, R32 ;  /* 0x0000001003027825 */ /* 0x000fca00078e0220 */
[----:B--2---:R-:W2:Y:S01]  /*3060*/  LD.E.128.STRONG.GPU R32, desc[UR8][R2.64+0x200] ;  /* 0x0002000802207980 */ /* 0x004ea2000c10fd00 */
[----:B------:R-:W-:Y:S01]  /*3070*/  UMOV UR5, 0xffffffff ;  /* 0xffffffff00057882 */ /* 0x000fe20000000000 */
[----:B--2---:R-:W-:-:S04]  /*3080*/  ISETP.NE.U32.AND P0, PT, R32, 0x63, PT ;  /* 0x000000632000780c */ /* 0x004fc80003f05070 */
[----:B------:R-:W-:Y:S01]  /*3090*/  ISETP.NE.AND.EX P0, PT, R33, RZ, PT, P0 ;  /* 0x000000ff2100720c */ /* 0x000fe20003f05300 */
[----:B------:R-:W-:-:S12]  /*30a0*/  BRA.DIV UR5, `(.L_x_209) ;  /* 0x0000002205bc7947 */ /* 0x000fd8000b800000 */
[----:B------:R-:W-:-:S13]  /*30b0*/  VOTE.ANY P0, !P0 ;  /* 0x0000000000ff7806 */ /* 0x000fda0004000100 */
.L_x_267:
[----:B------:R-:W-:Y:S05]  /*30c0*/  @!P0 BRA `(.L_x_210) ;  /* 0x0000000000348947 */ /* 0x000fea0003800000 */
.L_x_214:
[----:B------:R-:W-:Y:S05]  /*30d0*/  YIELD ;  /* 0x0000000000007946 */ /* 0x000fea0003800000 */
[----:B------:R-:W-:Y:S05]  /*30e0*/  @P1 BRA `(.L_x_211) ;  /* 0x0000000000081947 */ /* 0x000fea0003800000 */
[----:B------:R0:W-:Y:S06]  /*30f0*/  MEMBAR.SC.CTA ;  /* 0x0000000000007992 */ /* 0x0001ec0000000000 */
[----:B0-----:R-:W-:Y:S05]  /*3100*/  BRA `(.L_x_212) ;  /* 0x0000000000087947 */ /* 0x001fea0003800000 */
.L_x_211:
[----:B------:R-:W-:Y:S05]  /*3110*/  NANOSLEEP 0x240 ;  /* 0x000002400000795d */ /* 0x000fea0003800000 */
[----:B------:R-:W-:Y:S01]  /*3120*/  NOP ;  /* 0x0000000000007918 */ /* 0x000fe20000000000 */
.L_x_212:
[----:B------:R-:W2:Y:S01]  /*3130*/  LD.E.128.STRONG.GPU R32, desc[UR8][R2.64+0x200] ;  /* 0x0002000802207980 */ /* 0x000ea2000c10fd00 */
[----:B------:R-:W-:Y:S01]  /*3140*/  UMOV UR5, 0xffffffff ;  /* 0xffffffff00057882 */ /* 0x000fe20000000000 */
[----:B--2---:R-:W-:-:S04]  /*3150*/  ISETP.NE.U32.AND P0, PT, R32, 0x63, PT ;  /* 0x000000632000780c */ /* 0x004fc80003f05070 */
[----:B------:R-:W-:Y:S01]  /*3160*/  ISETP.NE.AND.EX P0, PT, R33, RZ, PT, P0 ;  /* 0x000000ff2100720c */ /* 0x000fe20003f05300 */
[----:B------:R-:W-:-:S12]  /*3170*/  BRA.DIV UR5, `(.L_x_213) ;  /* 0x0000002205a87947 */ /* 0x000fd8000b800000 */
[----:B------:R-:W-:-:S13]  /*3180*/  VOTE.ANY P0, !P0 ;  /* 0x0000000000ff7806 */ /* 0x000fda0004000100 */
.L_x_270:
[----:B------:R-:W-:Y:S05]  /*3190*/  @P0 BRA `(.L_x_214) ;  /* 0xfffffffc00cc0947 */ /* 0x000fea000383ffff */
.L_x_210:
[----:B------:R-:W0:Y:S01]  /*31a0*/  S2R R47, SR_TID.X ;  /* 0x00000000002f7919 */ /* 0x000e220000002100 */
[----:B------:R-:W1:Y:S01]  /*31b0*/  S2UR UR5, SR_CTAID.X ;  /* 0x00000000000579c3 */ /* 0x000e620000002500 */
[----:B------:R-:W-:-:S04]  /*31c0*/  ISETP.NE.U32.AND P0, PT, R32, 0x65, PT ;  /* 0x000000652000780c */ /* 0x000fc80003f05070 */
[----:B------:R-:W-:-:S03]  /*31d0*/  ISETP.NE.AND.EX P0, PT, R33, RZ, PT, P0 ;  /* 0x000000ff2100720c */ /* 0x000fc60003f05300 */
[----:B------:R-:W1:Y:S01]  /*31e0*/  LDC R0, c[0x0][0x398] ;  /* 0x0000e600ff007b82 */ /* 0x000e620000000800 */
[----:B0-----:R-:W-:-:S04]  /*31f0*/  LOP3.LUT R47, RZ, R47, RZ, 0x33, !PT ;  /* 0x0000002fff2f7212 */ /* 0x001fc800078e33ff */
[----:B-1----:R-:W-:Y:S01]  /*3200*/  IADD3 R47, PT, PT, R47, UR5, R0 ;  /* 0x000000052f2f7c10 */ /* 0x002fe2000fffe000 */
[----:B------:R-:W-:-:S03]  /*3210*/  UMOV UR5, 0xffffffff ;  /* 0xffffffff00057882 */ /* 0x000fc60000000000 */
[----:B------:R-:W-:Y:S05]  /*3220*/  BRA.DIV UR5, `(.L_x_215) ;  /* 0x00000022059c7947 */ /* 0x000fea000b800000 */
[----:B------:R-:W0:Y:S01]  /*3230*/  S2R R37, SR_GEMASK ;  /* 0x0000000000257919 */ /* 0x000e220000003c00 */
[----:B------:R-:W-:Y:S01]  /*3240*/  VOTE.ANY R5, PT, !P0 ;  /* 0x0000000000057806 */ /* 0x000fe200040e0100 */
[----:B------:R-:W-:Y:S01]  /*3250*/  IMAD.MOV.U32 R4, RZ, RZ, R34 ;  /* 0x000000ffff047224 */ /* 0x000fe200078e0022 */
[----:B------:R-:W1:Y:S02]  /*3260*/  LDCU.64 UR6, c[0x0][0x390] ;  /* 0x00007200ff0677ac */ /* 0x000e640008000a00 */
[----:B-1----:R-:W-:-:S04]  /*3270*/  UIADD3 UR6, UP0, UPT, UR6, 0x200, URZ ;  /* 0x0000020006067890 */ /* 0x002fc8000ff1e0ff */
[----:B------:R-:W-:Y:S01]  /*3280*/  UIADD3.X UR7, UPT, UPT, URZ, UR7, URZ, UP0, !UPT ;  /* 0x00000007ff077290 */ /* 0x000fe200087fe4ff */
        /* <DEDUP_REMOVED lines=40> */
[----:B------:R-:W-:Y:S01]  /*3510*/  FSEL R44, R42, R2, P0 ;  /* 0x000000022a2c7208 */ /* 0x000fe20000000000 */
[----:B------:R-:W-:Y:S01]  /*3520*/  IMAD.U32 R42, RZ, RZ, UR6 ;  /* 0x00000006ff2a7e24 */ /* 0x000fe2000f8e00ff */
[----:B------:R-:W-:Y:S01]  /*3530*/  FSEL R45, R43, R3, P0 ;  /* 0x000000032b2d7208 */ /* 0x000fe20000000000 */
[----:B------:R-:W-:Y:S01]  /*3540*/  IMAD.U32 R43, RZ, RZ, UR7 ;  /* 0x00000007ff2b7e24 */ /* 0x000fe2000f8e00ff */
        /* <DEDUP_REMOVED lines=10> */
.L_x_284:
[----:B------:R-:W-:Y:S05]  /*35f0*/  @!P0 BRA `(.L_x_216) ;  /* 0x0000000400548947 */ /* 0x000fea0003800000 */
.L_x_224:
        /* <DEDUP_REMOVED lines=8> */
.L_x_287:
[----:B------:R-:W-:Y:S05]  /*3680*/  @!P0 BRA `(.L_x_218) ;  /* 0x0000000000348947 */ /* 0x000fea0003800000 */
.L_x_222:
[----:B------:R-:W-:Y:S05]  /*3690*/  YIELD ;  /* 0x0000000000007946 */ /* 0x000fea0003800000 */
[----:B------:R-:W-:Y:S05]  /*36a0*/  @P1 BRA `(.L_x_219) ;  /* 0x0000000000081947 */ /* 0x000fea0003800000 */
[----:B------:R0:W-:Y:S06]  /*36b0*/  MEMBAR.SC.CTA ;  /* 0x0000000000007992 */ /* 0x0001ec0000000000 */
[----:B0-----:R-:W-:Y:S05]  /*36c0*/  BRA `(.L_x_220) ;  /* 0x0000000000087947 */ /* 0x001fea0003800000 */
.L_x_219:
[----:B------:R-:W-:Y:S05]  /*36d0*/  NANOSLEEP 0x240 ;  /* 0x000002400000795d */ /* 0x000fea0003800000 */
[----:B------:R-:W-:Y:S01]  /*36e0*/  NOP ;  /* 0x0000000000007918 */ /* 0x000fe20000000000 */
.L_x_220:
[----:B------:R-:W2:Y:S01]  /*36f0*/  LD.E.128.STRONG.GPU R32, desc[UR8][R2.64+-0x200] ;  /* 0xfffe000802207980 */ /* 0x000ea2000c10fd00 */
[----:B------:R-:W-:Y:S01]  /*3700*/  UMOV UR5, 0xffffffff ;  /* 0xffffffff00057882 */ /* 0x000fe20000000000 */
[----:B--2---:R-:W-:-:S04]  /*3710*/  ISETP.NE.U32.AND P0, PT, R32, 0x63, PT ;  /* 0x000000632000780c */ /* 0x004fc80003f05070 */
[----:B------:R-:W-:Y:S01]  /*3720*/  ISETP.NE.AND.EX P0, PT, R33, RZ, PT, P0 ;  /* 0x000000ff2100720c */ /* 0x000fe20003f05300 */
[----:B------:R-:W-:-:S12]  /*3730*/  BRA.DIV UR5, `(.L_x_221) ;  /* 0x0000002605487947 */ /* 0x000fd8000b800000 */
[----:B------:R-:W-:-:S13]  /*3740*/  VOTE.ANY P0, !P0 ;  /* 0x0000000000ff7806 */ /* 0x000fda0004000100 */
.L_x_290:
[----:B------:R-:W-:Y:S05]  /*3750*/  @P0 BRA `(.L_x_222) ;  /* 0xfffffffc00cc0947 */ /* 0x000fea000383ffff */
.L_x_218:
[----:B------:R-:W-:Y:S01]  /*3760*/  UMOV UR5, 0xffffffff ;  /* 0xffffffff00057882 */ /* 0x000fe20000000000 */
[----:B------:R-:W-:-:S04]  /*3770*/  ISETP.NE.U32.AND P0, PT, R32, 0x65, PT ;  /* 0x000000652000780c */ /* 0x000fc80003f05070 */
[----:B------:R-:W-:Y:S01]  /*3780*/  ISETP.NE.AND.EX P0, PT, R33, RZ, PT, P0 ;  /* 0x000000ff2100720c */ /* 0x000fe20003f05300 */
[----:B------:R-:W-:-:S12]  /*3790*/  BRA.DIV UR5, `(.L_x_223) ;  /* 0x0000002605507947 */ /* 0x000fd8000b800000 */
[----:B------:R-:W-:Y:S01]  /*37a0*/  VOTE.ANY R5, PT, !P0 ;  /* 0x0000000000057806 */ /* 0x000fe200040e0100 */
[----:B------:R-:W-:Y:S02]  /*37b0*/  IMAD.MOV.U32 R2, RZ, RZ, R34 ;  /* 0x000000ffff027224 */ /* 0x000fe400078e0022 */
[----:B------:R-:W-:Y:S01]  /*37c0*/  IMAD.MOV.U32 R3, RZ, RZ, R35 ;  /* 0x000000ffff037224 */ /* 0x000fe200078e0023 */
[----:B------:R-:W-:Y:S01]  /*37d0*/  LOP3.LUT R5, R5, 0x80000000, R37, 0xec, !PT ;  /* 0x8000000005057812 */ /* 0x000fe200078eec25 */
[----:B------:R-:W-:-:S04]  /*37e0*/  VIADD R47, R47, 0xffffffe0 ;  /* 0xffffffe02f2f7836 */ /* 0x000fc80000000000 */
[----:B------:R-:W-:-:S05]  /*37f0*/  VIADD R0, R5, 0xffffffff ;  /* 0xffffffff05007836 */ /* 0x000fca0000000000 */
[----:B------:R-:W-:-:S06]  /*3800*/  LOP3.LUT R0, R5, R0, RZ, 0xc, !PT ;  /* 0x0000000005007212 */ /* 0x000fcc00078e0cff */
        /* <DEDUP_REMOVED lines=12> */
[----:B------:R-:W-:Y:S02]  /*38d0*/  IMAD.MOV.U32 R48, RZ, RZ, R46 ;  /* 0x000000ffff307224 */ /* 0x000fe400078e002e */
[----:B------:R-:W-:Y:S01]  /*38e0*/  VIADD R5, R36, 0x4 ;  /* 0x0000000424057836 */ /* 0x000fe20000000000 */
[----:B------:R-:W1:Y:S01]  /*38f0*/  SHFL.DOWN PT, R51, R49, 0x2, R0 ;  /* 0x0840000031337989 */ /* 0x000e6200000e0000 */
[----:B0-----:R-:W-:-:S02]  /*3900*/  IMAD.MOV.U32 R2, RZ, RZ, R50 ;  /* 0x000000ffff027224 */ /* 0x001fc400078e0032 */
        /* <DEDUP_REMOVED lines=35> */
.L_x_304:
[----:B------:R-:W-:Y:S05]  /*3b40*/  @P0 BRA `(.L_x_224) ;  /* 0xfffffff800ac0947 */ /* 0x000fea000383ffff */
.L_x_216:
        /* <DEDUP_REMOVED lines=22> */
.L_x_206:
        /* <DEDUP_REMOVED lines=10> */
.L_x_205:
[----:B------:R-:W-:Y:S01]  /*3d50*/  DADD R30, R30, R28 ;  /* 0x000000001e1e7229 */ /* 0x000fe2000000001c */
[----:B------:R-:W0:Y:S01]  /*3d60*/  S2R R0, SR_TID.X ;  /* 0x0000000000007919 */ /* 0x000e220000002100 */
[----:B------:R-:W1:Y:S01]  /*3d70*/  S2UR UR7, SR_CgaCtaId ;  /* 0x00000000000779c3 */ /* 0x000e620000008800 */
[----:B------:R-:W-:Y:S01]  /*3d80*/  UMOV UR5, 0x400 ;  /* 0x0000040000057882 */ /* 0x000fe20000000000 */
[----:B------:R-:W2:Y:S04]  /*3d90*/  S2R R3, SR_LANEID ;  /* 0x0000000000037919 */ /* 0x000ea80000000000 */
[----:B------:R-:W-:Y:S02]  /*3da0*/  DADD R24, R24, R30 ;  /* 0x0000000018187229 */ /* 0x000fe4000000001e */
[----:B------:R-:W-:Y:S08]  /*3db0*/  BAR.SYNC.DEFER_BLOCKING 0x0 ;  /* 0x0000000000007b1d */ /* 0x000ff00000010000 */
[----:B------:R-:W3:Y:S01]  /*3dc0*/  S2UR UR6, SR_CgaCtaId ;  /* 0x00000000000679c3 */ /* 0x000ee20000008800 */
[----:B------:R-:W-:-:S08]  /*3dd0*/  DADD R26, R26, R24 ;  /* 0x000000001a1a7229 */ /* 0x000fd00000000018 */
[----:B------:R-:W-:Y:S01]  /*3de0*/  DADD R4, R20, R26 ;  /* 0x0000000014047229 */ /* 0x000fe2000000001a */
[----:B-1----:R-:W-:Y:S01]  /*3df0*/  ULEA UR5, UR7, UR5, 0x18 ;  /* 0x0000000507057291 */ /* 0x002fe2000f8ec0ff */
[----:B------:R-:W1:Y:S06]  /*3e00*/  LDCU UR7, c[0x0][0x3a0] ;  /* 0x00007400ff0777ac */ /* 0x000e6c0008000800 */
[----:B------:R-:W-:Y:S01]  /*3e10*/  DADD R6, R22, R4 ;  /* 0x0000000016067229 */ /* 0x000fe20000000004 */
[----:B0-----:R-:W-:Y:S02]  /*3e20*/  SHF.R.U32.HI R2, RZ, 0x5, R0 ;  /* 0x00000005ff027819 */ /* 0x001fe40000011600 */
[----:B------:R-:W-:-:S03]  /*3e30*/  ISETP.NE.AND P0, PT, R0, RZ, PT ;  /* 0x000000ff0000720c */ /* 0x000fc60003f05270 */
[----:B--2---:R-:W-:Y:S02]  /*3e40*/  IMAD R2, R2, 0x180, R3 ;  /* 0x0000018002027824 */ /* 0x004fe400078e0203 */
[----:B------:R-:W-:-:S03]  /*3e50*/  DADD R16, R16, R6 ;  /* 0x0000000010107229 */ /* 0x000fc60000000006 */
[----:B------:R-:W-:Y:S01]  /*3e60*/  LEA R2, R2, UR5, 0x3 ;  /* 0x0000000502027c11 */ /* 0x000fe2000f8e18ff */
[----:B------:R-:W-:Y:S02]  /*3e70*/  UMOV UR5, 0x400 ;  /* 0x0000040000057882 */ /* 0x000fe40000000000 */
[----:B---3--:R-:W-:Y:S01]  /*3e80*/  ULEA UR5, UR6, UR5, 0x18 ;  /* 0x0000000506057291 */ /* 0x008fe2000f8ec0ff */
[----:B-1----:R-:W-:Y:S01]  /*3e90*/  IADD3 R32, PT, PT, -R40, UR7, RZ ;  /* 0x0000000728207c10 */ /* 0x002fe2000fffe1ff */
[----:B------:R-:W-:Y:S01]  /*3ea0*/  DADD R18, R18, R16 ;  /* 0x0000000012127229 */ /* 0x000fe20000000010 */
[----:B------:R-:W-:Y:S01]  /*3eb0*/  IMAD R33, R3, 0x58, R2 ;  /* 0x0000005803217824 */ /* 0x000fe200078e0202 */
[----:B------:R-:W0:Y:S01]  /*3ec0*/  LDCU.64 UR6, c[0x0][0x388] ;  /* 0x00007100ff0677ac */ /* 0x000e220008000a00 */
[----:B------:R-:W1:Y:S03]  /*3ed0*/  S2R R3, SR_TID.X ;  /* 0x0000000000037919 */ /* 0x000e660000002100 */
[----:B------:R2:W-:Y:S02]  /*3ee0*/  STS.128 [R33], R28 ;  /* 0x0000001c21007388 */ /* 0x0005e40000000c00 */
[----:B------:R-:W-:-:S02]  /*3ef0*/  DADD R12, R12, R18 ;  /* 0x000000000c0c7229 */ /* 0x000fc40000000012 */
[----:B------:R-:W-:Y:S04]  /*3f00*/  STS.128 [R33+0x10], R24 ;  /* 0x0000101821007388 */ /* 0x000fe80000000c00 */
[----:B------:R-:W-:Y:S02]  /*3f10*/  STS.128 [R33+0x20], R4 ;  /* 0x0000200421007388 */ /* 0x000fe40000000c00 */
[----:B------:R-:W-:Y:S02]  /*3f20*/  DADD R14, R14, R12 ;  /* 0x000000000e0e7229 */ /* 0x000fe4000000000c */
[----:B------:R-:W-:Y:S05]  /*3f30*/  STS.128 [R33+0x30], R16 ;  /* 0x0000301021007388 */ /* 0x000fea0000000c00 */
[----:B------:R-:W-:Y:S01]  /*3f40*/  STS.128 [R33+0x40], R12 ;  /* 0x0000400c21007388 */ /* 0x000fe20000000c00 */
[----:B------:R-:W-:Y:S01]  /*3f50*/  DADD R8, R8, R14 ;  /* 0x0000000008087229 */ /* 0x000fe2000000000e */
[----:B--2---:R-:W-:-:S02]  /*3f60*/  LOP3.LUT R29, R0, 0x1f, RZ, 0xc0, !PT ;  /* 0x0000001f001d7812 */ /* 0x004fc400078ec0ff */
[----:B------:R-:W-:-:S05]  /*3f70*/  LOP3.LUT R0, R0, 0x3e0, RZ, 0xc0, !PT ;  /* 0x000003e000007812 */ /* 0x000fca00078ec0ff */
[----:B------:R-:W-:Y:S01]  /*3f80*/  DADD R10, R10, R8 ;  /* 0x000000000a0a7229 */ /* 0x000fe20000000008 */
[----:B------:R-:W-:Y:S01]  /*3f90*/  IMAD R35, R0, 0xc, R29 ;  /* 0x0000000c00237824 */ /* 0x000fe200078e021d */
[C---:B-1----:R-:W-:Y:S02]  /*3fa0*/  LOP3.LUT R29, R3.reuse, 0x3e0, RZ, 0xc0, !PT ;  /* 0x000003e0031d7812 */ /* 0x042fe400078ec0ff */
[----:B------:R-:W-:-:S03]  /*3fb0*/  LOP3.LUT R30, R3, 0x1f, RZ, 0xc0, !PT ;  /* 0x0000001f031e7812 */ /* 0x000fc600078ec0ff */
[----:B------:R1:W-:Y:S01]  /*3fc0*/  STS.128 [R33+0x50], R8 ;  /* 0x0000500821007388 */ /* 0x0003e20000000c00 */
[----:B------:R-:W-:-:S03]  /*3fd0*/  NOP ;  /* 0x0000000000007918 */ /* 0x000fc60000000000 */
[----:B------:R-:W-:Y:S01]  /*3fe0*/  LDS.64 R22, [R2] ;  /* 0x0000000002167984 */ /* 0x000fe20000000a00 */
[----:B------:R-:W-:-:S03]  /*3ff0*/  IMAD R29, R29, 0xc, R30 ;  /* 0x0000000c1d1d7824 */ /* 0x000fc600078e021e */
[----:B------:R-:W-:Y:S01]  /*4000*/  LDS.64 R24, [R2+0x100] ;  /* 0x0001000002187984 */ /* 0x000fe20000000a00 */
[C---:B------:R-:W-:Y:S02]  /*4010*/  VIADD R31, R29.reuse, 0x20 ;  /* 0x000000201d1f7836 */ /* 0x040fe40000000000 */
[C---:B------:R-:W-:Y:S01]  /*4020*/  VIADD R37, R29.reuse, 0xc0 ;  /* 0x000000c01d257836 */ /* 0x040fe20000000000 */
[----:B------:R-:W-:Y:S01]  /*4030*/  LDS.64 R18, [R2+0x200] ;  /* 0x0002000002127984 */ /* 0x000fe20000000a00 */
[----:B-1----:R-:W-:-:S03]  /*4040*/  VIADD R33, R29, 0x40 ;  /* 0x000000401d217836 */ /* 0x002fc60000000000 */
[----:B------:R-:W-:Y:S04]  /*4050*/  LDS.64 R20, [R2+0x300] ;  /* 0x0003000002147984 */ /* 0x000fe80000000a00 */
[----:B------:R-:W-:Y:S04]  /*4060*/  LDS.64 R16, [R2+0x400] ;  /* 0x0004000002107984 */ /* 0x000fe80000000a00 */
[----:B------:R-:W-:Y:S04]  /*4070*/  LDS.64 R14, [R2+0x500] ;  /* 0x00050000020e7984 */ /* 0x000fe80000000a00 */
[----:B------:R-:W-:Y:S04]  /*4080*/  LDS.64 R12, [R2+0x600] ;  /* 0x00060000020c7984 */ /* 0x000fe80000000a00 */
[----:B------:R-:W-:Y:S04]  /*4090*/  LDS.64 R10, [R2+0x700] ;  /* 0x00070000020a7984 */ /* 0x000fe80000000a00 */
[----:B------:R-:W-:Y:S04]  /*40a0*/  LDS.64 R8, [R2+0x800] ;  /* 0x0008000002087984 */ /* 0x000fe80000000a00 */
[----:B------:R-:W-:Y:S04]  /*40b0*/  LDS.64 R6, [R2+0x900] ;  /* 0x0009000002067984 */ /* 0x000fe80000000a00 */
[----:B------:R-:W-:Y:S04]  /*40c0*/  LDS.64 R4, [R2+0xa00] ;  /* 0x000a000002047984 */ /* 0x000fe80000000a00 */
[----:B------:R0:W-:Y:S04]  /*40d0*/  LDS.64 R26, [R2+0xb00] ;  /* 0x000b0000021a7984 */ /* 0x0001e80000000a00 */
[----:B------:R-:W-:Y:S01]  /*40e0*/  @!P0 STS [UR5+0x5400], R32 ;  /* 0x00540020ff008988 */ /* 0x000fe20008000805 */
[----:B------:R-:W-:Y:S01]  /*40f0*/  BAR.SYNC.DEFER_BLOCKING 0x0 ;  /* 0x0000000000007b1d */ /* 0x000fe20000010000 */
[----:B------:R-:W-:-:S05]  /*4100*/  IADD3 R0, P0, PT, R40, R35, RZ ;  /* 0x0000002328007210 */ /* 0x000fca0007f1e0ff */
[----:B------:R-:W-:Y:S01]  /*4110*/  IMAD.X R41, RZ, RZ, R41, P0 ;  /* 0x000000ffff297224 */ /* 0x000fe200000e0629 */
[----:B0-----:R-:W-:-:S04]  /*4120*/  LEA R2, P0, R0, UR6, 0x3 ;  /* 0x0000000600027c11 */ /* 0x001fc8000f8018ff */
[----:B------:R-:W-:Y:S01]  /*4130*/  LEA.HI.X R3, R0, UR7, R41, 0x3, P0 ;  /* 0x0000000700037c11 */ /* 0x000fe200080f1c29 */
[----:B------:R-:W0:Y:S02]  /*4140*/  LDS R28, [UR5+0x5400] ;  /* 0x00540005ff1c7984 */ /* 0x000e240008000800 */
[-C--:B0-----:R-:W-:Y:S01]  /*4150*/  ISETP.GE.AND P3, PT, R35, R28.reuse, PT ;  /* 0x0000001c2300720c */ /* 0x081fe20003f66270 */
[----:B------:R-:W-:Y:S01]  /*4160*/  VIADD R35, R29, 0xa0 ;  /* 0x000000a01d237836 */ /* 0x000fe20000000000 */
[-C--:B------:R-:W-:Y:S01]  /*4170*/  ISETP.GE.AND P2, PT, R31, R28.reuse, PT ;  /* 0x0000001c1f00720c */ /* 0x080fe20003f46270 */
[----:B------:R-:W-:Y:S01]  /*4180*/  VIADD R31, R29, 0x60 ;  /* 0x000000601d1f7836 */ /* 0x000fe20000000000 */
[-C--:B------:R-:W-:Y:S01]  /*4190*/  ISETP.GE.AND P6, PT, R33, R28.reuse, PT ;  /* 0x0000001c2100720c */ /* 0x080fe20003fc6270 */
[----:B------:R-:W-:Y:S01]  /*41a0*/  VIADD R33, R29, 0x80 ;  /* 0x000000801d217836 */ /* 0x000fe20000000000 */
[-C--:B------:R-:W-:Y:S02]  /*41b0*/  ISETP.GE.AND P0, PT, R35, R28.reuse, PT ;  /* 0x0000001c2300720c */ /* 0x080fe40003f06270 */
[-C--:B------:R-:W-:Y:S01]  /*41c0*/  ISETP.GE.AND P5, PT, R31, R28.reuse, PT ;  /* 0x0000001c1f00720c */ /* 0x080fe20003fa6270 */
[----:B------:R-:W-:Y:S01]  /*41d0*/  VIADD R31, R29, 0xe0 ;  /* 0x000000e01d1f7836 */ /* 0x000fe20000000000 */
[-C--:B------:R-:W-:Y:S01]  /*41e0*/  ISETP.GE.AND P1, PT, R33, R28.reuse, PT ;  /* 0x0000001c2100720c */ /* 0x080fe20003f26270 */
[----:B------:R-:W-:Y:S01]  /*41f0*/  VIADD R33, R29, 0x100 ;  /* 0x000001001d217836 */ /* 0x000fe20000000000 */
[-C--:B------:R-:W-:Y:S01]  /*4200*/  ISETP.GE.AND P4, PT, R37, R28.reuse, PT ;  /* 0x0000001c2500720c */ /* 0x080fe20003f86270 */
[----:B------:R0:W-:Y:S01]  /*4210*/  @!P3 STG.E.64 desc[UR8][R2.64], R22 ;  /* 0x000000160200b986 */ /* 0x0001e2000c101b08 */
[----:B------:R-:W-:Y:S01]  /*4220*/  ISETP.GE.AND P3, PT, R31, R28, PT ;  /* 0x0000001c1f00720c */ /* 0x000fe20003f66270 */
[----:B------:R-:W-:-:S02]  /*4230*/  VIADD R31, R29, 0x120 ;  /* 0x000001201d1f7836 */ /* 0x000fc40000000000 */
[----:B------:R0:W-:Y:S01]  /*4240*/  @!P2 STG.E.64 desc[UR8][R2.64+0x100], R24 ;  /* 0x000100180200a986 */ /* 0x0001e2000c101b08 */
[-C--:B------:R-:W-:Y:S01]  /*4250*/  ISETP.GE.AND P2, PT, R33, R28.reuse, PT ;  /* 0x0000001c2100720c */ /* 0x080fe20003f46270 */
[C---:B------:R-:W-:Y:S02]  /*4260*/  VIADD R33, R29.reuse, 0x140 ;  /* 0x000001401d217836 */ /* 0x040fe40000000000 */
[----:B------:R-:W-:Y:S01]  /*4270*/  VIADD R29, R29, 0x160 ;  /* 0x000001601d1d7836 */ /* 0x000fe20000000000 */
[----:B------:R0:W-:Y:S01]  /*4280*/  @!P6 STG.E.64 desc[UR8][R2.64+0x200], R18 ;  /* 0x000200120200e986 */ /* 0x0001e2000c101b08 */
[----:B------:R-:W-:-:S03]  /*4290*/  ISETP.GE.AND P6, PT, R31, R28, PT ;  /* 0x0000001c1f00720c */ /* 0x000fc60003fc6270 */
[----:B------:R0:W-:Y:S01]  /*42a0*/  @!P5 STG.E.64 desc[UR8][R2.64+0x300], R20 ;  /* 0x000300140200d986 */ /* 0x0001e2000c101b08 */
[----:B------:R-:W-:-:S03]  /*42b0*/  ISETP.GE.AND P5, PT, R33, R28, PT ;  /* 0x0000001c2100720c */ /* 0x000fc60003fa6270 */
[----:B------:R0:W-:Y:S01]  /*42c0*/  @!P1 STG.E.64 desc[UR8][R2.64+0x400], R16 ;  /* 0x0004001002009986 */ /* 0x0001e2000c101b08 */
[----:B------:R-:W-:-:S03]  /*42d0*/  ISETP.GE.AND P1, PT, R29, R28, PT ;  /* 0x0000001c1d00720c */ /* 0x000fc60003f26270 */
[----:B------:R0:W-:Y:S04]  /*42e0*/  @!P0 STG.E.64 desc[UR8][R2.64+0x500], R14 ;  /* 0x0005000e02008986 */ /* 0x0001e8000c101b08 */
[----:B------:R0:W-:Y:S04]  /*42f0*/  @!P4 STG.E.64 desc[UR8][R2.64+0x600], R12 ;  /* 0x0006000c0200c986 */ /* 0x0001e8000c101b08 */
[----:B------:R0:W-:Y:S04]  /*4300*/  @!P3 STG.E.64 desc[UR8][R2.64+0x700], R10 ;  /* 0x0007000a0200b986 */ /* 0x0001e8000c101b08 */
[----:B------:R0:W-:Y:S04]  /*4310*/  @!P2 STG.E.64 desc[UR8][R2.64+0x800], R8 ;  /* 0x000800080200a986 */ /* 0x0001e8000c101b08 */
[----:B------:R0:W-:Y:S04]  /*4320*/  @!P6 STG.E.64 desc[UR8][R2.64+0x900], R6 ;  /* 0x000900060200e986 */ /* 0x0001e8000c101b08 */
[----:B------:R0:W-:Y:S01]  /*4330*/  @!P5 STG.E.64 desc[UR8][R2.64+0xa00], R4 ;  /* 0x000a00040200d986 */ /* 0x0001e2000c101b08 */
[----:B------:R-:W-:Y:S05]  /*4340*/  @P1 EXIT ;  /* 0x000000000000194d */ /* 0x000fea0003800000 */
[----:B------:R-:W-:Y:S01]  /*4350*/  STG.E.64 desc[UR8][R2.64+0xb00], R26 ;  /* 0x000b001a02007986 */ /* 0x000fe2000c101b08 */
[----:B------:R-:W-:Y:S05]  /*4360*/  EXIT ;  /* 0x000000000000794d */ /* 0x000fea0003800000 */
.L_x_188:
[----:B------:R-:W-:Y:S01]  /*4370*/  BSSY B1, `(.L_x_225) ;  /* 0x0000006000017945 */ /* 0x000fe20003800000 */
[----:B------:R-:W-:Y:S01]  /*4380*/  PLOP3.LUT P0, PT, P0, PT, PT, 0x8, 0x80 ;  /* 0x000000000080781c */ /* 0x000fe2000070e170 */
[----:B------:R-:W-:-:S12]  /*4390*/  IMAD.MOV.U32 R5, RZ, RZ, -0x1 ;  /* 0xffffffffff057424 */ /* 0x000fd800078e00ff */
[----:B------:R-:W-:Y:S05]  /*43a0*/  WARPSYNC.COLLECTIVE R5, `(.L_x_226) ;  /* 0x0000000005087348 */ /* 0x000fea0003c00000 */
[----:B------:R-:W-:Y:S01]  /*43b0*/  VOTE.ANY P0, P0 ;  /* 0x0000000000ff7806 */ /* 0x000fe20000000100 */
[----:B------:R-:W-:-:S12]  /*43c0*/  ENDCOLLECTIVE ;  /* 0x000000000000791b */ /* 0x000fd80003800000 */
.L_x_226:
[----:B------:R-:W-:Y:S05]  /*43d0*/  BSYNC B1 ;  /* 0x0000000000017941 */ /* 0x000fea0003800000 */
.L_x_225:
[----:B------:R-:W-:Y:S05]  /*43e0*/  BRA `(.L_x_227) ;  /* 0xffffffc800e87947 */ /* 0x000fea000383ffff */
.L_x_192:
[----:B------:R-:W-:Y:S01]  /*43f0*/  BSSY B1, `(.L_x_228) ;  /* 0x0000006000017945 */ /* 0x000fe20003800000 */
[----:B------:R-:W-:Y:S01]  /*4400*/  PLOP3.LUT P0, PT, P0, PT, PT, 0x8, 0x80 ;  /* 0x000000000080781c */ /* 0x000fe2000070e170 */
[----:B------:R-:W-:-:S12]  /*4410*/  IMAD.MOV.U32 R5, RZ, RZ, -0x1 ;  /* 0xffffffffff057424 */ /* 0x000fd800078e00ff */
[----:B------:R-:W-:Y:S05]  /*4420*/  WARPSYNC.COLLECTIVE R5, `(.L_x_229) ;  /* 0x0000000005087348 */ /* 0x000fea0003c00000 */
[----:B------:R-:W-:Y:S01]  /*4430*/  VOTE.ANY P0, P0 ;  /* 0x0000000000ff7806 */ /* 0x000fe20000000100 */
[----:B------:R-:W-:-:S12]  /*4440*/  ENDCOLLECTIVE ;  /* 0x000000000000791b */ /* 0x000fd80003800000 */
.L_x_229:
[----:B------:R-:W-:Y:S05]  /*4450*/  BSYNC B1 ;  /* 0x0000000000017941 */ /* 0x000fea0003800000 */
.L_x_228:
[----:B------:R-:W-:Y:S05]  /*4460*/  BRA `(.L_x_230) ;  /* 0xffffffc800fc7947 */ /* 0x000fea000383ffff */
.L_x_194:
[----:B------:R-:W0:Y:S01]  /*4470*/  S2R R44, SR_GEMASK ;  /* 0x00000000002c7919 */ /* 0x000e220000003c00 */
[----:B------:R-:W-:Y:S01]  /*4480*/  BSSY B1, `(.L_x_231) ;  /* 0x0000006000017945 */ /* 0x000fe20003800000 */
[----:B------:R-:W-:Y:S01]  /*4490*/  PLOP3.LUT P0, PT, P0, PT, PT, 0x8, 0x80 ;  /* 0x000000000080781c */ /* 0x000fe2000070e170 */
[----:B------:R-:W-:-:S12]  /*44a0*/  IMAD.MOV.U32 R5, RZ, RZ, -0x1 ;  /* 0xffffffffff057424 */ /* 0x000fd800078e00ff */
[----:B0-----:R-:W-:Y:S05]  /*44b0*/  WARPSYNC.COLLECTIVE R5, `(.L_x_232) ;  /* 0x0000000005087348 */ /* 0x001fea0003c00000 */
[----:B------:R-:W-:Y:S01]  /*44c0*/  VOTE.ANY R5, PT, P0 ;  /* 0x0000000000057806 */ /* 0x000fe200000e0100 */
[----:B0-----:R-:W-:Y:S06]  /*44d0*/  ENDCOLLECTIVE ;  /* 0x000000000000791b */ /* 0x001fec0003800000 */
.L_x_232:
[----:B------:R-:W-:Y:S05]  /*44e0*/  BSYNC B1 ;  /* 0x0000000000017941 */ /* 0x000fea0003800000 */
.L_x_231:
[----:B------:R-:W-:Y:S01]  /*44f0*/  LOP3.LUT R5, R5, 0x80000000, R44, 0xec, !PT ;  /* 0x8000000005057812 */ /* 0x000fe200078eec2c */
[----:B------:R-:W-:Y:S02]  /*4500*/  IMAD.MOV.U32 R2, RZ, RZ, R34 ;  /* 0x000000ffff027224 */ /* 0x000fe400078e0022 */
[----:B------:R-:W-:Y:S02]  /*4510*/  IMAD.MOV.U32 R3, RZ, RZ, 0x1 ;  /* 0x00000001ff037424 */ /* 0x000fe400078e00ff */
[----:B------:R-:W-:-:S05]  /*4520*/  VIADD R0, R5, 0xffffffff ;  /* 0xffffffff05007836 */ /* 0x000fca0000000000 */
[----:B------:R-:W-:Y:S01]  /*4530*/  LOP3.LUT R43, R5, R0, RZ, 0xc, !PT ;  /* 0x00000000052b7212 */ /* 0x000fe200078e0cff */
[----:B------:R-:W-:-:S03]  /*4540*/  IMAD.MOV.U32 R5, RZ, RZ, -0x1 ;  /* 0xffffffffff057424 */ /* 0x000fc600078e00ff */
[----:B------:R0:W1:Y:S04]  /*4550*/  POPC R0, R43 ;  /* 0x0000002b00007309 */ /* 0x0000680000000000 */
[----:B01----:R-:W-:Y:S05]  /*4560*/  WARPSYNC.COLLECTIVE R5, `(.L_x_233) ;  /* 0x0000000005087348 */ /* 0x003fea0003c00000 */
[----:B-1----:R1:W2:Y:S02]  /*4570*/  SHFL.DOWN P0, R4, R2, R3, R0 ;  /* 0x0800000302047389 */ /* 0x0022a40000000000 */
[----:B012---:R-:W-:Y:S05]  /*4580*/  ENDCOLLECTIVE ;  /* 0x000000000000791b */ /* 0x007fea0003800000 */
.L_x_233:
[----:B------:R-:W-:Y:S02]  /*4590*/  IMAD.MOV.U32 R2, RZ, RZ, R35 ;  /* 0x000000ffff027224 */ /* 0x000fe400078e0023 */
[----:B------:R-:W-:-:S07]  /*45a0*/  IMAD.MOV.U32 R42, RZ, RZ, R4 ;  /* 0x000000ffff2a7224 */ /* 0x000fce00078e0004 */
[----:B------:R-:W-:Y:S05]  /*45b0*/  WARPSYNC.COLLECTIVE R5, `(.L_x_234) ;  /* 0x0000000005087348 */ /* 0x000fea0003c00000 */
[----:B------:R0:W1:Y:S02]  /*45c0*/  SHFL.DOWN P0, R4, R2, R3, R0 ;  /* 0x0800000302047389 */ /* 0x0000640000000000 */
[----:B01----:R-:W-:Y:S05]  /*45d0*/  ENDCOLLECTIVE ;  /* 0x000000000000791b */ /* 0x003fea0003800000 */
.L_x_234:
[----:B------:R-:W-:Y:S02]  /*45e0*/  IMAD.MOV.U32 R2, RZ, RZ, R42 ;  /* 0x000000ffff027224 */ /* 0x000fe400078e002a */
[----:B------:R-:W-:Y:S02]  /*45f0*/  IMAD.MOV.U32 R5, RZ, RZ, R35 ;  /* 0x000000ffff057224 */ /* 0x000fe400078e0023 */
[----:B------:R-:W-:Y:S01]  /*4600*/  IMAD.MOV.U32 R43, RZ, RZ, R4 ;  /* 0x000000ffff2b7224 */ /* 0x000fe200078e0004 */
[----:B------:R-:W-:Y:S01]  /*4610*/  ISETP.GE.AND P0, PT, R38, R0, PT ;  /* 0x000000002600720c */ /* 0x000fe20003f06270 */
[----:B------:R-:W-:Y:S02]  /*4620*/  IMAD.MOV.U32 R4, RZ, RZ, R34 ;  /* 0x000000ffff047224 */ /* 0x000fe400078e0022 */
[----:B------:R-:W-:-:S06]  /*4630*/  IMAD.MOV.U32 R3, RZ, RZ, R43 ;  /* 0x000000ffff037224 */ /* 0x000fcc00078e002b */
[----:B------:R-:W-:Y:S01]  /*4640*/  DADD R42, R2, R4 ;  /* 0x00000000022a7229 */ /* 0x000fe20000000004 */
[----:B------:R-:W-:Y:S02]  /*4650*/  IMAD.MOV.U32 R3, RZ, RZ, 0x2 ;  /* 0x00000002ff037424 */ /* 0x000fe400078e00ff */
[----:B------:R-:W-:-:S07]  /*4660*/  IMAD.MOV.U32 R5, RZ, RZ, -0x1 ;  /* 0xffffffffff057424 */ /* 0x000fce00078e00ff */
[----:B------:R-:W-:Y:S02]  /*4670*/  FSEL R42, R42, R34, !P0 ;  /* 0x000000222a2a7208 */ /* 0x000fe40004000000 */
[----:B------:R-:W-:-:S03]  /*4680*/  FSEL R43, R43, R35, !P0 ;  /* 0x000000232b2b7208 */ /* 0x000fc60004000000 */
[----:B------:R-:W-:-:S07]  /*4690*/  IMAD.MOV.U32 R2, RZ, RZ, R42 ;  /* 0x000000ffff027224 */ /* 0x000fce00078e002a */
[----:B------:R-:W-:Y:S05]  /*46a0*/  WARPSYNC.COLLECTIVE R5, `(.L_x_235) ;  /* 0x0000000005087348 */ /* 0x000fea0003c00000 */
[----:B------:R0:W1:Y:S02]  /*46b0*/  SHFL.DOWN P0, R4, R2, R3, R0 ;  /* 0x0800000302047389 */ /* 0x0000640000000000 */
[----:B01----:R-:W-:Y:S05]  /*46c0*/  ENDCOLLECTIVE ;  /* 0x000000000000791b */ /* 0x003fea0003800000 */
.L_x_235:
[----:B------:R-:W-:Y:S02]  /*46d0*/  IMAD.MOV.U32 R2, RZ, RZ, R43 ;  /* 0x000000ffff027224 */ /* 0x000fe400078e002b */
[----:B------:R-:W-:-:S07]  /*46e0*/  IMAD.MOV.U32 R45, RZ, RZ, R4 ;  /* 0x000000ffff2d7224 */ /* 0x000fce00078e0004 */
[----:B------:R-:W-:Y:S05]  /*46f0*/  WARPSYNC.COLLECTIVE R5, `(.L_x_236) ;  /* 0x0000000005087348 */ /* 0x000fea0003c00000 */
[----:B------:R0:W1:Y:S02]  /*4700*/  SHFL.DOWN P0, R4, R2, R3, R0 ;  /* 0x0800000302047389 */ /* 0x0000640000000000 */
[----:B01----:R-:W-:Y:S05]  /*4710*/  ENDCOLLECTIVE ;  /* 0x000000000000791b */ /* 0x003fea0003800000 */
.L_x_236:
[----:B------:R-:W-:Y:S02]  /*4720*/  IMAD.MOV.U32 R34, RZ, RZ, R45 ;  /* 0x000000ffff227224 */ /* 0x000fe400078e002d */
[----:B------:R-:W-:Y:S02]  /*4730*/  VIADD R45, R38, 0x2 ;  /* 0x00000002262d7836 */ /* 0x000fe40000000000 */
[----:B------:R-:W-:Y:S02]  /*4740*/  IMAD.MOV.U32 R3, RZ, RZ, 0x4 ;  /* 0x00000004ff037424 */ /* 0x000fe400078e00ff */
[----:B------:R-:W-:Y:S01]  /*4750*/  IMAD.MOV.U32 R35, RZ, RZ, R4 ;  /* 0x000000ffff237224 */ /* 0x000fe200078e0004 */
[----:B------:R-:W-:-:S05]  /*4760*/  ISETP.GT.AND P0, PT, R45, R0, PT ;  /* 0x000000002d00720c */ /* 0x000fca0003f04270 */
[----:B------:R-:W-:-:S10]  /*4770*/  DADD R34, R34, R42 ;  /* 0x0000000022227229 */ /* 0x000fd4000000002a */
[----:B------:R-:W-:Y:S02]  /*4780*/  FSEL R34, R42, R34, P0 ;  /* 0x000000222a227208 */ /* 0x000fe40000000000 */
[----:B------:R-:W-:-:S03]  /*4790*/  FSEL R35, R43, R35, P0 ;  /* 0x000000232b237208 */ /* 0x000fc60000000000 */
[----:B------:R-:W-:-:S07]  /*47a0*/  IMAD.MOV.U32 R2, RZ, RZ, R34 ;  /* 0x000000ffff027224 */ /* 0x000fce00078e0022 */
[----:B------:R-:W-:Y:S05]  /*47b0*/  WARPSYNC.COLLECTIVE R5, `(.L_x_237) ;  /* 0x0000000005087348 */ /* 0x000fea0003c00000 */
[----:B------:R0:W1:Y:S02]  /*47c0*/  SHFL.DOWN P0, R4, R2, R3, R0 ;  /* 0x0800000302047389 */ /* 0x0000640000000000 */
[----:B01----:R-:W-:Y:S05]  /*47d0*/  ENDCOLLECTIVE ;  /* 0x000000000000791b */ /* 0x003fea0003800000 */
.L_x_237:
[----:B------:R-:W-:Y:S02]  /*47e0*/  IMAD.MOV.U32 R2, RZ, RZ, R35 ;  /* 0x000000ffff027224 */ /* 0x000fe400078e0023 */
[----:B------:R-:W-:-:S07]  /*47f0*/  IMAD.MOV.U32 R45, RZ, RZ, R4 ;  /* 0x000000ffff2d7224 */ /* 0x000fce00078e0004 */
[----:B------:R-:W-:Y:S05]  /*4800*/  WARPSYNC.COLLECTIVE R5, `(.L_x_238) ;  /* 0x0000000005087348 */ /* 0x000fea0003c00000 */
[----:B------:R0:W1:Y:S02]  /*4810*/  SHFL.DOWN P0, R4, R2, R3, R0 ;  /* 0x0800000302047389 */ /* 0x0000640000000000 */
[----:B01----:R-:W-:Y:S05]  /*4820*/  ENDCOLLECTIVE ;  /* 0x000000000000791b */ /* 0x003fea0003800000 */
.L_x_238:
        /* <DEDUP_REMOVED lines=12> */
.L_x_239:
[----:B------:R-:W-:Y:S02]  /*48f0*/  IMAD.MOV.U32 R2, RZ, RZ, R43 ;  /* 0x000000ffff027224 */ /* 0x000fe400078e002b */
[----:B------:R-:W-:-:S07]  /*4900*/  IMAD.MOV.U32 R45, RZ, RZ, R4 ;  /* 0x000000ffff2d7224 */ /* 0x000fce00078e0004 */
[----:B------:R-:W-:Y:S05]  /*4910*/  WARPSYNC.COLLECTIVE R5, `(.L_x_240) ;  /* 0x0000000005087348 */ /* 0x000fea0003c00000 */
[----:B------:R0:W1:Y:S02]  /*4920*/  SHFL.DOWN P0, R4, R2, R3, R0 ;  /* 0x0800000302047389 */ /* 0x0000640000000000 */
[----:B01----:R-:W-:Y:S05]  /*4930*/  ENDCOLLECTIVE ;  /* 0x000000000000791b */ /* 0x003fea0003800000 */
.L_x_240:
        /* <DEDUP_REMOVED lines=12> */
.L_x_241:
[----:B------:R-:W-:Y:S02]  /*4a00*/  IMAD.MOV.U32 R2, RZ, RZ, R35 ;  /* 0x000000ffff027224 */ /* 0x000fe400078e0023 */
[----:B------:R-:W-:-:S07]  /*4a10*/  IMAD.MOV.U32 R45, RZ, RZ, R4 ;  /* 0x000000ffff2d7224 */ /* 0x000fce00078e0004 */
[----:B------:R-:W-:Y:S05]  /*4a20*/  WARPSYNC.COLLECTIVE R5, `(.L_x_242) ;  /* 0x0000000005087348 */ /* 0x000fea0003c00000 */
[----:B------:R0:W1:Y:S02]  /*4a30*/  SHFL.DOWN P0, R4, R2, R3, R0 ;  /* 0x0800000302047389 */ /* 0x0000640000000000 */
[----:B01----:R-:W-:Y:S05]  /*4a40*/  ENDCOLLECTIVE ;  /* 0x000000000000791b */ /* 0x003fea0003800000 */
.L_x_242:
[----:B------:R-:W0:Y:S01]  /*4a50*/  LDCU.64 UR6, c[0x0][0x390] ;  /* 0x00007200ff0677ac */ /* 0x000e220008000a00 */
[----:B------:R-:W-:Y:S02]  /*4a60*/  IMAD.MOV.U32 R2, RZ, RZ, R45 ;  /* 0x000000ffff027224 */ /* 0x000fe400078e002d */
[----:B------:R-:W-:Y:S01]  /*4a70*/  VIADD R45, R38, 0x10 ;  /* 0x00000010262d7836 */ /* 0x000fe20000000000 */
[----:B0-----:R-:W-:-:S04]  /*4a80*/  UIADD3 UR6, UP0, UPT, UR6, 0x200, URZ ;  /* 0x0000020006067890 */ /* 0x001fc8000ff1e0ff */
[----:B------:R-:W-:Y:S01]  /*4a90*/  ISETP.GT.AND P3, PT, R45, R0, PT ;  /* 0x000000002d00720c */ /* 0x000fe20003f64270 */
[----:B------:R-:W-:Y:S01]  /*4aa0*/  UIADD3.X UR7, UPT, UPT, URZ, UR7, URZ, UP0, !UPT ;  /* 0x00000007ff077290 */ /* 0x000fe200087fe4ff */
[----:B------:R-:W-:Y:S01]  /*4ab0*/  ISETP.NE.U32.AND P0, PT, R32, 0x65, PT ;  /* 0x000000652000780c */ /* 0x000fe20003f05070 */
[----:B------:R-:W-:Y:S02]  /*4ac0*/  IMAD.MOV.U32 R3, RZ, RZ, R4 ;  /* 0x000000ffff037224 */ /* 0x000fe400078e0004 */
[----:B------:R-:W-:Y:S01]  /*4ad0*/  IMAD.U32 R46, RZ, RZ, UR6 ;  /* 0x00000006ff2e7e24 */ /* 0x000fe2000f8e00ff */
[----:B------:R-:W-:Y:S01]  /*4ae0*/  ISETP.NE.AND.EX P0, PT, R33, RZ, PT, P0 ;  /* 0x000000ff2100720c */ /* 0x000fe20003f05300 */
[----:B------:R-:W-:Y:S02]  /*4af0*/  IMAD.U32 R47, RZ, RZ, UR7 ;  /* 0x00000007ff2f7e24 */ /* 0x000fe4000f8e00ff */
[----:B------:R-:W-:-:S10]  /*4b00*/  DADD R42, R2, R34 ;  /* 0x00000000022a7229 */ /* 0x000fd40000000022 */
[----:B------:R-:W-:Y:S02]  /*4b10*/  FSEL R42, R34, R42, P3 ;  /* 0x0000002a222a7208 */ /* 0x000fe40001800000 */
[----:B------:R-:W-:-:S07]  /*4b20*/  FSEL R43, R35, R43, P3 ;  /* 0x0000002b232b7208 */ /* 0x000fce0001800000 */
[----:B------:R-:W-:Y:S05]  /*4b30*/  WARPSYNC.COLLECTIVE R5, `(.L_x_243) ;  /* 0x0000000005087348 */ /* 0x000fea0003c00000 */
[----:B------:R-:W-:Y:S01]  /*4b40*/  VOTE.ALL P0, P0 ;  /* 0x0000000000ff7806 */ /* 0x000fe20000000000 */
[----:B------:R-:W-:-:S12]  /*4b50*/  ENDCOLLECTIVE ;  /* 0x000000000000791b */ /* 0x000fd80003800000 */
.L_x_243:
[----:B------:R-:W-:Y:S05]  /*4b60*/  BRA `(.L_x_244) ;  /* 0xffffffc800407947 */ /* 0x000fea000383ffff */
.L_x_196:
[----:B------:R-:W-:Y:S01]  /*4b70*/  BSSY B1, `(.L_x_245) ;  /* 0x0000006000017945 */ /* 0x000fe20003800000 */
[----:B------:R-:W-:Y:S01]  /*4b80*/  PLOP3.LUT P0, PT, P0, PT, PT, 0x8, 0x80 ;  /* 0x000000000080781c */ /* 0x000fe2000070e170 */
[----:B------:R-:W-:-:S12]  /*4b90*/  IMAD.MOV.U32 R5, RZ, RZ, -0x1 ;  /* 0xffffffffff057424 */ /* 0x000fd800078e00ff */
[----:B------:R-:W-:Y:S05]  /*4ba0*/  WARPSYNC.COLLECTIVE R5, `(.L_x_246) ;  /* 0x0000000005087348 */ /* 0x000fea0003c00000 */
[----:B------:R-:W-:Y:S01]  /*4bb0*/  VOTE.ANY P0, P0 ;  /* 0x0000000000ff7806 */ /* 0x000fe20000000100 */
[----:B------:R-:W-:-:S12]  /*4bc0*/  ENDCOLLECTIVE ;  /* 0x000000000000791b */ /* 0x000fd80003800000 */
.L_x_246:
[----:B------:R-:W-:Y:S05]  /*4bd0*/  BSYNC B1 ;  /* 0x0000000000017941 */ /* 0x000fea0003800000 */
.L_x_245:
[----:B------:R-:W-:Y:S05]  /*4be0*/  BRA `(.L_x_247) ;  /* 0xffffffc800447947 */ /* 0x000fea000383ffff */
.L_x_200:
[----:B------:R-:W-:Y:S01]  /*4bf0*/  BSSY B1, `(.L_x_248) ;  /* 0x0000006000017945 */ /* 0x000fe20003800000 */
[----:B------:R-:W-:Y:S01]  /*4c00*/  PLOP3.LUT P0, PT, P0, PT, PT, 0x8, 0x80 ;  /* 0x000000000080781c */ /* 0x000fe2000070e170 */
[----:B------:R-:W-:-:S12]  /*4c10*/  IMAD.MOV.U32 R5, RZ, RZ, -0x1 ;  /* 0xffffffffff057424 */ /* 0x000fd800078e00ff */
[----:B------:R-:W-:Y:S05]  /*4c20*/  WARPSYNC.COLLECTIVE R5, `(.L_x_249) ;  /* 0x0000000005087348 */ /* 0x000fea0003c00000 */
[----:B------:R-:W-:Y:S01]  /*4c30*/  VOTE.ANY P0, P0 ;  /* 0x0000000000ff7806 */ /* 0x000fe20000000100 */
[----:B------:R-:W-:-:S12]  /*4c40*/  ENDCOLLECTIVE ;  /* 0x000000000000791b */ /* 0x000fd80003800000 */
.L_x_249:
[----:B------:R-:W-:Y:S05]  /*4c50*/  BSYNC B1 ;  /* 0x0000000000017941 */ /* 0x000fea0003800000 */
.L_x_248:
[----:B------:R-:W-:Y:S05]  /*4c60*/  BRA `(.L_x_250) ;  /* 0xffffffc800587947 */ /* 0x000fea000383ffff */
.L_x_202:
[----:B------:R-:W-:Y:S01]  /*4c70*/  BSSY B1, `(.L_x_251) ;  /* 0x0000006000017945 */ /* 0x000fe20003800000 */
[----:B------:R-:W-:Y:S01]  /*4c80*/  PLOP3.LUT P0, PT, P0, PT, PT, 0x8, 0x80 ;  /* 0x000000000080781c */ /* 0x000fe2000070e170 */
[----:B------:R-:W-:-:S12]  /*4c90*/  IMAD.MOV.U32 R5, RZ, RZ, -0x1 ;  /* 0xffffffffff057424 */ /* 0x000fd800078e00ff */
[----:B------:R-:W-:Y:S05]  /*4ca0*/  WARPSYNC.COLLECTIVE R5, `(.L_x_252) ;  /* 0x0000000005087348 */ /* 0x000fea0003c00000 */
[----:B------:R-:W-:Y:S01]  /*4cb0*/  VOTE.ANY R5, PT, P0 ;  /* 0x0000000000057806 */ /* 0x000fe200000e0100 */
[----:B------:R-:W-:Y:S06]  /*4cc0*/  ENDCOLLECTIVE ;  /* 0x000000000000791b */ /* 0x000fec0003800000 */
.L_x_252:
[----:B------:R-:W-:Y:S05]  /*4cd0*/  BSYNC B1 ;  /* 0x0000000000017941 */ /* 0x000fea0003800000 */
.L_x_251:
[----:B------:R-:W-:Y:S01]  /*4ce0*/  LOP3.LUT R5, R5, 0x80000000, R44, 0xec, !PT ;  /* 0x8000000005057812 */ /* 0x000fe200078eec2c */
[----:B------:R-:W-:Y:S02]  /*4cf0*/  IMAD.MOV.U32 R2, RZ, RZ, R34 ;  /* 0x000000ffff027224 */ /* 0x000fe400078e0022 */
[----:B------:R-:W-:Y:S02]  /*4d00*/  IMAD.MOV.U32 R3, RZ, RZ, 0x1 ;  /* 0x00000001ff037424 */ /* 0x000fe400078e00ff */
[----:B------:R-:W-:Y:S02]  /*4d10*/  VIADD R0, R5, 0xffffffff ;  /* 0xffffffff05007836 */ /* 0x000fe40000000000 */
[----:B------:R-:W-:-:S03]  /*4d20*/  VIADD R41, R41, 0xffffffe0 ;  /* 0xffffffe029297836 */ /* 0x000fc60000000000 */
[----:B------:R-:W-:Y:S01]  /*4d30*/  LOP3.LUT R45, R5, R0, RZ, 0xc, !PT ;  /* 0x00000000052d7212 */ /* 0x000fe200078e0cff */
[----:B------:R-:W-:-:S03]  /*4d40*/  IMAD.MOV.U32 R5, RZ, RZ, -0x1 ;  /* 0xffffffffff057424 */ /* 0x000fc600078e00ff */
[----:B------:R0:W1:Y:S04]  /*4d50*/  POPC R0, R45 ;  /* 0x0000002d00007309 */ /* 0x0000680000000000 */
[----:B01----:R-:W-:Y:S05]  /*4d60*/  WARPSYNC.COLLECTIVE R5, `(.L_x_253) ;  /* 0x0000000005087348 */ /* 0x003fea0003c00000 */
[----:B-1----:R1:W2:Y:S02]  /*4d70*/  SHFL.DOWN P0, R4, R2, R3, R0 ;  /* 0x0800000302047389 */ /* 0x0022a40000000000 */
[----:B012---:R-:W-:Y:S05]  /*4d80*/  ENDCOLLECTIVE ;  /* 0x000000000000791b */ /* 0x007fea0003800000 */
.L_x_253:
[----:B------:R-:W-:Y:S02]  /*4d90*/  IMAD.MOV.U32 R2, RZ, RZ, R35 ;  /* 0x000000ffff027224 */ /* 0x000fe400078e0023 */
[----:B------:R-:W-:-:S07]  /*4da0*/  IMAD.MOV.U32 R48, RZ, RZ, R4 ;  /* 0x000000ffff307224 */ /* 0x000fce00078e0004 */
[----:B------:R-:W-:Y:S05]  /*4db0*/  WARPSYNC.COLLECTIVE R5, `(.L_x_254) ;  /* 0x0000000005087348 */ /* 0x000fea0003c00000 */
[----:B------:R0:W1:Y:S02]  /*4dc0*/  SHFL.DOWN P0, R4, R2, R3, R0 ;  /* 0x0800000302047389 */ /* 0x0000640000000000 */
[----:B01----:R-:W-:Y:S05]  /*4dd0*/  ENDCOLLECTIVE ;  /* 0x000000000000791b */ /* 0x003fea0003800000 */
.L_x_254:
[----:B------:R-:W-:Y:S02]  /*4de0*/  IMAD.MOV.U32 R2, RZ, RZ, R34 ;  /* 0x000000ffff027224 */ /* 0x000fe400078e0022 */
[----:B------:R-:W-:Y:S02]  /*4df0*/  IMAD.MOV.U32 R3, RZ, RZ, R35 ;  /* 0x000000ffff037224 */ /* 0x000fe400078e0023 */
[----:B------:R-:W-:Y:S01]  /*4e00*/  IMAD.MOV.U32 R49, RZ, RZ, R4 ;  /* 0x000000ffff317224 */ /* 0x000fe200078e0004 */
[----:B------:R-:W-:-:S05]  /*4e10*/  ISETP.GE.AND P0, PT, R38, R0, PT ;  /* 0x000000002600720c */ /* 0x000fca0003f06270 */
[----:B------:R-:W-:Y:S01]  /*4e20*/  DADD R48, R48, R2 ;  /* 0x0000000030307229 */ /* 0x000fe20000000002 */
[----:B------:R-:W-:-:S09]  /*4e30*/  IMAD.MOV.U32 R3, RZ, RZ, 0x2 ;  /* 0x00000002ff037424 */ /* 0x000fd200078e00ff */
[----:B------:R-:W-:Y:S02]  /*4e40*/  FSEL R48, R48, R34, !P0 ;  /* 0x0000002230307208 */ /* 0x000fe40004000000 */
[----:B------:R-:W-:-:S03]  /*4e50*/  FSEL R49, R49, R35, !P0 ;  /* 0x0000002331317208 */ /* 0x000fc60004000000 */
[----:B------:R-:W-:-:S07]  /*4e60*/  IMAD.MOV.U32 R2, RZ, RZ, R48 ;  /* 0x000000ffff027224 */ /* 0x000fce00078e0030 */
[----:B------:R-:W-:Y:S05]  /*4e70*/  WARPSYNC.COLLECTIVE R5, `(.L_x_255) ;  /* 0x0000000005087348 */ /* 0x000fea0003c00000 */
[----:B------:R0:W1:Y:S02]  /*4e80*/  SHFL.DOWN P0, R4, R2, R3, R0 ;  /* 0x0800000302047389 */ /* 0x0000640000000000 */
[----:B01----:R-:W-:Y:S05]  /*4e90*/  ENDCOLLECTIVE ;  /* 0x000000000000791b */ /* 0x003fea0003800000 */
.L_x_255:
[----:B------:R-:W-:Y:S02]  /*4ea0*/  IMAD.MOV.U32 R2, RZ, RZ, R49 ;  /* 0x000000ffff027224 */ /* 0x000fe400078e0031 */
[----:B------:R-:W-:-:S07]  /*4eb0*/  IMAD.MOV.U32 R45, RZ, RZ, R4 ;  /* 0x000000ffff2d7224 */ /* 0x000fce00078e0004 */
[----:B------:R-:W-:Y:S05]  /*4ec0*/  WARPSYNC.COLLECTIVE R5, `(.L_x_256) ;  /* 0x0000000005087348 */ /* 0x000fea0003c00000 */
[----:B------:R0:W1:Y:S02]  /*4ed0*/  SHFL.DOWN P0, R4, R2, R3, R0 ;  /* 0x0800000302047389 */ /* 0x0000640000000000 */
[----:B01----:R-:W-:Y:S05]  /*4ee0*/  ENDCOLLECTIVE ;  /* 0x000000000000791b */ /* 0x003fea0003800000 */
.L_x_256:
[----:B------:R-:W-:Y:S02]  /*4ef0*/  IMAD.MOV.U32 R2, RZ, RZ, R45 ;  /* 0x000000ffff027224 */ /* 0x000fe400078e002d */
[----:B------:R-:W-:Y:S02]  /*4f00*/  VIADD R45, R38, 0x2 ;  /* 0x00000002262d7836 */ /* 0x000fe40000000000 */
[----:B------:R-:W-:-:S03]  /*4f10*/  IMAD.MOV.U32 R3, RZ, RZ, R4 ;  /* 0x000000ffff037224 */ /* 0x000fc600078e0004 */
[----:B------:R-:W-:-:S03]  /*4f20*/  ISETP.GT.AND P0, PT, R45, R0, PT ;  /* 0x000000002d00720c */ /* 0x000fc60003f04270 */
[----:B------:R-:W-:Y:S01]  /*4f30*/  DADD R34, R2, R48 ;  /* 0x0000000002227229 */ /* 0x000fe20000000030 */
[----:B------:R-:W-:-:S09]  /*4f40*/  IMAD.MOV.U32 R3, RZ, RZ, 0x4 ;  /* 0x00000004ff037424 */ /* 0x000fd200078e00ff */
[----:B------:R-:W-:Y:S02]  /*4f50*/  FSEL R34, R48, R34, P0 ;  /* 0x0000002230227208 */ /* 0x000fe40000000000 */
[----:B------:R-:W-:-:S03]  /*4f60*/  FSEL R35, R49, R35, P0 ;  /* 0x0000002331237208 */ /* 0x000fc60000000000 */
[----:B------:R-:W-:-:S07]  /*4f70*/  IMAD.MOV.U32 R2, RZ, RZ, R34 ;  /* 0x000000ffff027224 */ /* 0x000fce00078e0022 */
[----:B------:R-:W-:Y:S05]  /*4f80*/  WARPSYNC.COLLECTIVE R5, `(.L_x_257) ;  /* 0x0000000005087348 */ /* 0x000fea0003c00000 */
[----:B------:R0:W1:Y:S02]  /*4f90*/  SHFL.DOWN P0, R4, R2, R3, R0 ;  /* 0x0800000302047389 */ /* 0x0000640000000000 */
[----:B01----:R-:W-:Y:S05]  /*4fa0*/  ENDCOLLECTIVE ;  /* 0x000000000000791b */ /* 0x003fea0003800000 */
.L_x_257:
[----:B------:R-:W-:Y:S02]  /*4fb0*/  IMAD.MOV.U32 R2, RZ, RZ, R35 ;  /* 0x000000ffff027224 */ /* 0x000fe400078e0023 */
[----:B------:R-:W-:-:S07]  /*4fc0*/  IMAD.MOV.U32 R45, RZ, RZ, R4 ;  /* 0x000000ffff2d7224 */ /* 0x000fce00078e0004 */
[----:B------:R-:W-:Y:S05]  /*4fd0*/  WARPSYNC.COLLECTIVE R5, `(.L_x_258) ;  /* 0x0000000005087348 */ /* 0x000fea0003c00000 */
[----:B------:R0:W1:Y:S02]  /*4fe0*/  SHFL.DOWN P0, R4, R2, R3, R0 ;  /* 0x0800000302047389 */ /* 0x0000640000000000 */
[----:B01----:R-:W-:Y:S05]  /*4ff0*/  ENDCOLLECTIVE ;  /* 0x000000000000791b */ /* 0x003fea0003800000 */
.L_x_258:
[----:B------:R-:W-:Y:S02]  /*5000*/  IMAD.MOV.U32 R2, RZ, RZ, R45 ;  /* 0x000000ffff027224 */ /* 0x000fe400078e002d */
[----:B------:R-:W-:Y:S02]  /*5010*/  IMAD.MOV.U32 R5, RZ, RZ, R35 ;  /* 0x000000ffff057224 */ /* 0x000fe400078e0023 */
[----:B------:R-:W-:Y:S02]  /*5020*/  VIADD R45, R38, 0x4 ;  /* 0x00000004262d7836 */ /* 0x000fe40000000000 */
[----:B------:R-:W-:-:S03]  /*5030*/  IMAD.MOV.U32 R3, RZ, RZ, R4 ;  /* 0x000000ffff037224 */ /* 0x000fc600078e0004 */
[----:B------:R-:W-:Y:S01]  /*5040*/  ISETP.GT.AND P0, PT, R45, R0, PT ;  /* 0x000000002d00720c */ /* 0x000fe20003f04270 */
[----:B------:R-:W-:-:S06]  /*5050*/  IMAD.MOV.U32 R4, RZ, RZ, R34 ;  /* 0x000000ffff047224 */ /* 0x000fcc00078e0022 */
[----:B------:R-:W-:Y:S01]  /*5060*/  DADD R48, R2, R4 ;  /* 0x0000000002307229 */ /* 0x000fe20000000004 */
[----:B------:R-:W-:Y:S02]  /*5070*/  IMAD.MOV.U32 R3, RZ, RZ, 0x8 ;  /* 0x00000008ff037424 */ /* 0x000fe400078e00ff */
[----:B------:R-:W-:-:S07]  /*5080*/  IMAD.MOV.U32 R5, RZ, RZ, -0x1 ;  /* 0xffffffffff057424 */ /* 0x000fce00078e00ff */
[----:B------:R-:W-:Y:S02]  /*5090*/  FSEL R45, R34, R48, P0 ;  /* 0x00000030222d7208 */ /* 0x000fe40000000000 */
[----:B------:R-:W-:-:S03]  /*50a0*/  FSEL R49, R35, R49, P0 ;  /* 0x0000003123317208 */ /* 0x000fc60000000000 */
[----:B------:R-:W-:-:S07]  /*50b0*/  IMAD.MOV.U32 R2, RZ, RZ, R45 ;  /* 0x000000ffff027224 */ /* 0x000fce00078e002d */
[----:B------:R-:W-:Y:S05]  /*50c0*/  WARPSYNC.COLLECTIVE R5, `(.L_x_259) ;  /* 0x0000000005087348 */ /* 0x000fea0003c00000 */
[----:B------:R0:W1:Y:S02]  /*50d0*/  SHFL.DOWN P0, R4, R2, R3, R0 ;  /* 0x0800000302047389 */ /* 0x0000640000000000 */
[----:B01----:R-:W-:Y:S05]  /*50e0*/  ENDCOLLECTIVE ;  /* 0x000000000000791b */ /* 0x003fea0003800000 */
.L_x_259:
[----:B------:R-:W-:Y:S02]  /*50f0*/  IMAD.MOV.U32 R2, RZ, RZ, R49 ;  /* 0x000000ffff027224 */ /* 0x000fe400078e0031 */
[----:B------:R-:W-:-:S07]  /*5100*/  IMAD.MOV.U32 R50, RZ, RZ, R4 ;  /* 0x000000ffff327224 */ /* 0x000fce00078e0004 */
[----:B------:R-:W-:Y:S05]  /*5110*/  WARPSYNC.COLLECTIVE R5, `(.L_x_260) ;  /* 0x0000000005087348 */ /* 0x000fea0003c00000 */
[----:B------:R0:W1:Y:S02]  /*5120*/  SHFL.DOWN P0, R4, R2, R3, R0 ;  /* 0x0800000302047389 */ /* 0x0000640000000000 */
[----:B01----:R-:W-:Y:S05]  /*5130*/  ENDCOLLECTIVE ;  /* 0x000000000000791b */ /* 0x003fea0003800000 */
.L_x_260:
[----:B------:R-:W-:Y:S02]  /*5140*/  IMAD.MOV.U32 R2, RZ, RZ, R50 ;  /* 0x000000ffff027224 */ /* 0x000fe400078e0032 */
[----:B------:R-:W-:Y:S02]  /*5150*/  IMAD.MOV.U32 R5, RZ, RZ, R49 ;  /* 0x000000ffff057224 */ /* 0x000fe400078e0031 */
[----:B------:R-:W-:Y:S02]  /*5160*/  IMAD.MOV.U32 R51, RZ, RZ, R4 ;  /* 0x000000ffff337224 */ /* 0x000fe400078e0004 */
[----:B------:R-:W-:Y:S02]  /*5170*/  IMAD.MOV.U32 R4, RZ, RZ, R45 ;  /* 0x000000ffff047224 */ /* 0x000fe400078e002d */
[----:B------:R-:W-:Y:S02]  /*5180*/  IMAD.MOV.U32 R3, RZ, RZ, R51 ;  /* 0x000000ffff037224 */ /* 0x000fe400078e0033 */
[----:B------:R-:W-:-:S04]  /*5190*/  VIADD R51, R38, 0x8 ;  /* 0x0000000826337836 */ /* 0x000fc80000000000 */
[----:B------:R-:W-:Y:S01]  /*51a0*/  DADD R34, R2, R4 ;  /* 0x0000000002227229 */ /* 0x000fe20000000004 */
[----:B------:R-:W-:Y:S01]  /*51b0*/  ISETP.GT.AND P0, PT, R51, R0, PT ;  /* 0x000000003300720c */ /* 0x000fe20003f04270 */
[----:B------:R-:W-:Y:S02]  /*51c0*/  IMAD.MOV.U32 R3, RZ, RZ, 0x10 ;  /* 0x00000010ff037424 */ /* 0x000fe400078e00ff */
[----:B------:R-:W-:-:S06]  /*51d0*/  IMAD.MOV.U32 R5, RZ, RZ, -0x1 ;  /* 0xffffffffff057424 */ /* 0x000fcc00078e00ff */
[----:B------:R-:W-:Y:S01]  /*51e0*/  FSEL R34, R45, R34, P0 ;  /* 0x000000222d227208 */ /* 0x000fe20000000000 */
[----:B------:R-:W-:Y:S01]  /*51f0*/  VIADD R45, R38, 0x10 ;  /* 0x00000010262d7836 */ /* 0x000fe20000000000 */
[----:B------:R-:W-:-:S03]  /*5200*/  FSEL R35, R49, R35, P0 ;  /* 0x0000002331237208 */ /* 0x000fc60000000000 */
[----:B------:R-:W-:-:S07]  /*5210*/  IMAD.MOV.U32 R2, RZ, RZ, R34 ;  /* 0x000000ffff027224 */ /* 0x000fce00078e0022 */
[----:B------:R-:W-:Y:S05]  /*5220*/  WARPSYNC.COLLECTIVE R5, `(.L_x_261) ;  /* 0x0000000005087348 */ /* 0x000fea0003c00000 */
[----:B------:R0:W1:Y:S02]  /*5230*/  SHFL.DOWN P0, R4, R2, R3, R0 ;  /* 0x0800000302047389 */ /* 0x0000640000000000 */
[----:B01----:R-:W-:Y:S05]  /*5240*/  ENDCOLLECTIVE ;  /* 0x000000000000791b */ /* 0x003fea0003800000 */
.L_x_261:
[----:B------:R-:W-:Y:S02]  /*5250*/  IMAD.MOV.U32 R2, RZ, RZ, R35 ;  /* 0x000000ffff027224 */ /* 0x000fe400078e0023 */
[----:B------:R-:W-:-:S07]  /*5260*/  IMAD.MOV.U32 R48, RZ, RZ, R4 ;  /* 0x000000ffff307224 */ /* 0x000fce00078e0004 */
[----:B------:R-:W-:Y:S05]  /*5270*/  WARPSYNC.COLLECTIVE R5, `(.L_x_262) ;  /* 0x0000000005087348 */ /* 0x000fea0003c00000 */
[----:B------:R0:W1:Y:S02]  /*5280*/  SHFL.DOWN P0, R4, R2, R3, R0 ;  /* 0x0800000302047389 */ /* 0x0000640000000000 */
[----:B01----:R-:W-:Y:S05]  /*5290*/  ENDCOLLECTIVE ;  /* 0x000000000000791b */ /* 0x003fea0003800000 */
.L_x_262:
[----:B------:R-:W-:Y:S02]  /*52a0*/  IMAD.MOV.U32 R2, RZ, RZ, R48 ;  /* 0x000000ffff027224 */ /* 0x000fe400078e0030 */
[----:B------:R-:W-:Y:S02]  /*52b0*/  IMAD.MOV.U32 R5, RZ, RZ, R35 ;  /* 0x000000ffff057224 */ /* 0x000fe400078e0023 */
[----:B------:R-:W-:Y:S01]  /*52c0*/  IMAD.MOV.U32 R3, RZ, RZ, R4 ;  /* 0x000000ffff037224 */ /* 0x000fe200078e0004 */
[----:B------:R-:W-:Y:S01]  /*52d0*/  ISETP.GT.AND P0, PT, R45, R0, PT ;  /* 0x000000002d00720c */ /* 0x000fe20003f04270 */
[----:B------:R-:W-:-:S06]  /*52e0*/  IMAD.MOV.U32 R4, RZ, RZ, R34 ;  /* 0x000000ffff047224 */ /* 0x000fcc00078e0022 */
[----:B------:R-:W-:Y:S01]  /*52f0*/  DADD R48, R2, R4 ;  /* 0x0000000002307229 */ /* 0x000fe20000000004 */
[----:B------:R-:W-:-:S09]  /*5300*/  IMAD.MOV.U32 R5, RZ, RZ, -0x1 ;  /* 0xffffffffff057424 */ /* 0x000fd200078e00ff */
[----:B------:R-:W-:Y:S02]  /*5310*/  FSEL R34, R34, R48, P0 ;  /* 0x0000003022227208 */ /* 0x000fe40000000000 */
[----:B------:R-:W-:Y:S02]  /*5320*/  FSEL R35, R35, R49, P0 ;  /* 0x0000003123237208 */ /* 0x000fe40000000000 */
[----:B------:R-:W-:-:S04]  /*5330*/  ISETP.NE.U32.AND P0, PT, R32, 0x65, PT ;  /* 0x000000652000780c */ /* 0x000fc80003f05070 */
[----:B------:R-:W-:Y:S01]  /*5340*/  ISETP.NE.AND.EX P0, PT, R33, RZ, PT, P0 ;  /* 0x000000ff2100720c */ /* 0x000fe20003f05300 */
[----:B------:R-:W-:-:S12]  /*5350*/  DADD R42, R42, R34 ;  /* 0x000000002a2a7229 */ /* 0x000fd80000000022 */
[----:B------:R-:W-:Y:S05]  /*5360*/  WARPSYNC.COLLECTIVE R5, `(.L_x_263) ;  /* 0x0000000005087348 */ /* 0x000fea0003c00000 */
[----:B------:R-:W-:Y:S01]  /*5370*/  VOTE.ALL P0, P0 ;  /* 0x0000000000ff7806 */ /* 0x000fe20000000000 */
[----:B------:R-:W-:-:S12]  /*5380*/  ENDCOLLECTIVE ;  /* 0x000000000000791b */ /* 0x000fd80003800000 */
.L_x_263:
[----:B------:R-:W-:Y:S05]  /*5390*/  BRA `(.L_x_264) ;  /* 0xffffffc400847947 */ /* 0x000fea000383ffff */
.L_x_209:
[----:B------:R-:W-:Y:S01]  /*53a0*/  BSSY B0, `(.L_x_265) ;  /* 0x0000006000007945 */ /* 0x000fe20003800000 */
[----:B------:R-:W-:Y:S01]  /*53b0*/  PLOP3.LUT P0, PT, P0, PT, PT, 0x8, 0x80 ;  /* 0x000000000080781c */ /* 0x000fe2000070e170 */
[----:B------:R-:W-:-:S12]  /*53c0*/  IMAD.MOV.U32 R5, RZ, RZ, -0x1 ;  /* 0xffffffffff057424 */ /* 0x000fd800078e00ff */
[----:B------:R-:W-:Y:S05]  /*53d0*/  WARPSYNC.COLLECTIVE R5, `(.L_x_266) ;  /* 0x0000000005087348 */ /* 0x000fea0003c00000 */
[----:B------:R-:W-:Y:S01]  /*53e0*/  VOTE.ANY P0, P0 ;  /* 0x0000000000ff7806 */ /* 0x000fe20000000100 */
[----:B------:R-:W-:-:S12]  /*53f0*/  ENDCOLLECTIVE ;  /* 0x000000000000791b */ /* 0x000fd80003800000 */
.L_x_266:
[----:B------:R-:W-:Y:S05]  /*5400*/  BSYNC B0 ;  /* 0x0000000000007941 */ /* 0x000fea0003800000 */
.L_x_265:
[----:B------:R-:W-:Y:S05]  /*5410*/  BRA `(.L_x_267) ;  /* 0xffffffdc00287947 */ /* 0x000fea000383ffff */
.L_x_213:
[----:B------:R-:W-:Y:S01]  /*5420*/  BSSY B0, `(.L_x_268) ;  /* 0x0000006000007945 */ /* 0x000fe20003800000 */
[----:B------:R-:W-:Y:S01]  /*5430*/  PLOP3.LUT P0, PT, P0, PT, PT, 0x8, 0x80 ;  /* 0x000000000080781c */ /* 0x000fe2000070e170 */
[----:B------:R-:W-:-:S12]  /*5440*/  IMAD.MOV.U32 R5, RZ, RZ, -0x1 ;  /* 0xffffffffff057424 */ /* 0x000fd800078e00ff */
[----:B------:R-:W-:Y:S05]  /*5450*/  WARPSYNC.COLLECTIVE R5, `(.L_x_269) ;  /* 0x0000000005087348 */ /* 0x000fea0003c00000 */
[----:B------:R-:W-:Y:S01]  /*5460*/  VOTE.ANY P0, P0 ;  /* 0x0000000000ff7806 */ /* 0x000fe20000000100 */
[----:B------:R-:W-:-:S12]  /*5470*/  ENDCOLLECTIVE ;  /* 0x000000000000791b */ /* 0x000fd80003800000 */
.L_x_269:
[----:B------:R-:W-:Y:S05]  /*5480*/  BSYNC B0 ;  /* 0x0000000000007941 */ /* 0x000fea0003800000 */
.L_x_268:
[----:B------:R-:W-:Y:S05]  /*5490*/  BRA `(.L_x_270) ;  /* 0xffffffdc003c7947 */ /* 0x000fea000383ffff */
.L_x_215:
[----:B------:R-:W0:Y:S01]  /*54a0*/  S2R R37, SR_GEMASK ;  /* 0x0000000000257919 */ /* 0x000e220000003c00 */
[----:B------:R-:W-:Y:S01]  /*54b0*/  BSSY B0, `(.L_x_271) ;  /* 0x0000006000007945 */ /* 0x000fe20003800000 */
[----:B------:R-:W-:Y:S01]  /*54c0*/  PLOP3.LUT P0, PT, P0, PT, PT, 0x8, 0x80 ;  /* 0x000000000080781c */ /* 0x000fe2000070e170 */
[----:B------:R-:W-:-:S12]  /*54d0*/  IMAD.MOV.U32 R5, RZ, RZ, -0x1 ;  /* 0xffffffffff057424 */ /* 0x000fd800078e00ff */
[----:B0-----:R-:W-:Y:S05]  /*54e0*/  WARPSYNC.COLLECTIVE R5, `(.L_x_272) ;  /* 0x0000000005087348 */ /* 0x001fea0003c00000 */
[----:B------:R-:W-:Y:S01]  /*54f0*/  VOTE.ANY R5, PT, P0 ;  /* 0x0000000000057806 */ /* 0x000fe200000e0100 */
[----:B0-----:R-:W-:Y:S06]  /*5500*/  ENDCOLLECTIVE ;  /* 0x000000000000791b */ /* 0x001fec0003800000 */
.L_x_272:
[----:B------:R-:W-:Y:S05]  /*5510*/  BSYNC B0 ;  /* 0x0000000000007941 */ /* 0x000fea0003800000 */
.L_x_271:
        /* <DEDUP_REMOVED lines=10> */
.L_x_273:
[----:B------:R-:W-:Y:S02]  /*55c0*/  IMAD.MOV.U32 R2, RZ, RZ, R35 ;  /* 0x000000ffff027224 */ /* 0x000fe400078e0023 */
[----:B------:R-:W-:-:S07]  /*55d0*/  IMAD.MOV.U32 R42, RZ, RZ, R4 ;  /* 0x000000ffff2a7224 */ /* 0x000fce00078e0004 */
[----:B------:R-:W-:Y:S05]  /*55e0*/  WARPSYNC.COLLECTIVE R5, `(.L_x_274) ;  /* 0x0000000005087348 */ /* 0x000fea0003c00000 */
[----:B------:R0:W1:Y:S02]  /*55f0*/  SHFL.DOWN P0, R4, R2, R3, R0 ;  /* 0x0800000302047389 */ /* 0x0000640000000000 */
[----:B01----:R-:W-:Y:S05]  /*5600*/  ENDCOLLECTIVE ;  /* 0x000000000000791b */ /* 0x003fea0003800000 */
.L_x_274:
        /* <DEDUP_REMOVED lines=15> */
.L_x_275:
[----:B------:R-:W-:Y:S02]  /*5700*/  IMAD.MOV.U32 R2, RZ, RZ, R43 ;  /* 0x000000ffff027224 */ /* 0x000fe400078e002b */
[----:B------:R-:W-:-:S07]  /*5710*/  IMAD.MOV.U32 R44, RZ, RZ, R4 ;  /* 0x000000ffff2c7224 */ /* 0x000fce00078e0004 */
[----:B------:R-:W-:Y:S05]  /*5720*/  WARPSYNC.COLLECTIVE R5, `(.L_x_276) ;  /* 0x0000000005087348 */ /* 0x000fea0003c00000 */
[----:B------:R0:W1:Y:S02]  /*5730*/  SHFL.DOWN P0, R4, R2, R3, R0 ;  /* 0x0800000302047389 */ /* 0x0000640000000000 */
[----:B01----:R-:W-:Y:S05]  /*5740*/  ENDCOLLECTIVE ;  /* 0x000000000000791b */ /* 0x003fea0003800000 */
.L_x_276:
[----:B------:R-:W-:Y:S02]  /*5750*/  IMAD.MOV.U32 R2, RZ, RZ, R44 ;  /* 0x000000ffff027224 */ /* 0x000fe400078e002c */
[----:B------:R-:W-:-:S04]  /*5760*/  IMAD.MOV.U32 R45, RZ, RZ, R4 ;  /* 0x000000ffff2d7224 */ /* 0x000fc800078e0004 */
[----:B------:R-:W-:Y:S02]  /*5770*/  IMAD.MOV.U32 R3, RZ, RZ, R45 ;  /* 0x000000ffff037224 */ /* 0x000fe400078e002d */
[----:B------:R-:W-:-:S04]  /*5780*/  VIADD R45, R36, 0x2 ;  /* 0x00000002242d7836 */ /* 0x000fc80000000000 */
[----:B------:R-:W-:Y:S01]  /*5790*/  DADD R34, R2, R42 ;  /* 0x0000000002227229 */ /* 0x000fe2000000002a */
[----:B------:R-:W-:Y:S01]  /*57a0*/  ISETP.GT.AND P0, PT, R45, R0, PT ;  /* 0x000000002d00720c */ /* 0x000fe20003f04270 */
[----:B------:R-:W-:-:S08]  /*57b0*/  IMAD.MOV.U32 R3, RZ, RZ, 0x4 ;  /* 0x00000004ff037424 */ /* 0x000fd000078e00ff */
[----:B------:R-:W-:Y:S02]  /*57c0*/  FSEL R34, R42, R34, P0 ;  /* 0x000000222a227208 */ /* 0x000fe40000000000 */
[----:B------:R-:W-:-:S03]  /*57d0*/  FSEL R35, R43, R35, P0 ;  /* 0x000000232b237208 */ /* 0x000fc60000000000 */
[----:B------:R-:W-:-:S07]  /*57e0*/  IMAD.MOV.U32 R2, RZ, RZ, R34 ;  /* 0x000000ffff027224 */ /* 0x000fce00078e0022 */
[----:B------:R-:W-:Y:S05]  /*57f0*/  WARPSYNC.COLLECTIVE R5, `(.L_x_277) ;  /* 0x0000000005087348 */ /* 0x000fea0003c00000 */
[----:B------:R0:W1:Y:S02]  /*5800*/  SHFL.DOWN P0, R4, R2, R3, R0 ;  /* 0x0800000302047389 */ /* 0x0000640000000000 */
[----:B01----:R-:W-:Y:S05]  /*5810*/  ENDCOLLECTIVE ;  /* 0x000000000000791b */ /* 0x003fea0003800000 */
.L_x_277:
[----:B------:R-:W-:Y:S02]  /*5820*/  IMAD.MOV.U32 R2, RZ, RZ, R35 ;  /* 0x000000ffff027224 */ /* 0x000fe400078e0023 */
[----:B------:R-:W-:-:S07]  /*5830*/  IMAD.MOV.U32 R44, RZ, RZ, R4 ;  /* 0x000000ffff2c7224 */ /* 0x000fce00078e0004 */
[----:B------:R-:W-:Y:S05]  /*5840*/  WARPSYNC.COLLECTIVE R5, `(.L_x_278) ;  /* 0x0000000005087348 */ /* 0x000fea0003c00000 */
[----:B------:R0:W1:Y:S02]  /*5850*/  SHFL.DOWN P0, R4, R2, R3, R0 ;  /* 0x0800000302047389 */ /* 0x0000640000000000 */
[----:B01----:R-:W-:Y:S05]  /*5860*/  ENDCOLLECTIVE ;  /* 0x000000000000791b */ /* 0x003fea0003800000 */
.L_x_278:
        /* <DEDUP_REMOVED lines=13> */
.L_x_279:
[----:B------:R-:W-:Y:S02]  /*5940*/  IMAD.MOV.U32 R2, RZ, RZ, R43 ;  /* 0x000000ffff027224 */ /* 0x000fe400078e002b */
[----:B------:R-:W-:-:S07]  /*5950*/  IMAD.MOV.U32 R44, RZ, RZ, R4 ;  /* 0x000000ffff2c7224 */ /* 0x000fce00078e0004 */
[----:B------:R-:W-:Y:S05]  /*5960*/  WARPSYNC.COLLECTIVE R5, `(.L_x_280) ;  /* 0x0000000005087348 */ /* 0x000fea0003c00000 */
[----:B------:R0:W1:Y:S02]  /*5970*/  SHFL.DOWN P0, R4, R2, R3, R0 ;  /* 0x0800000302047389 */ /* 0x0000640000000000 */
[----:B01----:R-:W-:Y:S05]  /*5980*/  ENDCOLLECTIVE ;  /* 0x000000000000791b */ /* 0x003fea0003800000 */
.L_x_280:
        /* <DEDUP_REMOVED lines=8> */
[----:B------:R-:W-:Y:S01]  /*5a10*/  FSEL R45, R43, R35, P0 ;  /* 0x000000232b2d7208 */ /* 0x000fe20000000000 */
[----:B------:R-:W-:Y:S02]  /*5a20*/  VIADD R43, R36, 0x10 ;  /* 0x00000010242b7836 */ /* 0x000fe40000000000 */
[----:B------:R-:W-:-:S03]  /*5a30*/  IMAD.MOV.U32 R2, RZ, RZ, R44 ;  /* 0x000000ffff027224 */ /* 0x000fc600078e002c */
[----:B------:R-:W-:-:S13]  /*5a40*/  ISETP.GT.AND P3, PT, R43, R0, PT ;  /* 0x000000002b00720c */ /* 0x000fda0003f64270 */
[----:B------:R-:W-:Y:S05]  /*5a50*/  WARPSYNC.COLLECTIVE R5, `(.L_x_281) ;  /* 0x0000000005087348 */ /* 0x000fea0003c00000 */
[----:B------:R0:W1:Y:S02]  /*5a60*/  SHFL.DOWN P0, R4, R2, R3, R0 ;  /* 0x0800000302047389 */ /* 0x0000640000000000 */
[----:B01----:R-:W-:Y:S05]  /*5a70*/  ENDCOLLECTIVE ;  /* 0x000000000000791b */ /* 0x003fea0003800000 */
.L_x_281:
[----:B------:R-:W-:Y:S02]  /*5a80*/  IMAD.MOV.U32 R2, RZ, RZ, R45 ;  /* 0x000000ffff027224 */ /* 0x000fe400078e002d */
[----:B------:R-:W-:-:S07]  /*5a90*/  IMAD.MOV.U32 R34, RZ, RZ, R4 ;  /* 0x000000ffff227224 */ /* 0x000fce00078e0004 */
[----:B------:R-:W-:Y:S05]  /*5aa0*/  WARPSYNC.COLLECTIVE R5, `(.L_x_282) ;  /* 0x0000000005087348 */ /* 0x000fea0003c00000 */
[----:B------:R0:W1:Y:S02]  /*5ab0*/  SHFL.DOWN P0, R4, R2, R3, R0 ;  /* 0x0800000302047389 */ /* 0x0000640000000000 */
[----:B01----:R-:W-:Y:S05]  /*5ac0*/  ENDCOLLECTIVE ;  /* 0x000000000000791b */ /* 0x003fea0003800000 */
.L_x_282:
[----:B------:R-:W0:Y:S01]  /*5ad0*/  LDCU.64 UR6, c[0x0][0x390] ;  /* 0x00007200ff0677ac */ /* 0x000e220008000a00 */
[----:B------:R-:W-:Y:S01]  /*5ae0*/  IMAD.MOV.U32 R2, RZ, RZ, R34 ;  /* 0x000000ffff027224 */ /* 0x000fe200078e0022 */
[----:B0-----:R-:W-:-:S04]  /*5af0*/  UIADD3 UR6, UP0, UPT, UR6, 0x200, URZ ;  /* 0x0000020006067890 */ /* 0x001fc8000ff1e0ff */
[----:B------:R-:W-:Y:S01]  /*5b00*/  UIADD3.X UR7, UPT, UPT, URZ, UR7, URZ, UP0, !UPT ;  /* 0x00000007ff077290 */ /* 0x000fe200087fe4ff */
[----:B------:R-:W-:Y:S01]  /*5b10*/  IMAD.MOV.U32 R35, RZ, RZ, R4 ;  /* 0x000000ffff237224 */ /* 0x000fe200078e0004 */
[----:B------:R-:W-:Y:S01]  /*5b20*/  ISETP.NE.U32.AND P0, PT, R32, 0x65, PT ;  /* 0x000000652000780c */ /* 0x000fe20003f05070 */
[----:B------:R-:W-:Y:S02]  /*5b30*/  IMAD.U32 R42, RZ, RZ, UR6 ;  /* 0x00000006ff2a7e24 */ /* 0x000fe4000f8e00ff */
[----:B------:R-:W-:Y:S01]  /*5b40*/  IMAD.MOV.U32 R3, RZ, RZ, R35 ;  /* 0x000000ffff037224 */ /* 0x000fe200078e0023 */
[----:B------:R-:W-:Y:S01]  /*5b50*/  ISETP.NE.AND.EX P0, PT, R33, RZ, PT, P0 ;  /* 0x000000ff2100720c */ /* 0x000fe20003f05300 */
[----:B------:R-:W-:-:S04]  /*5b60*/  IMAD.U32 R43, RZ, RZ, UR7 ;  /* 0x00000007ff2b7e24 */ /* 0x000fc8000f8e00ff */
[----:B------:R-:W-:-:S11]  /*5b70*/  DADD R34, R2, R44 ;  /* 0x0000000002227229 */ /* 0x000fd6000000002c */
[----:B------:R-:W-:Y:S05]  /*5b80*/  WARPSYNC.COLLECTIVE R5, `(.L_x_283) ;  /* 0x0000000005087348 */ /* 0x000fea0003c00000 */
[----:B------:R-:W-:Y:S01]  /*5b90*/  VOTE.ALL P0, P0 ;  /* 0x0000000000ff7806 */ /* 0x000fe20000000000 */
[----:B------:R-:W-:-:S12]  /*5ba0*/  ENDCOLLECTIVE ;  /* 0x000000000000791b */ /* 0x000fd80003800000 */
.L_x_283:
[----:B------:R-:W-:Y:S02]  /*5bb0*/  FSEL R44, R44, R34, P3 ;  /* 0x000000222c2c7208 */ /* 0x000fe40001800000 */
[----:B------:R-:W-:Y:S01]  /*5bc0*/  FSEL R45, R45, R35, P3 ;  /* 0x000000232d2d7208 */ /* 0x000fe20001800000 */
[----:B------:R-:W-:Y:S06]  /*5bd0*/  BRA `(.L_x_284) ;  /* 0xffffffd800847947 */ /* 0x000fec000383ffff */
.L_x_217:
[----:B------:R-:W-:Y:S01]  /*5be0*/  BSSY B0, `(.L_x_285) ;  /* 0x0000006000007945 */ /* 0x000fe20003800000 */
[----:B------:R-:W-:Y:S01]  /*5bf0*/  PLOP3.LUT P0, PT, P0, PT, PT, 0x8, 0x80 ;  /* 0x000000000080781c */ /* 0x000fe2000070e170 */
[----:B------:R-:W-:-:S12]  /*5c00*/  IMAD.MOV.U32 R5, RZ, RZ, -0x1 ;  /* 0xffffffffff057424 */ /* 0x000fd800078e00ff */
[----:B------:R-:W-:Y:S05]  /*5c10*/  WARPSYNC.COLLECTIVE R5, `(.L_x_286) ;  /* 0x0000000005087348 */ /* 0x000fea0003c00000 */
[----:B------:R-:W-:Y:S01]  /*5c20*/  VOTE.ANY P0, P0 ;  /* 0x0000000000ff7806 */ /* 0x000fe20000000100 */
[----:B------:R-:W-:-:S12]  /*5c30*/  ENDCOLLECTIVE ;  /* 0x000000000000791b */ /* 0x000fd80003800000 */
.L_x_286:
[----:B------:R-:W-:Y:S05]  /*5c40*/  BSYNC B0 ;  /* 0x0000000000007941 */ /* 0x000fea0003800000 */
.L_x_285:
[----:B------:R-:W-:Y:S05]  /*5c50*/  BRA `(.L_x_287) ;  /* 0xffffffd800887947 */ /* 0x000fea000383ffff */
.L_x_221:
[----:B------:R-:W-:Y:S01]  /*5c60*/  BSSY B0, `(.L_x_288) ;  /* 0x0000006000007945 */ /* 0x000fe20003800000 */
[----:B------:R-:W-:Y:S01]  /*5c70*/  PLOP3.LUT P0, PT, P0, PT, PT, 0x8, 0x80 ;  /* 0x000000000080781c */ /* 0x000fe2000070e170 */
[----:B------:R-:W-:-:S12]  /*5c80*/  IMAD.MOV.U32 R5, RZ, RZ, -0x1 ;  /* 0xffffffffff057424 */ /* 0x000fd800078e00ff */
[----:B------:R-:W-:Y:S05]  /*5c90*/  WARPSYNC.COLLECTIVE R5, `(.L_x_289) ;  /* 0x0000000005087348 */ /* 0x000fea0003c00000 */
[----:B------:R-:W-:Y:S01]  /*5ca0*/  VOTE.ANY P0, P0 ;  /* 0x0000000000ff7806 */ /* 0x000fe20000000100 */
[----:B------:R-:W-:-:S12]  /*5cb0*/  ENDCOLLECTIVE ;  /* 0x000000000000791b */ /* 0x000fd80003800000 */
.L_x_289:
[----:B------:R-:W-:Y:S05]  /*5cc0*/  BSYNC B0 ;  /* 0x0000000000007941 */ /* 0x000fea0003800000 */
.L_x_288:
[----:B------:R-:W-:Y:S05]  /*5cd0*/  BRA `(.L_x_290) ;  /* 0xffffffd8009c7947 */ /* 0x000fea000383ffff */
.L_x_223:
[----:B------:R-:W-:Y:S01]  /*5ce0*/  BSSY B0, `(.L_x_291) ;  /* 0x0000006000007945 */ /* 0x000fe20003800000 */
[----:B------:R-:W-:Y:S01]  /*5cf0*/  PLOP3.LUT P0, PT, P0, PT, PT, 0x8, 0x80 ;  /* 0x000000000080781c */ /* 0x000fe2000070e170 */
[----:B------:R-:W-:-:S12]  /*5d00*/  IMAD.MOV.U32 R5, RZ, RZ, -0x1 ;  /* 0xffffffffff057424 */ /* 0x000fd800078e00ff */
[----:B------:R-:W-:Y:S05]  /*5d10*/  WARPSYNC.COLLECTIVE R5, `(.L_x_292) ;  /* 0x0000000005087348 */ /* 0x000fea0003c00000 */
[----:B------:R-:W-:Y:S01]  /*5d20*/  VOTE.ANY R5, PT, P0 ;  /* 0x0000000000057806 */ /* 0x000fe200000e0100 */
[----:B------:R-:W-:Y:S06]  /*5d30*/  ENDCOLLECTIVE ;  /* 0x000000000000791b */ /* 0x000fec0003800000 */
.L_x_292:
[----:B------:R-:W-:Y:S05]  /*5d40*/  BSYNC B0 ;  /* 0x0000000000007941 */ /* 0x000fea0003800000 */
.L_x_291:
        /* <DEDUP_REMOVED lines=11> */
.L_x_293:
[----:B------:R-:W-:Y:S02]  /*5e00*/  IMAD.MOV.U32 R2, RZ, RZ, R35 ;  /* 0x000000ffff027224 */ /* 0x000fe400078e0023 */
[----:B------:R-:W-:-:S07]  /*5e10*/  IMAD.MOV.U32 R46, RZ, RZ, R4 ;  /* 0x000000ffff2e7224 */ /* 0x000fce00078e0004 */
[----:B------:R-:W-:Y:S05]  /*5e20*/  WARPSYNC.COLLECTIVE R5, `(.L_x_294) ;  /* 0x0000000005087348 */ /* 0x000fea0003c00000 */
[----:B------:R0:W1:Y:S02]  /*5e30*/  SHFL.DOWN P0, R4, R2, R3, R0 ;  /* 0x0800000302047389 */ /* 0x0000640000000000 */
[----:B01----:R-:W-:Y:S05]  /*5e40*/  ENDCOLLECTIVE ;  /* 0x000000000000791b */ /* 0x003fea0003800000 */
.L_x_294:
        /* <DEDUP_REMOVED lines=15> */
.L_x_295:
[----:B------:R-:W-:Y:S02]  /*5f40*/  IMAD.MOV.U32 R2, RZ, RZ, R49 ;  /* 0x000000ffff027224 */ /* 0x000fe400078e0031 */
[----:B------:R-:W-:-:S07]  /*5f50*/  IMAD.MOV.U32 R50, RZ, RZ, R4 ;  /* 0x000000ffff327224 */ /* 0x000fce00078e0004 */
[----:B------:R-:W-:Y:S05]  /*5f60*/  WARPSYNC.COLLECTIVE R5, `(.L_x_296) ;  /* 0x0000000005087348 */ /* 0x000fea0003c00000 */
[----:B------:R0:W1:Y:S02]  /*5f70*/  SHFL.DOWN P0, R4, R2, R3, R0 ;  /* 0x0800000302047389 */ /* 0x0000640000000000 */
[----:B01----:R-:W-:Y:S05]  /*5f80*/  ENDCOLLECTIVE ;  /* 0x000000000000791b */ /* 0x003fea0003800000 */
.L_x_296:
        /* <DEDUP_REMOVED lines=9> */
[----:B------:R-:W-:Y:S02]  /*6020*/  IMAD.MOV.U32 R5, RZ, RZ, -0x1 ;  /* 0xffffffffff057424 */ /* 0x000fe400078e00ff */
[----:B------:R-:W-:-:S04]  /*6030*/  VIADD R51, R36, 0x4 ;  /* 0x0000000424337836 */ /* 0x000fc80000000000 */
[----:B------:R-:W-:Y:S02]  /*6040*/  FSEL R34, R46, R34, P0 ;  /* 0x000000222e227208 */ /* 0x000fe40000000000 */
[----:B------:R-:W-:-:S03]  /*6050*/  FSEL R35, R49, R35, P0 ;  /* 0x0000002331237208 */ /* 0x000fc60000000000 */
[----:B------:R-:W-:-:S07]  /*6060*/  IMAD.MOV.U32 R2, RZ, RZ, R34 ;  /* 0x000000ffff027224 */ /* 0x000fce00078e0022 */
[----:B------:R-:W-:Y:S05]  /*6070*/  WARPSYNC.COLLECTIVE R5, `(.L_x_297) ;  /* 0x0000000005087348 */ /* 0x000fea0003c00000 */
[----:B------:R0:W1:Y:S02]  /*6080*/  SHFL.DOWN P0, R4, R2, R3, R0 ;  /* 0x0800000302047389 */ /* 0x0000640000000000 */
[----:B01----:R-:W-:Y:S05]  /*6090*/  ENDCOLLECTIVE ;  /* 0x000000000000791b */ /* 0x003fea0003800000 */
.L_x_297:
[----:B------:R-:W-:Y:S02]  /*60a0*/  IMAD.MOV.U32 R2, RZ, RZ, R35 ;  /* 0x000000ffff027224 */ /* 0x000fe400078e0023 */
[----:B------:R-:W-:-:S07]  /*60b0*/  IMAD.MOV.U32 R48, RZ, RZ, R4 ;  /* 0x000000ffff307224 */ /* 0x000fce00078e0004 */
[----:B------:R-:W-:Y:S05]  /*60c0*/  WARPSYNC.COLLECTIVE R5, `(.L_x_298) ;  /* 0x0000000005087348 */ /* 0x000fea0003c00000 */
[----:B------:R0:W1:Y:S02]  /*60d0*/  SHFL.DOWN P0, R4, R2, R3, R0 ;  /* 0x0800000302047389 */ /* 0x0000640000000000 */
[----:B01----:R-:W-:Y:S05]  /*60e0*/  ENDCOLLECTIVE ;  /* 0x000000000000791b */ /* 0x003fea0003800000 */
.L_x_298:
[----:B------:R-:W-:Y:S02]  /*60f0*/  IMAD.MOV.U32 R2, RZ, RZ, R48 ;  /* 0x000000ffff027224 */ /* 0x000fe400078e0030 */
[----:B------:R-:W-:Y:S01]  /*6100*/  IMAD.MOV.U32 R3, RZ, RZ, R4 ;  /* 0x000000ffff037224 */ /* 0x000fe200078e0004 */
[----:B------:R-:W-:-:S05]  /*6110*/  ISETP.GT.AND P0, PT, R51, R0, PT ;  /* 0x000000003300720c */ /* 0x000fca0003f04270 */
        /* <DEDUP_REMOVED lines=8> */
.L_x_299:
[----:B------:R-:W-:Y:S02]  /*61a0*/  IMAD.MOV.U32 R2, RZ, RZ, R49 ;  /* 0x000000ffff027224 */ /* 0x000fe400078e0031 */
[----:B------:R-:W-:-:S07]  /*61b0*/  IMAD.MOV.U32 R50, RZ, RZ, R4 ;  /* 0x000000ffff327224 */ /* 0x000fce00078e0004 */
[----:B------:R-:W-:Y:S05]  /*61c0*/  WARPSYNC.COLLECTIVE R5, `(.L_x_300) ;  /* 0x0000000005087348 */ /* 0x000fea0003c00000 */
[----:B------:R0:W1:Y:S02]  /*61d0*/  SHFL.DOWN P0, R4, R2, R3, R0 ;  /* 0x0800000302047389 */ /* 0x0000640000000000 */
[----:B01----:R-:W-:Y:S05]  /*61e0*/  ENDCOLLECTIVE ;  /* 0x000000000000791b */ /* 0x003fea0003800000 */
.L_x_300:
        /* <DEDUP_REMOVED lines=17> */
.L_x_301:
[----:B------:R-:W-:Y:S02]  /*6300*/  IMAD.MOV.U32 R2, RZ, RZ, R35 ;  /* 0x000000ffff027224 */ /* 0x000fe400078e0023 */
[----:B------:R-:W-:-:S07]  /*6310*/  IMAD.MOV.U32 R48, RZ, RZ, R4 ;  /* 0x000000ffff307224 */ /* 0x000fce00078e0004 */
[----:B------:R-:W-:Y:S05]  /*6320*/  WARPSYNC.COLLECTIVE R5, `(.L_x_302) ;  /* 0x0000000005087348 */ /* 0x000fea0003c00000 */
[----:B------:R0:W1:Y:S02]  /*6330*/  SHFL.DOWN P0, R4, R2, R3, R0 ;  /* 0x0800000302047389 */ /* 0x0000640000000000 */
[----:B01----:R-:W-:Y:S05]  /*6340*/  ENDCOLLECTIVE ;  /* 0x000000000000791b */ /* 0x003fea0003800000 */
.L_x_302:
[----:B------:R-:W-:Y:S02]  /*6350*/  IMAD.MOV.U32 R2, RZ, RZ, R48 ;  /* 0x000000ffff027224 */ /* 0x000fe400078e0030 */
[----:B------:R-:W-:Y:S01]  /*6360*/  IMAD.MOV.U32 R3, RZ, RZ, R4 ;  /* 0x000000ffff037224 */ /* 0x000fe200078e0004 */
[----:B------:R-:W-:-:S05]  /*6370*/  ISETP.GT.AND P0, PT, R51, R0, PT ;  /* 0x000000003300720c */ /* 0x000fca0003f04270 */
[----:B------:R-:W-:-:S10]  /*6380*/  DADD R48, R2, R34 ;  /* 0x0000000002307229 */ /* 0x000fd40000000022 */
        /* <DEDUP_REMOVED lines=8> */
.L_x_303:
[----:B------:R-:W-:Y:S05]  /*6410*/  BRA `(.L_x_304) ;  /* 0xffffffd400c87947 */ /* 0x000fea000383ffff */
.L_x_305:
        /* <DEDUP_REMOVED lines=14> */
.L_x_2129:


//--------------------- .text._ZN3cub18CUB_300001_SM_10006detail4scan16DeviceScanKernelINS2_10policy_hubIdddjN4cuda3std3__44plusIvEEE10Policy1000EN6thrust24THRUST_300001_SM_1000_NS10device_ptrIdEESF_NS0_13ScanTileStateIdLb1EEES9_NS0_8NullTypeEjdLb0ESI_EEvT0_T1_T2_iT3_T4_T5_ --------------------------
	.section	.text._ZN3cub18CUB_300001_SM_10006detail4scan16DeviceScanKernelINS2_10policy_hubIdddjN4cuda3std3__44plusIvEEE10Policy1000EN6thrust24THRUST_300001_SM_1000_NS10device_ptrIdEESF_NS0_13ScanTileStateIdLb1EEES9_NS0_8NullTypeEjdLb0ESI_EEvT0_T1_T2_iT3_T4_T5_,"ax",@progbits
	.align	128
        .global         _ZN3cub18CUB_300001_SM_10006detail4scan16DeviceScanKernelINS2_10policy_hubIdddjN4cuda3std3__44plusIvEEE10Policy1000EN6thrust24THRUST_300001_SM_1000_NS10device_ptrIdEESF_NS0_13ScanTileStateIdLb1EEES9_NS0_8NullTypeEjdLb0ESI_EEvT0_T1_T2_iT3_T4_T5_
        .type           _ZN3cub18CUB_300001_SM_10006detail4scan16DeviceScanKernelINS2_10policy_hubIdddjN4cuda3std3__44plusIvEEE10Policy1000EN6thrust24THRUST_300001_SM_1000_NS10device_ptrIdEESF_NS0_13ScanTileStateIdLb1EEES9_NS0_8NullTypeEjdLb0ESI_EEvT0_T1_T2_iT3_T4_T5_,@function
        .size           _ZN3cub18CUB_300001_SM_10006detail4scan16DeviceScanKernelINS2_10policy_hubIdddjN4cuda3std3__44plusIvEEE10Policy1000EN6thrust24THRUST_300001_SM_1000_NS10device_ptrIdEESF_NS0_13ScanTileStateIdLb1EEES9_NS0_8NullTypeEjdLb0ESI_EEvT0_T1_T2_iT3_T4_T5_,(.L_x_2130 - _ZN3cub18CUB_300001_SM_10006detail4scan16DeviceScanKernelINS2_10policy_hubIdddjN4cuda3std3__44plusIvEEE10Policy1000EN6thrust24THRUST_300001_SM_1000_NS10device_ptrIdEESF_NS0_13ScanTileStateIdLb1EEES9_NS0_8NullTypeEjdLb0ESI_EEvT0_T1_T2_iT3_T4_T5_)
        .other          _ZN3cub18CUB_300001_SM_10006detail4scan16DeviceScanKernelINS2_10policy_hubIdddjN4cuda3std3__44plusIvEEE10Policy1000EN6thrust24THRUST_300001_SM_1000_NS10device_ptrIdEESF_NS0_13ScanTileStateIdLb1EEES9_NS0_8NullTypeEjdLb0ESI_EEvT0_T1_T2_iT3_T4_T5_,@"STO_CUDA_ENTRY STV_DEFAULT"
_ZN3cub18CUB_300001_SM_10006detail4scan16DeviceScanKernelINS2_10policy_hubIdddjN4cuda3std3__44plusIvEEE10Policy1000EN6thrust24THRUST_300001_SM_1000_NS10device_ptrIdEESF_NS0_13ScanTileStateIdLb1EEES9_NS0_8NullTypeEjdLb0ESI_EEvT0_T1_T2_iT3_T4_T5_:
.text._ZN3cub18CUB_300001_SM_10006detail4scan16DeviceScanKernelINS2_10policy_hubIdddjN4cuda3std3__44plusIvEEE10Policy1000EN6thrust24THRUST_300001_SM_1000_NS10device_ptrIdEESF_NS0_13ScanTileStateIdLb1EEES9_NS0_8NullTypeEjdLb0ESI_EEvT0_T1_T2_iT3_T4_T5_:
[----:B------:R-:W0:Y:S08]  /*0000*/  LDC R1, c[0x0][0x37c] ;  /* 0x0000df00ff017b82 */ /* 0x000e300000000800 */
[----:B------:R-:W1:Y:S01]  /*0010*/  S2UR UR10, SR_CTAID.X ;  /* 0x00000000000a79c3 */ /* 0x000e620000002500 */
[----:B------:R-:W2:Y:S01]  /*0020*/  LDCU UR4, c[0x0][0x3a0] ;  /* 0x00007400ff0477ac */ /* 0x000ea20008000800 */
[----:B0-----:R-:W-:Y:S01]  /*0030*/  VIADD R1, R1, 0xfffffff0 ;  /* 0xfffffff001017836 */ /* 0x001fe20000000000 */
[----:B------:R-:W0:Y:S05]  /*0040*/  LDCU.64 UR8, c[0x0][0x358] ;  /* 0x00006b00ff0877ac */ /* 0x000e2a0008000a00 */
[----:B------:R-:W1:Y:S02]  /*0050*/  LDC R41, c[0x0][0x398] ;  /* 0x0000e600ff297b82 */ /* 0x000e640000000800 */
[----:B-1----:R-:W-:-:S04]  /*0060*/  VIADD R2, R41, UR10 ;  /* 0x0000000a29027c36 */ /* 0x002fc80008000000 */
[----:B------:R-:W-:-:S05]  /*0070*/  IMAD R3, R2, 0x11e0, RZ ;  /* 0x000011e002037824 */ /* 0x000fca00078e02ff */
[----:B--2---:R-:W-:-:S04]  /*0080*/  IADD3 R0, PT, PT, -R3, UR4, RZ ;  /* 0x0000000403007c10 */ /* 0x004fc8000fffe1ff */
[----:B------:R-:W-:-:S13]  /*0090*/  ISETP.GE.U32.AND P0, PT, R0, 0x11e1, PT ;  /* 0x000011e10000780c */ /* 0x000fda0003f06070 */
[----:B0-----:R-:W-:Y:S05]  /*00a0*/  @!P0 BRA `(.L_x_306) ;  /* 0x0000002400648947 */ /* 0x001fea0003800000 */
[----:B------:R-:W0:Y:S01]  /*00b0*/  S2R R38, SR_TID.X ;  /* 0x0000000000267919 */ /* 0x000e220000002100 */
[----:B------:R-:W1:Y:S01]  /*00c0*/  LDCU.64 UR4, c[0x0][0x380] ;  /* 0x00007000ff0477ac */ /* 0x000e620008000a00 */
[C---:B0-----:R-:W-:Y:S02]  /*00d0*/  LOP3.LUT R0, R38.reuse, 0x1f, RZ, 0xc0, !PT ;  /* 0x0000001f26007812 */ /* 0x041fe400078ec0ff */
[----:B------:R-:W-:-:S05]  /*00e0*/  LOP3.LUT R5, R38, 0x3e0, RZ, 0xc0, !PT ;  /* 0x000003e026057812 */ /* 0x000fca00078ec0ff */
[----:B------:R-:W-:-:S05]  /*00f0*/  IMAD R0, R5, 0xb, R0 ;  /* 0x0000000b05007824 */ /* 0x000fca00078e0200 */
[----:B------:R-:W-:-:S05]  /*0100*/  IADD3 R0, P0, PT, R3, R0, RZ ;  /* 0x0000000003007210 */ /* 0x000fca0007f1e0ff */
[----:B------:R-:W-:Y:S01]  /*0110*/  IMAD.X R3, RZ, RZ, RZ, P0 ;  /* 0x000000ffff037224 */ /* 0x000fe200000e06ff */
[----:B-1----:R-:W-:-:S04]  /*0120*/  LEA R4, P0, R0, UR4, 0x3 ;  /* 0x0000000400047c11 */ /* 0x002fc8000f8018ff */
        /* <DEDUP_REMOVED lines=11> */
[----:B------:R-:W5:Y:S01]  /*01e0*/  LDG.E.64 R30, desc[UR8][R4.64+0xa00] ;  /* 0x000a0008041e7981 */ /* 0x000f62000c1e1b00 */
[----:B------:R-:W0:Y:S01]  /*01f0*/  S2UR UR5, SR_CgaCtaId ;  /* 0x00000000000579c3 */ /* 0x000e220000008800 */
[----:B------:R-:W-:Y:S01]  /*0200*/  SHF.R.U32.HI R22, RZ, 0x5, R38 ;  /* 0x00000005ff167819 */ /* 0x000fe20000011626 */
[----:B------:R-:W-:Y:S01]  /*0210*/  UMOV UR4, 0x400 ;  /* 0x0000040000047882 */ /* 0x000fe20000000000 */
[----:B------:R-:W1:Y:S01]  /*0220*/  S2R R39, SR_LANEID ;  /* 0x0000000000277919 */ /* 0x000e620000000000 */
[----:B------:R-:W-:Y:S01]  /*0230*/  ISETP.NE.AND P0, PT, R2, RZ, PT ;  /* 0x000000ff0200720c */ /* 0x000fe20003f05270 */
[----:B------:R-:W-:Y:S01]  /*0240*/  BSSY.RECONVERGENT B0, `(.L_x_307) ;  /* 0x0000201000007945 */ /* 0x000fe20003800200 */
[----:B0-----:R-:W-:Y:S01]  /*0250*/  ULEA UR4, UR5, UR4, 0x18 ;  /* 0x0000000405047291 */ /* 0x001fe2000f8ec0ff */
[----:B-1----:R-:W-:-:S05]  /*0260*/  IMAD R0, R22, 0x160, R39 ;  /* 0x0000016016007824 */ /* 0x002fca00078e0227 */
[----:B------:R-:W-:-:S05]  /*0270*/  LEA R0, R0, UR4, 0x3 ;  /* 0x0000000400007c11 */ /* 0x000fca000f8e18ff */
[----:B------:R-:W-:Y:S01]  /*0280*/  IMAD R3, R39, 0x50, R0 ;  /* 0x0000005027037824 */ /* 0x000fe200078e0200 */
[----:B--2---:R-:W-:Y:S04]  /*0290*/  STS.64 [R0], R6 ;  /* 0x0000000600007388 */ /* 0x004fe80000000a00 */
[----:B---3--:R-:W-:Y:S04]  /*02a0*/  STS.64 [R0+0x100], R8 ;  /* 0x0001000800007388 */ /* 0x008fe80000000a00 */
[----:B----4-:R-:W-:Y:S04]  /*02b0*/  STS.64 [R0+0x200], R10 ;  /* 0x0002000a00007388 */ /* 0x010fe80000000a00 */
[----:B-----5:R-:W-:Y:S04]  /*02c0*/  STS.64 [R0+0x300], R12 ;  /* 0x0003000c00007388 */ /* 0x020fe80000000a00 */
[----:B------:R-:W-:Y:S04]  /*02d0*/  STS.64 [R0+0x400], R14 ;  /* 0x0004000e00007388 */ /* 0x000fe80000000a00 */
[----:B------:R-:W-:Y:S04]  /*02e0*/  STS.64 [R0+0x500], R16 ;  /* 0x0005001000007388 */ /* 0x000fe80000000a00 */
[----:B------:R-:W-:Y:S04]  /*02f0*/  STS.64 [R0+0x600], R18 ;  /* 0x0006001200007388 */ /* 0x000fe80000000a00 */
[----:B------:R-:W-:Y:S04]  /*0300*/  STS.64 [R0+0x700], R20 ;  /* 0x0007001400007388 */ /* 0x000fe80000000a00 */
[----:B------:R-:W-:Y:S04]  /*0310*/  STS.64 [R0+0x800], R26 ;  /* 0x0008001a00007388 */ /* 0x000fe80000000a00 */
[----:B------:R-:W-:Y:S04]  /*0320*/  STS.64 [R0+0x900], R28 ;  /* 0x0009001c00007388 */ /* 0x000fe80000000a00 */
[----:B------:R-:W-:Y:S01]  /*0330*/  STS.64 [R0+0xa00], R30 ;  /* 0x000a001e00007388 */ /* 0x000fe20000000a00 */
[----:B------:R-:W-:-:S03]  /*0340*/  NOP ;  /* 0x0000000000007918 */ /* 0x000fc60000000000 */
[----:B------:R-:W0:Y:S04]  /*0350*/  LDS.64 R4, [R3+0x10] ;  /* 0x0000100003047984 */ /* 0x000e280000000a00 */
[----:B------:R1:W2:Y:S04]  /*0360*/  LDS.64 R24, [R3] ;  /* 0x0000000003187984 */ /* 0x0002a80000000a00 */
[----:B------:R1:W3:Y:S04]  /*0370*/  LDS.64 R22, [R3+0x8] ;  /* 0x0000080003167984 */ /* 0x0002e80000000a00 */
[----:B------:R1:W4:Y:S04]  /*0380*/  LDS.64 R44, [R3+0x18] ;  /* 0x00001800032c7984 */ /* 0x0003280000000a00 */
[----:B------:R1:W1:Y:S04]  /*0390*/  LDS.64 R42, [R3+0x20] ;  /* 0x00002000032a7984 */ /* 0x0002680000000a00 */
[----:B------:R0:W1:Y:S04]  /*03a0*/  LDS.64 R36, [R3+0x28] ;  /* 0x0000280003247984 */ /* 0x0000680000000a00 */
[----:B------:R0:W1:Y:S04]  /*03b0*/  LDS.64 R34, [R3+0x30] ;  /* 0x0000300003227984 */ /* 0x0000680000000a00 */
[----:B------:R0:W1:Y:S04]  /*03c0*/  LDS.64 R32, [R3+0x38] ;  /* 0x0000380003207984 */ /* 0x0000680000000a00 */
[----:B------:R0:W1:Y:S04]  /*03d0*/  LDS.64 R26, [R3+0x40] ;  /* 0x00004000031a7984 */ /* 0x0000680000000a00 */
[----:B------:R1:W1:Y:S04]  /*03e0*/  LDS.64 R18, [R3+0x48] ;  /* 0x0000480003127984 */ /* 0x0002680000000a00 */
[----:B0-----:R0:W-:Y:S04]  /*03f0*/  STL.64 [R1], R4 ;  /* 0x0000000401007387 */ /* 0x0011e80000100a00 */
[----:B------:R0:W0:Y:S01]  /*0400*/  LDS.64 R16, [R3+0x50] ;  /* 0x0000500003107984 */ /* 0x0000220000000a00 */
[----:B------:R-:W-:Y:S06]  /*0410*/  BAR.SYNC.DEFER_BLOCKING 0x0 ;  /* 0x0000000000007b1d */ /* 0x000fec0000010000 */
[----:B--2---:R-:W-:Y:S05]  /*0420*/  @P0 BRA `(.L_x_308) ;  /* 0x0000000400cc0947 */ /* 0x004fea0003800000 */
[----:B01-3--:R-:W-:Y:S01]  /*0430*/  DADD R2, R24, R22 ;  /* 0x0000000018027229 */ /* 0x00bfe20000000016 */
[----:B------:R-:W-:Y:S01]  /*0440*/  ISETP.NE.AND P1, PT, R39, 0x1f, PT ;  /* 0x0000001f2700780c */ /* 0x000fe20003f25270 */
[----:B------:R0:W-:Y:S06]  /*0450*/  STL [R1+0x8], R0 ;  /* 0x0000080001007387 */ /* 0x0001ec0000100800 */
[----:B------:R-:W-:Y:S01]  /*0460*/  DADD R2, R4, R2 ;  /* 0x0000000004027229 */ /* 0x000fe20000000002 */
[----:B0-----:R-:W-:-:S07]  /*0470*/  SHF.R.U32.HI R0, RZ, 0x5, R38 ;  /* 0x00000005ff007819 */ /* 0x001fce0000011626 */
[----:B----4-:R-:W-:Y:S01]  /*0480*/  DADD R2, R44, R2 ;  /* 0x000000002c027229 */ /* 0x010fe20000000002 */
[----:B------:R-:W-:-:S07]  /*0490*/  @!P1 LEA R41, R0, UR4, 0x3 ;  /* 0x0000000400299c11 */ /* 0x000fce000f8e18ff */
[----:B------:R-:W-:-:S08]  /*04a0*/  DADD R2, R42, R2 ;  /* 0x000000002a027229 */ /* 0x000fd00000000002 */
[----:B------:R-:W-:-:S08]  /*04b0*/  DADD R2, R36, R2 ;  /* 0x0000000024027229 */ /* 0x000fd00000000002 */
        /* <DEDUP_REMOVED lines=32> */
[----:B------:R-:W-:Y:S06]  /*06c0*/  BAR.SYNC.DEFER_BLOCKING 0x0 ;  /* 0x0000000000007b1d */ /* 0x000fec0000010000 */
[----:B------:R-:W0:Y:S04]  /*06d0*/  LDS.128 R8, [UR4+0x20] ;  /* 0x00002004ff087984 */ /* 0x000e280008000c00 */
[----:B------:R-:W1:Y:S04]  /*06e0*/  LDS.128 R28, [UR4+0x30] ;  /* 0x00003004ff1c7984 */ /* 0x000e680008000c00 */
[----:B------:R-:W2:Y:S04]  /*06f0*/  LDS.128 R12, [UR4+0x40] ;  /* 0x00004004ff0c7984 */ /* 0x000ea80008000c00 */
[----:B------:R-:W3:Y:S01]  /*0700*/  LDS.128 R4, [UR4+0x50] ;  /* 0x00005004ff047984 */ /* 0x000ee20008000c00 */
[----:B0-----:R-:W-:-:S08]  /*0710*/  DADD R10, R8, R10 ;  /* 0x00000000080a7229 */ /* 0x001fd0000000000a */
[----:B-1----:R-:W-:Y:S02]  /*0720*/  DADD R20, R10, R28 ;  /* 0x000000000a147229 */ /* 0x002fe4000000001c */
[----:B------:R-:W-:Y:S02]  /*0730*/  FSEL R40, R10, R8, !P0 ;  /* 0x000000080a287208 */ /* 0x000fe40004000000 */
[----:B------:R-:W-:Y:S02]  /*0740*/  FSEL R41, R11, R9, !P0 ;  /* 0x000000090b297208 */ /* 0x000fe40004000000 */
[----:B------:R-:W-:Y:S01]  /*0750*/  ISETP.NE.AND P0, PT, R0, 0x3, PT ;  /* 0x000000030000780c */ /* 0x000fe20003f05270 */
[----:B------:R-:W-:Y:S01]  /*0760*/  LDS.128 R8, [UR4+0x70] ;  /* 0x00007004ff087984 */ /* 0x000fe20008000c00 */
[----:B------:R-:W-:-:S03]  /*0770*/  DADD R38, R30, R20 ;  /* 0x000000001e267229 */ /* 0x000fc60000000014 */
[----:B------:R0:W5:Y:S01]  /*0780*/  LDL.LU R0, [R1+0x8] ;  /* 0x0000080001007983 */ /* 0x0001620000300800 */
[----:B------:R-:W-:Y:S02]  /*0790*/  FSEL R41, R21, R41, !P0 ;  /* 0x0000002915297208 */ /* 0x000fe40004000000 */
[----:B------:R-:W1:Y:S02]  /*07a0*/  S2R R21, SR_TID.X ;  /* 0x0000000000157919 */ /* 0x000e640000002100 */
[----:B--2---:R-:W-:Y:S01]  /*07b0*/  DADD R12, R38, R12 ;  /* 0x00000000260c7229 */ /* 0x004fe2000000000c */
[----:B------:R-:W2:Y:S07]  /*07c0*/  LDS.128 R28, [UR4+0x60] ;  /* 0x00006004ff1c7984 */ /* 0x000eae0008000c00 */
[----:B------:R-:W-:Y:S01]  /*07d0*/  DADD R14, R14, R12 ;  /* 0x000000000e0e7229 */ /* 0x000fe2000000000c */
[----:B------:R-:W-:-:S07]  /*07e0*/  FSEL R40, R20, R40, !P0 ;  /* 0x0000002814287208 */ /* 0x000fce0004000000 */
[----:B---3--:R-:W-:Y:S01]  /*07f0*/  DADD R4, R14, R4 ;  /* 0x000000000e047229 */ /* 0x008fe20000000004 */
[----:B-1----:R-:W-:-:S04]  /*0800*/  SHF.R.U32.HI R21, RZ, 0x5, R21 ;  /* 0x00000005ff157819 */ /* 0x002fc80000011615 */
[----:B------:R-:W-:-:S03]  /*0810*/  ISETP.NE.AND P0, PT, R21, 0x4, PT ;  /* 0x000000041500780c */ /* 0x000fc60003f05270 */
[----:B------:R-:W-:Y:S01]  /*0820*/  DADD R6, R6, R4 ;  /* 0x0000000006067229 */ /* 0x000fe20000000004 */
[----:B------:R-:W-:Y:S02]  /*0830*/  FSEL R40, R38, R40, !P0 ;  /* 0x0000002826287208 */ /* 0x000fe40004000000 */
[----:B------:R-:W-:Y:S02]  /*0840*/  FSEL R41, R39, R41, !P0 ;  /* 0x0000002927297208 */ /* 0x000fe40004000000 */
[C---:B------:R-:W-:Y:S02]  /*0850*/  ISETP.NE.AND P0, PT, R21.reuse, 0x5, PT ;  /* 0x000000051500780c */ /* 0x040fe40003f05270 */
[----:B------:R-:W-:Y:S02]  /*0860*/  ISETP.NE.AND P1, PT, R21, 0x6, PT ;  /* 0x000000061500780c */ /* 0x000fe40003f25270 */
[----:B------:R-:W-:Y:S02]  /*0870*/  FSEL R40, R12, R40, !P0 ;  /* 0x000000280c287208 */ /* 0x000fe40004000000 */
[----:B------:R-:W-:Y:S01]  /*0880*/  FSEL R41, R13, R41, !P0 ;  /* 0x000000290d297208 */ /* 0x000fe20004000000 */
[----:B--2---:R-:W-:Y:S01]  /*0890*/  DADD R28, R6, R28 ;  /* 0x00000000061c7229 */ /* 0x004fe2000000001c */
[----:B------:R-:W-:-:S02]  /*08a0*/  FSEL R13, R14, R40, !P1 ;  /* 0x000000280e0d7208 */ /* 0x000fc40004800000 */
[----:B------:R-:W-:Y:S02]  /*08b0*/  FSEL R15, R15, R41, !P1 ;  /* 0x000000290f0f7208 */ /* 0x000fe40004800000 */
[----:B------:R-:W-:-:S04]  /*08c0*/  ISETP.NE.AND P0, PT, R21, 0x7, PT ;  /* 0x000000071500780c */ /* 0x000fc80003f05270 */
[----:B------:R-:W-:Y:S02]  /*08d0*/  FSEL R13, R4, R13, !P0 ;  /* 0x0000000d040d7208 */ /* 0x000fe40004000000 */
[----:B------:R-:W-:Y:S02]  /*08e0*/  FSEL R5, R5, R15, !P0 ;  /* 0x0000000f05057208 */ /* 0x000fe40004000000 */
[C---:B------:R-:W-:Y:S01]  /*08f0*/  ISETP.NE.AND P0, PT, R21.reuse, 0x8, PT ;  /* 0x000000081500780c */ /* 0x040fe20003f05270 */
[----:B------:R-:W-:Y:S01]  /*0900*/  DADD R30, R30, R28 ;  /* 0x000000001e1e7229 */ /* 0x000fe2000000001c */
[----:B------:R-:W-:Y:S02]  /*0910*/  ISETP.NE.AND P1, PT, R21, 0x9, PT ;  /* 0x000000091500780c */ /* 0x000fe40003f25270 */
[----:B------:R-:W-:Y:S02]  /*0920*/  FSEL R13, R6, R13, !P0 ;  /* 0x0000000d060d7208 */ /* 0x000fe40004000000 */
[----:B------:R-:W-:-:S02]  /*0930*/  FSEL R5, R7, R5, !P0 ;  /* 0x0000000507057208 */ /* 0x000fc40004000000 */
[----:B------:R-:W-:Y:S02]  /*0940*/  ISETP.NE.AND P0, PT, R21, 0xa, PT ;  /* 0x0000000a1500780c */ /* 0x000fe40003f05270 */
[----:B------:R-:W-:Y:S02]  /*0950*/  FSEL R7, R28, R13, !P1 ;  /* 0x0000000d1c077208 */ /* 0x000fe40004800000 */
[----:B------:R-:W-:Y:S01]  /*0960*/  FSEL R29, R29, R5, !P1 ;  /* 0x000000051d1d7208 */ /* 0x000fe20004800000 */
[----:B------:R-:W-:Y:S01]  /*0970*/  DADD R8, R30, R8 ;  /* 0x000000001e087229 */ /* 0x000fe20000000008 */
[----:B------:R-:W-:Y:S02]  /*0980*/  FSEL R7, R30, R7, !P0 ;  /* 0x000000071e077208 */ /* 0x000fe40004000000 */
[----:B------:R-:W-:Y:S02]  /*0990*/  FSEL R31, R31, R29, !P0 ;  /* 0x0000001d1f1f7208 */ /* 0x000fe40004000000 */
[----:B------:R-:W-:-:S02]  /*09a0*/  ISETP.NE.AND P1, PT, R21, 0xb, PT ;  /* 0x0000000b1500780c */ /* 0x000fc40003f25270 */
[----:B------:R-:W-:Y:S02]  /*09b0*/  ISETP.NE.AND P0, PT, R21, 0xc, PT ;  /* 0x0000000c1500780c */ /* 0x000fe40003f05270 */
[----:B------:R-:W1:Y:S01]  /*09c0*/  S2R R21, SR_TID.X ;  /* 0x0000000000157919 */ /* 0x000e620000002100 */
[----:B------:R-:W2:Y:S01]  /*09d0*/  S2R R20, SR_LANEID ;  /* 0x0000000000147919 */ /* 0x000ea20000000000 */
[----:B------:R-:W-:Y:S04]  /*09e0*/  SHFL.UP PT, R2, R2, 0x1, RZ ;  /* 0x0420000002027989 */ /* 0x000fe800000e00ff */
[----:B------:R-:W3:Y:S01]  /*09f0*/  SHFL.UP PT, R3, R3, 0x1, RZ ;  /* 0x0420000003037989 */ /* 0x000ee200000e00ff */
[----:B------:R-:W-:Y:S01]  /*0a00*/  DADD R10, R10, R8 ;  /* 0x000000000a0a7229 */ /* 0x000fe20000000008 */
[----:B------:R-:W-:-:S02]  /*0a10*/  FSEL R7, R8, R7, !P1 ;  /* 0x0000000708077208 */ /* 0x000fc40004800000 */
[----:B------:R-:W-:-:S07]  /*0a20*/  FSEL R9, R9, R31, !P1 ;  /* 0x0000001f09097208 */ /* 0x000fce0004800000 */
[----:B------:R-:W-:Y:S02]  /*0a30*/  FSEL R6, R10, R7, !P0 ;  /* 0x000000070a067208 */ /* 0x000fe40004000000 */
[----:B------:R-:W-:Y:S02]  /*0a40*/  FSEL R7, R11, R9, !P0 ;  /* 0x000000090b077208 */ /* 0x000fe40004000000 */
[----:B-1----:R-:W-:-:S04]  /*0a50*/  ISETP.GE.U32.AND P0, PT, R21, 0x20, PT ;  /* 0x000000201500780c */ /* 0x002fc80003f06070 */
[----:B---3--:R-:W-:Y:S01]  /*0a60*/  DADD R4, R2, R6 ;  /* 0x0000000002047229 */ /* 0x008fe20000000006 */
[----:B--2---:R-:W-:-:S09]  /*0a70*/  ISETP.NE.AND P1, PT, R20, RZ, PT ;  /* 0x000000ff1400720c */ /* 0x004fd20003f25270 */
[----:B------:R-:W-:Y:S02]  /*0a80*/  @P0 FSEL R2, R6, R4, !P1 ;  /* 0x0000000406020208 */ /* 0x000fe40004800000 */
[----:B------:R-:W-:Y:S02]  /*0a90*/  @P0 FSEL R3, R7, R5, !P1 ;  /* 0x0000000507030208 */ /* 0x000fe40004800000 */
[----:B------:R-:W-:-:S04]  /*0aa0*/  ISETP.NE.AND P0, PT, R21, RZ, PT ;  /* 0x000000ff1500720c */ /* 0x000fc80003f05270 */
[----:B------:R-:W-:-:S09]  /*0ab0*/  DADD R2, R24, R2 ;  /* 0x0000000018027229 */ /* 0x000fd20000000002 */
[----:B0-----:R-:W-:Y:S05]  /*0ac0*/  @P0 BRA `(.L_x_309) ;  /* 0x0000001400e00947 */ /* 0x001fea0003800000 */
        /* <DEDUP_REMOVED lines=9> */
.L_x_308:
[----:B------:R-:W2:Y:S01]  /*0b60*/  LDL.64 R6, [R1] ;  /* 0x0000000001067983 */ /* 0x000ea20000100a00 */
[----:B0--3--:R-:W-:Y:S01]  /*0b70*/  DADD R4, R24, R22 ;  /* 0x0000000018047229 */ /* 0x009fe20000000016 */
[----:B------:R-:W0:Y:S01]  /*0b80*/  S2R R13, SR_LANEID ;  /* 0x00000000000d7919 */ /* 0x000e220000000000 */
[----:B------:R-:W3:Y:S01]  /*0b90*/  S2R R12, SR_TID.X ;  /* 0x00000000000c7919 */ /* 0x000ee20000002100 */
[----:B0-----:R-:W-:Y:S02]  /*0ba0*/  ISETP.NE.AND P1, PT, R13, 0x1f, PT ;  /* 0x0000001f0d00780c */ /* 0x001fe40003f25270 */
[----:B---3--:R-:W-:-:S11]  /*0bb0*/  SHF.R.U32.HI R41, RZ, 0x5, R12 ;  /* 0x00000005ff297819 */ /* 0x008fd6000001160c */
[----:B------:R-:W-:Y:S01]  /*0bc0*/  @!P1 LEA R39, R41, UR4, 0x3 ;  /* 0x0000000429279c11 */ /* 0x000fe2000f8e18ff */
[----:B--2---:R-:W-:-:S08]  /*0bd0*/  DADD R4, R6, R4 ;  /* 0x0000000006047229 */ /* 0x004fd00000000004 */
[----:B----4-:R-:W-:-:S08]  /*0be0*/  DADD R4, R44, R4 ;  /* 0x000000002c047229 */ /* 0x010fd00000000004 */
[----:B-1----:R-:W-:-:S08]  /*0bf0*/  DADD R4, R42, R4 ;  /* 0x000000002a047229 */ /* 0x002fd00000000004 */
        /* <DEDUP_REMOVED lines=43> */
[----:B------:R-:W0:Y:S01]  /*0eb0*/  LDS.128 R4, [UR4+0x60] ;  /* 0x00006004ff047984 */ /* 0x000e220008000c00 */
[----:B------:R-:W-:Y:S02]  /*0ec0*/  DADD R38, R10, R8 ;  /* 0x000000000a267229 */ /* 0x000fe40000000008 */
[----:B------:R-:W-:-:S02]  /*0ed0*/  FSEL R3, R8, R3, !P0 ;  /* 0x0000000308037208 */ /* 0x000fc40004000000 */
[----:B------:R-:W-:Y:S02]  /*0ee0*/  FSEL R40, R9, R40, !P0 ;  /* 0x0000002809287208 */ /* 0x000fe40004000000 */
[----:B------:R-:W-:Y:S01]  /*0ef0*/  ISETP.NE.AND P0, PT, R41, 0x4, PT ;  /* 0x000000042900780c */ /* 0x000fe20003f05270 */
[----:B------:R-:W1:Y:S01]  /*0f00*/  LDS.128 R8, [UR4+0x70] ;  /* 0x00007004ff087984 */ /* 0x000e620008000c00 */
[----:B--2---:R-:W-:Y:S01]  /*0f10*/  DADD R12, R38, R12 ;  /* 0x00000000260c7229 */ /* 0x004fe2000000000c */
[----:B------:R-:W2:Y:S01]  /*0f20*/  LDC R41, c[0x0][0x398] ;  /* 0x0000e600ff297b82 */ /* 0x000ea20000000800 */
[----:B------:R-:W-:Y:S02]  /*0f30*/  FSEL R40, R39, R40, !P0 ;  /* 0x0000002827287208 */ /* 0x000fe40004000000 */
[----:B------:R-:W4:Y:S01]  /*0f40*/  S2R R39, SR_TID.X ;  /* 0x0000000000277919 */ /* 0x000f220000002100 */
[----:B------:R-:W-:-:S03]  /*0f50*/  FSEL R3, R38, R3, !P0 ;  /* 0x0000000326037208 */ /* 0x000fc60004000000 */
[----:B------:R-:W-:Y:S01]  /*0f60*/  DADD R14, R14, R12 ;  /* 0x000000000e0e7229 */ /* 0x000fe2000000000c */
[----:B------:R-:W5:Y:S07]  /*0f70*/  S2R R38, SR_TID.X ;  /* 0x0000000000267919 */ /* 0x000f6e0000002100 */
[----:B---3--:R-:W-:-:S08]  /*0f80*/  DADD R28, R14, R28 ;  /* 0x000000000e1c7229 */ /* 0x008fd0000000001c */
[----:B------:R-:W-:-:S08]  /*0f90*/  DADD R30, R30, R28 ;  /* 0x000000001e1e7229 */ /* 0x000fd0000000001c */
[----:B0-----:R-:W-:Y:S01]  /*0fa0*/  DADD R4, R30, R4 ;  /* 0x000000001e047229 */ /* 0x001fe20000000004 */
[----:B----4-:R-:W-:-:S04]  /*0fb0*/  SHF.R.U32.HI R39, RZ, 0x5, R39 ;  /* 0x00000005ff277819 */ /* 0x010fc80000011627 */
[----:B------:R-:W-:-:S03]  /*0fc0*/  ISETP.NE.AND P0, PT, R39, 0x5, PT ;  /* 0x000000052700780c */ /* 0x000fc60003f05270 */
[----:B------:R-:W-:Y:S01]  /*0fd0*/  DADD R6, R6, R4 ;  /* 0x0000000006067229 */ /* 0x000fe20000000004 */
[----:B------:R-:W-:Y:S02]  /*0fe0*/  ISETP.NE.AND P1, PT, R39, 0x7, PT ;  /* 0x000000072700780c */ /* 0x000fe40003f25270 */
[----:B------:R-:W-:Y:S02]  /*0ff0*/  FSEL R3, R12, R3, !P0 ;  /* 0x000000030c037208 */ /* 0x000fe40004000000 */
[----:B------:R-:W-:Y:S02]  /*1000*/  FSEL R40, R13, R40, !P0 ;  /* 0x000000280d287208 */ /* 0x000fe40004000000 */
[----:B------:R-:W-:Y:S01]  /*1010*/  ISETP.NE.AND P0, PT, R39, 0x6, PT ;  /* 0x000000062700780c */ /* 0x000fe20003f05270 */
[----:B-1----:R-:W-:Y:S01]  /*1020*/  DADD R8, R6, R8 ;  /* 0x0000000006087229 */ /* 0x002fe20000000008 */
[----:B------:R-:W-:Y:S02]  /*1030*/  LDS.64 R12, [UR4+0x80] ;  /* 0x00008004ff0c7984 */ /* 0x000fe40008000a00 */
[----:B------:R-:W-:-:S02]  /*1040*/  FSEL R3, R14, R3, !P0 ;  /* 0x000000030e037208 */ /* 0x000fc40004000000 */
[----:B------:R-:W-:Y:S01]  /*1050*/  FSEL R40, R15, R40, !P0 ;  /* 0x000000280f287208 */ /* 0x000fe20004000000 */
[----:B------:R-:W-:Y:S01]  /*1060*/  SHFL.UP PT, R14, R20, 0x1, RZ ;  /* 0x04200000140e7989 */ /* 0x000fe200000e00ff */
[----:B------:R-:W-:Y:S01]  /*1070*/  FSEL R3, R28, R3, !P1 ;  /* 0x000000031c037208 */ /* 0x000fe20004800000 */
[----:B------:R-:W-:Y:S01]  /*1080*/  DADD R10, R10, R8 ;  /* 0x000000000a0a7229 */ /* 0x000fe20000000008 */
[----:B------:R-:W-:Y:S01]  /*1090*/  FSEL R28, R29, R40, !P1 ;  /* 0x000000281d1c7208 */ /* 0x000fe20004800000 */
[----:B------:R-:W0:Y:S01]  /*10a0*/  SHFL.UP PT, R15, R21, 0x1, RZ ;  /* 0x04200000150f7989 */ /* 0x000e2200000e00ff */
[C---:B------:R-:W-:Y:S02]  /*10b0*/  ISETP.NE.AND P0, PT, R39.reuse, 0x8, PT ;  /* 0x000000082700780c */ /* 0x040fe40003f05270 */
[----:B------:R-:W-:Y:S02]  /*10c0*/  ISETP.NE.AND P1, PT, R39, 0x9, PT ;  /* 0x000000092700780c */ /* 0x000fe40003f25270 */
[----:B------:R-:W-:-:S02]  /*10d0*/  FSEL R3, R30, R3, !P0 ;  /* 0x000000031e037208 */ /* 0x000fc40004000000 */
[----:B------:R-:W-:Y:S02]  /*10e0*/  FSEL R29, R31, R28, !P0 ;  /* 0x0000001c1f1d7208 */ /* 0x000fe40004000000 */
[----:B------:R-:W-:Y:S02]  /*10f0*/  ISETP.NE.AND P0, PT, R39, 0xa, PT ;  /* 0x0000000a2700780c */ /* 0x000fe40003f05270 */
[----:B------:R-:W-:Y:S02]  /*1100*/  FSEL R3, R4, R3, !P1 ;  /* 0x0000000304037208 */ /* 0x000fe40004800000 */
[----:B------:R-:W-:Y:S02]  /*1110*/  FSEL R29, R5, R29, !P1 ;  /* 0x0000001d051d7208 */ /* 0x000fe40004800000 */
[----:B------:R-:W-:Y:S02]  /*1120*/  FSEL R5, R6, R3, !P0 ;  /* 0x0000000306057208 */ /* 0x000fe40004000000 */
[----:B------:R-:W-:-:S02]  /*1130*/  FSEL R7, R7, R29, !P0 ;  /* 0x0000001d07077208 */ /* 0x000fc40004000000 */
[C---:B------:R-:W-:Y:S02]  /*1140*/  ISETP.NE.AND P1, PT, R39.reuse, 0xb, PT ;  /* 0x0000000b2700780c */ /* 0x040fe40003f25270 */
[----:B------:R-:W-:Y:S02]  /*1150*/  ISETP.NE.AND P0, PT, R39, 0xc, PT ;  /* 0x0000000c2700780c */ /* 0x000fe40003f05270 */
[----:B------:R-:W1:Y:S01]  /*1160*/  S2R R39, SR_LANEID ;  /* 0x0000000000277919 */ /* 0x000e620000000000 */
[----:B------:R-:W-:Y:S02]  /*1170*/  FSEL R5, R8, R5, !P1 ;  /* 0x0000000508057208 */ /* 0x000fe40004800000 */
[----:B------:R-:W-:Y:S02]  /*1180*/  FSEL R9, R9, R7, !P1 ;  /* 0x0000000709097208 */ /* 0x000fe40004800000 */
[----:B------:R-:W-:Y:S02]  /*1190*/  FSEL R4, R10, R5, !P0 ;  /* 0x000000050a047208 */ /* 0x000fe40004000000 */
[----:B------:R-:W-:-:S02]  /*11a0*/  FSEL R5, R11, R9, !P0 ;  /* 0x000000090b057208 */ /* 0x000fc40004000000 */
[C---:B-----5:R-:W-:Y:S02]  /*11b0*/  ISETP.GT.U32.AND P0, PT, R38.reuse, 0x1f, PT ;  /* 0x0000001f2600780c */ /* 0x060fe40003f04070 */
[----:B------:R-:W-:Y:S02]  /*11c0*/  ISETP.GE.U32.AND P1, PT, R38, 0x20, PT ;  /* 0x000000202600780c */ /* 0x000fe40003f26070 */
[----:B0-----:R-:W-:Y:S01]  /*11d0*/  DADD R6, R14, R4 ;  /* 0x000000000e067229 */ /* 0x001fe20000000004 */
[----:B-1----:R-:W-:-:S09]  /*11e0*/  ISETP.NE.AND P2, PT, R39, RZ, PT ;  /* 0x000000ff2700720c */ /* 0x002fd20003f45270 */
[----:B------:R-:W-:Y:S02]  /*11f0*/  FSEL R3, R4, R6, !P2 ;  /* 0x0000000604037208 */ /* 0x000fe40005000000 */
[----:B------:R-:W-:Y:S01]  /*1200*/  FSEL R4, R5, R7, !P2 ;  /* 0x0000000705047208 */ /* 0x000fe20005000000 */
[----:B------:R-:W-:Y:S01]  /*1210*/  DADD R6, R10, R12 ;  /* 0x000000000a067229 */ /* 0x000fe2000000000c */
[----:B------:R-:W-:Y:S01]  /*1220*/  FSEL R40, R14, R3, !P1 ;  /* 0x000000030e287208 */ /* 0x000fe20004800000 */
[----:B------:R-:W-:Y:S01]  /*1230*/  IMAD.MOV.U32 R12, RZ, RZ, R3 ;  /* 0x000000ffff0c7224 */ /* 0x000fe200078e0003 */
[----:B------:R-:W-:Y:S01]  /*1240*/  FSEL R39, R15, R4, !P1 ;  /* 0x000000040f277208 */ /* 0x000fe20004800000 */
[----:B------:R-:W-:Y:S01]  /*1250*/  IMAD.MOV.U32 R13, RZ, RZ, R4 ;  /* 0x000000ffff0d7224 */ /* 0x000fe200078e0004 */
[----:B--2---:R-:W-:Y:S06]  /*1260*/  @P0 BRA `(.L_x_310) ;  /* 0x0000000c00c80947 */ /* 0x004fec0003800000 */
[----:B------:R-:W0:Y:S01]  /*1270*/  LDC.64 R12, c[0x0][0x390] ;  /* 0x0000e400ff0c7b82 */ /* 0x000e220000000a00 */
[----:B------:R-:W-:Y:S02]  /*1280*/  ISETP.NE.AND P0, PT, R38, RZ, PT ;  /* 0x000000ff2600720c */ /* 0x000fe40003f05270 */
[----:B------:R-:W-:-:S05]  /*1290*/  LOP3.LUT R31, RZ, R38, RZ, 0x33, !PT ;  /* 0x00000026ff1f7212 */ /* 0x000fca00078e33ff */
[----:B------:R-:W-:-:S06]  /*12a0*/  IMAD.IADD R9, R2, 0x1, R31 ;  /* 0x0000000102097824 */ /* 0x000fcc00078e021f */
[----:B------:R-:W-:Y:S01]  /*12b0*/  @!P0 IMAD.MOV.U32 R4, RZ, RZ, 0x64 ;  /* 0x00000064ff048424 */ /* 0x000fe200078e00ff */
[----:B------:R1:W-:Y:S01]  /*12c0*/  @!P0 STS.64 [UR4+0x18], R6 ;  /* 0x00001806ff008988 */ /* 0x0003e20008000a04 */
[----:B------:R-:W-:Y:S02]  /*12d0*/  @!P0 IMAD.MOV.U32 R5, RZ, RZ, 0x0 ;  /* 0x00000000ff058424 */ /* 0x000fe400078e00ff */
[----:B0-----:R-:W-:-:S04]  /*12e0*/  IMAD.WIDE R14, R2, 0x10, R12 ;  /* 0x00000010020e7825 */ /* 0x001fc800078e020c */
[----:B------:R-:W-:Y:S01]  /*12f0*/  IMAD.WIDE R8, R9, 0x10, R12 ;  /* 0x0000001009087825 */ /* 0x000fe200078e020c */
[----:B------:R1:W-:Y:S01]  /*1300*/  @!P0 ST.E.128.STRONG.GPU desc[UR8][R14.64+0x200], R4 ;  /* 0x000200040e008985 */ /* 0x0003e2000c10fd08 */
[----:B------:R-:W-:Y:S05]  /*1310*/  NANOSLEEP 0x2c6 ;  /* 0x000002c60000795d */ /* 0x000fea0003800000 */
[----:B------:R-:W2:Y:S01]  /*1320*/  LD.E.128.STRONG.GPU R8, desc[UR8][R8.64+0x200] ;  /* 0x0002000808087980 */ /* 0x000ea2000c10fd00 */
[----:B------:R-:W-:Y:S01]  /*1330*/  UMOV UR5, 0xffffffff ;  /* 0xffffffff00057882 */ /* 0x000fe20000000000 */
[----:B--2---:R-:W-:-:S04]  /*1340*/  ISETP.NE.U32.AND P0, PT, R8, 0x63, PT ;  /* 0x000000630800780c */ /* 0x004fc80003f05070 */
[----:B------:R-:W-:Y:S01]  /*1350*/  ISETP.NE.AND.EX P0, PT, R9, RZ, PT, P0 ;  /* 0x000000ff0900720c */ /* 0x000fe20003f05300 */
[----:B-1----:R-:W-:-:S12]  /*1360*/  BRA.DIV UR5, `(.L_x_311) ;  /* 0x0000003e05187947 */ /* 0x002fd8000b800000 */
[----:B------:R-:W-:-:S13]  /*1370*/  VOTE.ANY P0, !P0 ;  /* 0x0000000000ff7806 */ /* 0x000fda0004000100 */
.L_x_340:
[----:B------:R-:W-:Y:S05]  /*1380*/  @!P0 BRA `(.L_x_312) ;  /* 0x0000000000888947 */ /* 0x000fea0003800000 */
[----:B------:R-:W-:Y:S01]  /*1390*/  IADD3 R5, PT, PT, R31, UR10, R41 ;  /* 0x0000000a1f057c10 */ /* 0x000fe2000fffe029 */
[----:B------:R-:W-:-:S04]  /*13a0*/  IMAD.MOV.U32 R21, RZ, RZ, 0x182 ;  /* 0x00000182ff157424 */ /* 0x000fc800078e00ff */
[----:B------:R-:W-:-:S07]  /*13b0*/  IMAD.WIDE R4, R5, 0x10, R12 ;  /* 0x0000001005047825 */ /* 0x000fce00078e020c */
.L_x_314:
[----:B------:R-:W-:Y:S01]  /*13c0*/  SHF.R.U32.HI R12, RZ, 0x1, R21 ;  /* 0x00000001ff0c7819 */ /* 0x000fe20000011615 */
[----:B------:R-:W-:Y:S02]  /*13d0*/  IMAD R8, R2, 0x41a7, RZ ;  /* 0x000041a702087824 */ /* 0x000fe400078e02ff */
[----:B------:R-:W-:Y:S01]  /*13e0*/  IMAD.MOV.U32 R2, RZ, RZ, RZ ;  /* 0x000000ffff027224 */ /* 0x000fe200078e00ff */
[----:B------:R-:W-:-:S04]  /*13f0*/  IADD3 R9, PT, PT, R21, 0x1, -R12 ;  /* 0x0000000115097810 */ /* 0x000fc80007ffe80c */
[----:B------:R-:W0:Y:S01]  /*1400*/  I2F.U32.RP R10, R9 ;  /* 0x00000009000a7306 */ /* 0x000e220000209000 */
[----:B------:R-:W-:Y:S01]  /*1410*/  IMAD.MOV R11, RZ, RZ, -R9 ;  /* 0x000000ffff0b7224 */ /* 0x000fe200078e0a09 */
[----:B------:R-:W-:-:S06]  /*1420*/  ISETP.NE.U32.AND P1, PT, R9, RZ, PT ;  /* 0x000000ff0900720c */ /* 0x000fcc0003f25070 */
[----:B0-----:R-:W0:Y:S02]  /*1430*/  MUFU.RCP R10, R10 ;  /* 0x0000000a000a7308 */ /* 0x001e240000001000 */
[----:B0-----:R-:W-:-:S06]  /*1440*/  VIADD R3, R10, 0xffffffe ;  /* 0x0ffffffe0a037836 */ /* 0x001fcc0000000000 */
[----:B------:R-:W0:Y:S02]  /*1450*/  F2I.FTZ.U32.TRUNC.NTZ R3, R3 ;  /* 0x0000000300037305 */ /* 0x000e24000021f000 */
[----:B0-----:R-:W-:-:S04]  /*1460*/  IMAD R11, R11, R3, RZ ;  /* 0x000000030b0b7224 */ /* 0x001fc800078e02ff */
[----:B------:R-:W-:Y:S01]  /*1470*/  IMAD.HI.U32 R11, R3, R11, R2 ;  /* 0x0000000b030b7227 */ /* 0x000fe200078e0002 */
[----:B------:R-:W-:-:S05]  /*1480*/  LOP3.LUT R2, R8, 0x7fffffff, RZ, 0xc0, !PT ;  /* 0x7fffffff08027812 */ /* 0x000fca00078ec0ff */
[----:B------:R-:W-:-:S04]  /*1490*/  IMAD.HI.U32 R11, R11, R2, RZ ;  /* 0x000000020b0b7227 */ /* 0x000fc800078e00ff */
[----:B------:R-:W-:-:S04]  /*14a0*/  IMAD.MOV R11, RZ, RZ, -R11 ;  /* 0x000000ffff0b7224 */ /* 0x000fc800078e0a0b */
[----:B------:R-:W-:-:S05]  /*14b0*/  IMAD R8, R9, R11, R2 ;  /* 0x0000000b09087224 */ /* 0x000fca00078e0202 */
[----:B------:R-:W-:-:S13]  /*14c0*/  ISETP.GE.U32.AND P0, PT, R8, R9, PT ;  /* 0x000000090800720c */ /* 0x000fda0003f06070 */
[----:B------:R-:W-:-:S05]  /*14d0*/  @P0 IMAD.IADD R8, R8, 0x1, -R9 ;  /* 0x0000000108080824 */ /* 0x000fca00078e0a09 */
[----:B------:R-:W-:-:S13]  /*14e0*/  ISETP.GE.U32.AND P0, PT, R8, R9, PT ;  /* 0x000000090800720c */ /* 0x000fda0003f06070 */
[----:B------:R-:W-:Y:S01]  /*14f0*/  @P0 IMAD.IADD R8, R8, 0x1, -R9 ;  /* 0x0000000108080824 */ /* 0x000fe200078e0a09 */
[----:B------:R-:W-:-:S05]  /*1500*/  @!P1 LOP3.LUT R8, RZ, R9, RZ, 0x33, !PT ;  /* 0x00000009ff089212 */ /* 0x000fca00078e33ff */
[----:B------:R-:W-:-:S04]  /*1510*/  IMAD.IADD R8, R12, 0x1, R8 ;  /* 0x000000010c087824 */ /* 0x000fc800078e0208 */
[----:B------:R-:W-:Y:S05]  /*1520*/  NANOSLEEP R8 ;  /* 0x000000080000735d */ /* 0x000fea0003800000 */
[----:B------:R-:W2:Y:S01]  /*1530*/  LD.E.128.STRONG.GPU R8, desc[UR8][R4.64+0x200] ;  /* 0x0002000804087980 */ /* 0x000ea2000c10fd00 */
[----:B------:R-:W-:Y:S01]  /*1540*/  UMOV UR5, 0xffffffff ;  /* 0xffffffff00057882 */ /* 0x000fe20000000000 */
[----:B------:R-:W-:Y:S01]  /*1550*/  IMAD.MOV.U32 R21, RZ, RZ, R12 ;  /* 0x000000ffff157224 */ /* 0x000fe200078e000c */
[----:B--2---:R-:W-:-:S04]  /*1560*/  ISETP.NE.U32.AND P0, PT, R8, 0x63, PT ;  /* 0x000000630800780c */ /* 0x004fc80003f05070 */
[----:B------:R-:W-:Y:S01]  /*1570*/  ISETP.NE.AND.EX P0, PT, R9, RZ, PT, P0 ;  /* 0x000000ff0900720c */ /* 0x000fe20003f05300 */
[----:B------:R-:W-:-:S12]  /*1580*/  BRA.DIV UR5, `(.L_x_313) ;  /* 0x0000003a05b07947 */ /* 0x000fd8000b800000 */
[----:B------:R-:W-:-:S13]  /*1590*/  VOTE.ANY P0, !P0 ;  /* 0x0000000000ff7806 */ /* 0x000fda0004000100 */
.L_x_343:
[----:B------:R-:W-:Y:S05]  /*15a0*/  @P0 BRA `(.L_x_314) ;  /* 0xfffffffc00840947 */ /* 0x000fea000383ffff */
.L_x_312:
[----:B------:R-:W-:Y:S01]  /*15b0*/  UMOV UR5, 0xffffffff ;  /* 0xffffffff00057882 */ /* 0x000fe20000000000 */
[----:B------:R-:W-:Y:S02]  /*15c0*/  ISETP.NE.U32.AND P0, PT, R8, 0x65, PT ;  /* 0x000000650800780c */ /* 0x000fe40003f05070 */
[----:B------:R-:W-:Y:S02]  /*15d0*/  IADD3 R31, PT, PT, R31, UR10, R41 ;  /* 0x0000000a1f1f7c10 */ /* 0x000fe4000fffe029 */
[----:B------:R-:W-:Y:S01]  /*15e0*/  ISETP.NE.AND.EX P0, PT, R9, RZ, PT, P0 ;  /* 0x000000ff0900720c */ /* 0x000fe20003f05300 */
[----:B------:R-:W-:-:S12]  /*15f0*/  BRA.DIV UR5, `(.L_x_315) ;  /* 0x0000003a05b47947 */ /* 0x000fd8000b800000 */
[----:B------:R-:W0:Y:S01]  /*1600*/  S2R R41, SR_GEMASK ;  /* 0x0000000000297919 */ /* 0x000e220000003c00 */
[----:B------:R-:W-:Y:S01]  /*1610*/  VOTE.ANY R3, PT, !P0 ;  /* 0x0000000000037806 */ /* 0x000fe200040e0100 */
[----:B------:R-:W1:Y:S01]  /*1620*/  LDCU.64 UR6, c[0x0][0x390] ;  /* 0x00007200ff0677ac */ /* 0x000e620008000a00 */
[----:B------:R-:W2:Y:S01]  /*1630*/  S2R R30, SR_LANEID ;  /* 0x00000000001e7919 */ /* 0x000ea20000000000 */
[----:B-1----:R-:W-:-:S04]  /*1640*/  UIADD3 UR5, UP0, UPT, UR6, 0x200, URZ ;  /* 0x0000020006057890 */ /* 0x002fc8000ff1e0ff */
[----:B------:R-:W-:Y:S02]  /*1650*/  UIADD3.X UR6, UPT, UPT, URZ, UR7, URZ, UP0, !UPT ;  /* 0x00000007ff067290 */ /* 0x000fe400087fe4ff */
[----:B------:R-:W-:-:S04]  /*1660*/  IMAD.U32 R28, RZ, RZ, UR5 ;  /* 0x00000005ff1c7e24 */ /* 0x000fc8000f8e00ff */
[----:B------:R-:W-:Y:S01]  /*1670*/  IMAD.U32 R29, RZ, RZ, UR6 ;  /* 0x00000006ff1d7e24 */ /* 0x000fe2000f8e00ff */
[----:B0-----:R-:W-:-:S05]  /*1680*/  LOP3.LUT R3, R3, 0x80000000, R41, 0xec, !PT ;  /* 0x8000000003037812 */ /* 0x001fca00078eec29 */
[----:B------:R-:W-:-:S05]  /*1690*/  VIADD R4, R3, 0xffffffff ;  /* 0xffffffff03047836 */ /* 0x000fca0000000000 */
[----:B------:R-:W-:-:S04]  /*16a0*/  LOP3.LUT R3, R3, R4, RZ, 0xc, !PT ;  /* 0x0000000403037212 */ /* 0x000fc800078e0cff */
[----:B------:R2:W0:Y:S02]  /*16b0*/  POPC R20, R3 ;  /* 0x0000000300147309 */ /* 0x0004240000000000 */
[C---:B--2---:R-:W-:Y:S01]  /*16c0*/  VIADD R3, R30.reuse, 0x2 ;  /* 0x000000021e037836 */ /* 0x044fe20000000000 */
[----:B0-----:R-:W-:Y:S01]  /*16d0*/  SHFL.DOWN PT, R4, R10, 0x1, R20 ;  /* 0x082000000a047989 */ /* 0x001fe200000e0014 */
[----:B------:R-:W-:-:S03]  /*16e0*/  ISETP.GE.AND P0, PT, R30, R20, PT ;  /* 0x000000141e00720c */ /* 0x000fc60003f06270 */
[----:B------:R-:W0:Y:S02]  /*16f0*/  SHFL.DOWN PT, R5, R11, 0x1, R20 ;  /* 0x082000000b057989 */ /* 0x000e2400000e0014 */
[----:B0-----:R-:W-:-:S10]  /*1700*/  DADD R4, R4, R10 ;  /* 0x0000000004047229 */ /* 0x001fd4000000000a */
[----:B------:R-:W-:Y:S02]  /*1710*/  FSEL R4, R4, R10, !P0 ;  /* 0x0000000a04047208 */ /* 0x000fe40004000000 */
[----:B------:R-:W-:Y:S02]  /*1720*/  FSEL R10, R5, R11, !P0 ;  /* 0x0000000b050a7208 */ /* 0x000fe40004000000 */
[----:B------:R-:W-:Y:S01]  /*1730*/  ISETP.GT.AND P0, PT, R3, R20, PT ;  /* 0x000000140300720c */ /* 0x000fe20003f04270 */
[----:B------:R-:W0:Y:S01]  /*1740*/  SHFL.DOWN PT, R11, R4, 0x2, R20 ;  /* 0x08400000040b7989 */ /* 0x000e2200000e0014 */
[----:B------:R-:W-:Y:S02]  /*1750*/  VIADD R3, R30, 0x4 ;  /* 0x000000041e037836 */ /* 0x000fe40000000000 */
[----:B------:R-:W-:Y:S01]  /*1760*/  IMAD.MOV.U32 R5, RZ, RZ, R10 ;  /* 0x000000ffff057224 */ /* 0x000fe200078e000a */
        /* <DEDUP_REMOVED lines=34> */
.L_x_357:
[----:B------:R-:W-:Y:S05]  /*1990*/  @!P0 BRA `(.L_x_316) ;  /* 0x0000000400a88947 */ /* 0x000fea0003800000 */
[----:B------:R-:W-:-:S07]  /*19a0*/  IMAD.MOV.U32 R30, RZ, RZ, 0x182 ;  /* 0x00000182ff1e7424 */ /* 0x000fce00078e00ff */
.L_x_322:
[----:B------:R-:W-:-:S05]  /*19b0*/  IMAD.WIDE R12, R31, 0x10, R28 ;  /* 0x000000101f0c7825 */ /* 0x000fca00078e021c */
[----:B------:R-:W2:Y:S01]  /*19c0*/  LD.E.128.STRONG.GPU R8, desc[UR8][R12.64+-0x200] ;  /* 0xfffe00080c087980 */ /* 0x000ea2000c10fd00 */
[----:B------:R-:W-:Y:S05]  /*19d0*/  YIELD ;  /* 0x0000000000007946 */ /* 0x000fea0003800000 */
[----:B------:R-:W-:Y:S01]  /*19e0*/  UMOV UR5, 0xffffffff ;  /* 0xffffffff00057882 */ /* 0x000fe20000000000 */
[----:B------:R-:W-:Y:S02]  /*19f0*/  SHF.R.U32.HI R30, RZ, 0x1, R30 ;  /* 0x00000001ff1e7819 */ /* 0x000fe4000001161e */
[----:B--2---:R-:W-:-:S04]  /*1a00*/  ISETP.NE.U32.AND P0, PT, R8, 0x63, PT ;  /* 0x000000630800780c */ /* 0x004fc80003f05070 */
[----:B------:R-:W-:Y:S01]  /*1a10*/  ISETP.NE.AND.EX P0, PT, R9, RZ, PT, P0 ;  /* 0x000000ff0900720c */ /* 0x000fe20003f05300 */
[----:B------:R-:W-:-:S12]  /*1a20*/  BRA.DIV UR5, `(.L_x_317) ;  /* 0x0000003e05587947 */ /* 0x000fd8000b800000 */
[----:B------:R-:W-:-:S13]  /*1a30*/  VOTE.ANY P0, !P0 ;  /* 0x0000000000ff7806 */ /* 0x000fda0004000100 */
.L_x_360:
[----:B------:R-:W-:Y:S05]  /*1a40*/  @!P0 BRA `(.L_x_318) ;  /* 0x0000000000808947 */ /* 0x000fea0003800000 */
[----:B------:R-:W-:-:S07]  /*1a50*/  IMAD.MOV.U32 R21, RZ, RZ, R30 ;  /* 0x000000ffff157224 */ /* 0x000fce00078e001e */
.L_x_320:
        /* <DEDUP_REMOVED lines=30> */
.L_x_363:
[----:B------:R-:W-:Y:S05]  /*1c40*/  @P0 BRA `(.L_x_320) ;  /* 0xfffffffc00840947 */ /* 0x000fea000383ffff */
.L_x_318:
[----:B------:R-:W-:Y:S01]  /*1c50*/  UMOV UR5, 0xffffffff ;  /* 0xffffffff00057882 */ /* 0x000fe20000000000 */
[----:B------:R-:W-:-:S04]  /*1c60*/  ISETP.NE.U32.AND P0, PT, R8, 0x65, PT ;  /* 0x000000650800780c */ /* 0x000fc80003f05070 */
[----:B------:R-:W-:Y:S01]  /*1c70*/  ISETP.NE.AND.EX P0, PT, R9, RZ, PT, P0 ;  /* 0x000000ff0900720c */ /* 0x000fe20003f05300 */
[----:B------:R-:W-:-:S12]  /*1c80*/  BRA.DIV UR5, `(.L_x_321) ;  /* 0x0000003e05007947 */ /* 0x000fd8000b800000 */
[----:B------:R-:W-:Y:S01]  /*1c90*/  VOTE.ANY R3, PT, !P0 ;  /* 0x0000000000037806 */ /* 0x000fe200040e0100 */
[----:B------:R-:W-:-:S03]  /*1ca0*/  VIADD R31, R31, 0xffffffe0 ;  /* 0xffffffe01f1f7836 */ /* 0x000fc60000000000 */
[----:B------:R-:W-:-:S05]  /*1cb0*/  LOP3.LUT R3, R3, 0x80000000, R41, 0xec, !PT ;  /* 0x8000000003037812 */ /* 0x000fca00078eec29 */
[----:B------:R-:W-:-:S05]  /*1cc0*/  VIADD R12, R3, 0xffffffff ;  /* 0xffffffff030c7836 */ /* 0x000fca0000000000 */
[----:B------:R-:W-:-:S04]  /*1cd0*/  LOP3.LUT R3, R3, R12, RZ, 0xc, !PT ;  /* 0x0000000c03037212 */ /* 0x000fc800078e0cff */
[----:B------:R0:W1:Y:S02]  /*1ce0*/  POPC R20, R3 ;  /* 0x0000000300147309 */ /* 0x0000640000000000 */
[----:B0-----:R-:W0:Y:S01]  /*1cf0*/  S2R R3, SR_LANEID ;  /* 0x0000000000037919 */ /* 0x001e220000000000 */
[----:B-1----:R-:W1:Y:S04]  /*1d00*/  SHFL.DOWN PT, R38, R10, 0x1, R20 ;  /* 0x082000000a267989 */ /* 0x002e6800000e0014 */
[----:B------:R-:W2:Y:S01]  /*1d10*/  SHFL.DOWN PT, R21, R11, 0x1, R20 ;  /* 0x082000000b157989 */ /* 0x000ea200000e0014 */
[----:B-1----:R-:W-:Y:S02]  /*1d20*/  IMAD.MOV.U32 R12, RZ, RZ, R38 ;  /* 0x000000ffff0c7224 */ /* 0x002fe400078e0026 */
[----:B--2---:R-:W-:Y:S01]  /*1d30*/  IMAD.MOV.U32 R13, RZ, RZ, R21 ;  /* 0x000000ffff0d7224 */ /* 0x004fe200078e0015 */
[C---:B0-----:R-:W-:Y:S01]  /*1d40*/  ISETP.GE.AND P0, PT, R3.reuse, R20, PT ;  /* 0x000000140300720c */ /* 0x041fe20003f06270 */
[----:B------:R-:W-:-:S04]  /*1d50*/  VIADD R3, R3, 0x2 ;  /* 0x0000000203037836 */ /* 0x000fc80000000000 */
[----:B------:R-:W-:-:S10]  /*1d60*/  DADD R12, R12, R10 ;  /* 0x000000000c0c7229 */ /* 0x000fd4000000000a */
[----:B------:R-:W-:Y:S02]  /*1d70*/  FSEL R10, R12, R10, !P0 ;  /* 0x0000000a0c0a7208 */ /* 0x000fe40004000000 */
[----:B------:R-:W-:Y:S02]  /*1d80*/  FSEL R11, R13, R11, !P0 ;  /* 0x0000000b0d0b7208 */ /* 0x000fe40004000000 */
[----:B------:R-:W-:Y:S01]  /*1d90*/  ISETP.GT.AND P0, PT, R3, R20, PT ;  /* 0x000000140300720c */ /* 0x000fe20003f04270 */
[----:B------:R-:W0:Y:S04]  /*1da0*/  SHFL.DOWN PT, R38, R10, 0x2, R20 ;  /* 0x084000000a267989 */ /* 0x000e2800000e0014 */
[----:B------:R-:W1:Y:S01]  /*1db0*/  SHFL.DOWN PT, R21, R11, 0x2, R20 ;  /* 0x084000000b157989 */ /* 0x000e6200000e0014 */
[----:B------:R-:W2:Y:S01]  /*1dc0*/  S2R R3, SR_LANEID ;  /* 0x0000000000037919 */ /* 0x000ea20000000000 */
[----:B0-----:R-:W-:-:S02]  /*1dd0*/  IMAD.MOV.U32 R12, RZ, RZ, R38 ;  /* 0x000000ffff0c7224 */ /* 0x001fc400078e0026 */
[----:B-1----:R-:W-:-:S06]  /*1de0*/  IMAD.MOV.U32 R13, RZ, RZ, R21 ;  /* 0x000000ffff0d7224 */ /* 0x002fcc00078e0015 */
[----:B------:R-:W-:Y:S01]  /*1df0*/  DADD R12, R12, R10 ;  /* 0x000000000c0c7229 */ /* 0x000fe2000000000a */
[----:B--2---:R-:W-:-:S09]  /*1e00*/  VIADD R3, R3, 0x4 ;  /* 0x0000000403037836 */ /* 0x004fd20000000000 */
[----:B------:R-:W-:Y:S02]  /*1e10*/  FSEL R10, R10, R12, P0 ;  /* 0x0000000c0a0a7208 */ /* 0x000fe40000000000 */
[----:B------:R-:W-:Y:S02]  /*1e20*/  FSEL R11, R11, R13, P0 ;  /* 0x0000000d0b0b7208 */ /* 0x000fe40000000000 */
        /* <DEDUP_REMOVED lines=20> */
[----:B------:R-:W-:Y:S01]  /*1f70*/  ISETP.NE.U32.AND P0, PT, R8, 0x65, PT ;  /* 0x000000650800780c */ /* 0x000fe20003f05070 */
[----:B------:R-:W0:Y:S01]  /*1f80*/  SHFL.DOWN PT, R38, R10, 0x10, R20 ;  /* 0x0a0000000a267989 */ /* 0x000e2200000e0014 */
[----:B------:R-:W-:Y:S02]  /*1f90*/  ISETP.GT.AND P1, PT, R3, R20, PT ;  /* 0x000000140300720c */ /* 0x000fe40003f24270 */
        /* <DEDUP_REMOVED lines=9> */
.L_x_377:
[----:B------:R-:W-:Y:S05]  /*2030*/  @P0 BRA `(.L_x_322) ;  /* 0xfffffff8005c0947 */ /* 0x000fea000383ffff */
.L_x_316:
[----:B------:R-:W0:Y:S01]  /*2040*/  S2R R2, SR_TID.X ;  /* 0x0000000000027919 */ /* 0x000e220000002100 */
[----:B------:R-:W-:Y:S01]  /*2050*/  IMAD.MOV.U32 R12, RZ, RZ, R40 ;  /* 0x000000ffff0c7224 */ /* 0x000fe200078e0028 */
[----:B------:R-:W1:Y:S01]  /*2060*/  S2R R3, SR_LANEID ;  /* 0x0000000000037919 */ /* 0x000e620000000000 */
[----:B0-----:R-:W-:Y:S02]  /*2070*/  ISETP.NE.AND P1, PT, R2, RZ, PT ;  /* 0x000000ff0200720c */ /* 0x001fe40003f25270 */
[----:B-1----:R-:W-:-:S11]  /*2080*/  ISETP.NE.AND P0, PT, R3, RZ, PT ;  /* 0x000000ff0300720c */ /* 0x002fd60003f05270 */
[----:B------:R-:W0:Y:S01]  /*2090*/  @!P1 S2R R3, SR_CgaCtaId ;  /* 0x0000000000039919 */ /* 0x000e220000008800 */
[----:B------:R-:W-:Y:S01]  /*20a0*/  @!P1 MOV R2, 0x400 ;  /* 0x0000040000029802 */ /* 0x000fe20000000f00 */
[----:B------:R-:W-:Y:S01]  /*20b0*/  @!P1 DADD R10, R6, R4 ;  /* 0x00000000060a9229 */ /* 0x000fe20000000004 */
[----:B------:R-:W-:Y:S01]  /*20c0*/  @!P1 IMAD.MOV.U32 R8, RZ, RZ, 0x65 ;  /* 0x00000065ff089424 */ /* 0x000fe200078e00ff */
[----:B------:R-:W1:Y:S01]  /*20d0*/  @!P0 S2R R13, SR_CgaCtaId ;  /* 0x00000000000d8919 */ /* 0x000e620000008800 */
[----:B------:R-:W-:Y:S01]  /*20e0*/  @!P0 MOV R6, 0x400 ;  /* 0x0000040000068802 */ /* 0x000fe20000000f00 */
[----:B------:R-:W-:Y:S02]  /*20f0*/  @!P1 IMAD.MOV.U32 R9, RZ, RZ, 0x0 ;  /* 0x00000000ff099424 */ /* 0x000fe400078e00ff */
[----:B------:R-:W-:-:S03]  /*2100*/  @!P0 IMAD.MOV.U32 R12, RZ, RZ, R4 ;  /* 0x000000ffff0c8224 */ /* 0x000fc600078e0004 */
[----:B------:R2:W-:Y:S01]  /*2110*/  @!P1 ST.E.128.STRONG.GPU desc[UR8][R14.64+0x200], R8 ;  /* 0x000200080e009985 */ /* 0x0005e2000c10fd08 */
[----:B0-----:R-:W-:Y:S02]  /*2120*/  @!P1 LEA R3, R3, R2, 0x18 ;  /* 0x0000000203039211 */ /* 0x001fe400078ec0ff */
[----:B-1----:R-:W-:-:S03]  /*2130*/  @!P0 LEA R7, R13, R6, 0x18 ;  /* 0x000000060d078211 */ /* 0x002fc600078ec0ff */
[----:B------:R2:W-:Y:S01]  /*2140*/  @!P1 STS.64 [R3+0x10], R10 ;  /* 0x0000100a03009388 */ /* 0x0005e20000000a00 */
[----:B------:R-:W-:Y:S02]  /*2150*/  IMAD.MOV.U32 R13, RZ, RZ, R39 ;  /* 0x000000ffff0d7224 */ /* 0x000fe400078e0027 */
[----:B------:R-:W-:Y:S01]  /*2160*/  @!P0 IMAD.MOV.U32 R13, RZ, RZ, R5 ;  /* 0x000000ffff0d8224 */ /* 0x000fe200078e0005 */
[----:B------:R2:W-:Y:S04]  /*2170*/  @!P1 STS.64 [R3+0x8], R4 ;  /* 0x0000080403009388 */ /* 0x0005e80000000a00 */
[----:B------:R2:W-:Y:S02]  /*2180*/  @!P0 STS.64 [R7+0x98], R4 ;  /* 0x0000980407008388 */ /* 0x0005e40000000a00 */
.L_x_310:
[----:B------:R-:W-:Y:S05]  /*2190*/  WARPSYNC.ALL ;  /* 0x0000000000007948 */ /* 0x000fea0003800000 */
[----:B------:R-:W0:Y:S08]  /*21a0*/  S2UR UR6, SR_CgaCtaId ;  /* 0x00000000000679c3 */ /* 0x000e300000008800 */
[----:B------:R-:W-:Y:S06]  /*21b0*/  BAR.SYNC.DEFER_BLOCKING 0x0 ;  /* 0x0000000000007b1d */ /* 0x000fec0000010000 */
[----:B------:R-:W-:Y:S01]  /*21c0*/  UMOV UR5, 0x400 ;  /* 0x0000040000057882 */ /* 0x000fe20000000000 */
[----:B--2---:R-:W1:Y:S01]  /*21d0*/  S2R R4, SR_TID.X ;  /* 0x0000000000047919 */ /* 0x004e620000002100 */
[----:B0-----:R-:W-:-:S09]  /*21e0*/  ULEA UR5, UR6, UR5, 0x18 ;  /* 0x0000000506057291 */ /* 0x001fd2000f8ec0ff */
[----:B------:R-:W0:Y:S01]  /*21f0*/  LDS.64 R2, [UR5+0x98] ;  /* 0x00009805ff027984 */ /* 0x000e220008000a00 */
[----:B-1----:R-:W-:Y:S01]  /*2200*/  ISETP.NE.AND P0, PT, R4, RZ, PT ;  /* 0x000000ff0400720c */ /* 0x002fe20003f05270 */
[----:B0-----:R-:W-:-:S10]  /*2210*/  DADD R2, R2, R12 ;  /* 0x0000000002027229 */ /* 0x001fd4000000000c */
[----:B------:R-:W-:Y:S02]  /*2220*/  FSEL R2, R12, R2, !P0 ;  /* 0x000000020c027208 */ /* 0x000fe40004000000 */
[----:B------:R-:W-:-:S06]  /*2230*/  FSEL R3, R13, R3, !P0 ;  /* 0x000000030d037208 */ /* 0x000fcc0004000000 */
[----:B------:R-:W-:-:S11]  /*2240*/  DADD R2, R24, R2 ;  /* 0x0000000018027229 */ /* 0x000fd60000000002 */
.L_x_309:
[----:B------:R-:W-:Y:S05]  /*2250*/  BSYNC.RECONVERGENT B0 ;  /* 0x0000000000007941 */ /* 0x000fea0003800200 */
.L_x_307:
[----:B0-----:R-:W2:Y:S01]  /*2260*/  LDL.LU.64 R4, [R1] ;  /* 0x0000000001047983 */ /* 0x001ea20000300a00 */
[----:B------:R-:W-:Y:S01]  /*2270*/  DADD R22, R22, R2 ;  /* 0x0000000016167229 */ /* 0x000fe20000000002 */
[----:B------:R-:W0:Y:S01]  /*2280*/  S2UR UR5, SR_CTAID.X ;  /* 0x00000000000579c3 */ /* 0x000e220000002500 */
[----:B------:R-:W1:Y:S01]  /*2290*/  LDCU.64 UR6, c[0x0][0x388] ;  /* 0x00007100ff0677ac */ /* 0x000e620008000a00 */
[----:B------:R-:W3:Y:S01]  /*22a0*/  S2R R7, SR_LANEID ;  /* 0x0000000000077919 */ /* 0x000ee20000000000 */
[----:B------:R-:W4:Y:S05]  /*22b0*/  S2R R29, SR_TID.X ;  /* 0x00000000001d7919 */ /* 0x000f2a0000002100 */
[----:B------:R-:W0:Y:S02]  /*22c0*/  LDC R28, c[0x0][0x398] ;  /* 0x0000e600ff1c7b82 */ /* 0x000e240000000800 */
[----:B0-----:R-:W-:-:S02]  /*22d0*/  VIADD R28, R28, UR5 ;  /* 0x000000051c1c7c36 */ /* 0x001fc40008000000 */
[----:B---3-5:R-:W-:-:S04]  /*22e0*/  IMAD R25, R7, 0x50, R0 ;  /* 0x0000005007197824 */ /* 0x028fc800078e0200 */
[----:B------:R-:W-:Y:S01]  /*22f0*/  BAR.SYNC.DEFER_BLOCKING 0x0 ;  /* 0x0000000000007b1d */ /* 0x000fe20000010000 */
[----:B----4-:R-:W-:-:S05]  /*2300*/  LOP3.LUT R24, R29, 0x3e0, RZ, 0xc0, !PT ;  /* 0x000003e01d187812 */ /* 0x010fca00078ec0ff */
[----:B------:R-:W-:Y:S04]  /*2310*/  STS.64 [R25], R2 ;  /* 0x0000000219007388 */ /* 0x000fe80000000a00 */
[----:B------:R-:W-:Y:S01]  /*2320*/  STS.64 [R25+0x8], R22 ;  /* 0x0000081619007388 */ /* 0x000fe20000000a00 */
[----:B--2---:R-:W-:-:S07]  /*2330*/  DADD R4, R4, R22 ;  /* 0x0000000004047229 */ /* 0x004fce0000000016 */
[----:B------:R-:W-:Y:S01]  /*2340*/  STS.64 [R25+0x10], R4 ;  /* 0x0000100419007388 */ /* 0x000fe20000000a00 */
[----:B------:R-:W-:-:S07]  /*2350*/  DADD R44, R44, R4 ;  /* 0x000000002c2c7229 */ /* 0x000fce0000000004 */
        /* <DEDUP_REMOVED lines=14> */
[----:B------:R0:W-:Y:S01]  /*2440*/  STS.64 [R25+0x50], R16 ;  /* 0x0000501019007388 */ /* 0x0001e20000000a00 */
[----:B------:R-:W-:-:S03]  /*2450*/  NOP ;  /* 0x0000000000007918 */ /* 0x000fc60000000000 */
[----:B------:R-:W2:Y:S04]  /*2460*/  LDS.64 R2, [R0] ;  /* 0x0000000000027984 */ /* 0x000ea80000000a00 */
[----:B------:R-:W3:Y:S01]  /*2470*/  LDS.64 R4, [R0+0x100] ;  /* 0x0001000000047984 */ /* 0x000ee20000000a00 */
[----:B0-----:R-:W-:-:S03]  /*2480*/  LOP3.LUT R25, R29, 0x1f, RZ, 0xc0, !PT ;  /* 0x0000001f1d197812 */ /* 0x001fc600078ec0ff */
[----:B------:R-:W0:Y:S02]  /*2490*/  LDS.64 R6, [R0+0x200] ;  /* 0x0002000000067984 */ /* 0x000e240000000a00 */
[----:B------:R-:W-:Y:S02]  /*24a0*/  IMAD R24, R24, 0xb, R25 ;  /* 0x0000000b18187824 */ /* 0x000fe400078e0219 */
[----:B------:R-:W4:Y:S01]  /*24b0*/  LDS.64 R8, [R0+0x300] ;  /* 0x0003000000087984 */ /* 0x000f220000000a00 */
[----:B------:R-:W-:-:S03]  /*24c0*/  IMAD R25, R28, 0x11e0, RZ ;  /* 0x000011e01c197824 */ /* 0x000fc600078e02ff */
[----:B------:R-:W4:Y:S02]  /*24d0*/  LDS.64 R10, [R0+0x400] ;  /* 0x00040000000a7984 */ /* 0x000f240000000a00 */
[----:B------:R-:W-:Y:S02]  /*24e0*/  IADD3 R25, P0, PT, R25, R24, RZ ;  /* 0x0000001819197210 */ /* 0x000fe40007f1e0ff */
[----:B------:R-:W4:Y:S03]  /*24f0*/  LDS.64 R12, [R0+0x500] ;  /* 0x00050000000c7984 */ /* 0x000f260000000a00 */
[----:B------:R-:W-:Y:S01]  /*2500*/  IMAD.X R26, RZ, RZ, RZ, P0 ;  /* 0x000000ffff1a7224 */ /* 0x000fe200000e06ff */
[----:B------:R-:W4:Y:S01]  /*2510*/  LDS.64 R14, [R0+0x600] ;  /* 0x00060000000e7984 */ /* 0x000f220000000a00 */
[----:B-1----:R-:W-:-:S03]  /*2520*/  LEA R24, P0, R25, UR6, 0x3 ;  /* 0x0000000619187c11 */ /* 0x002fc6000f8018ff */
[----:B------:R-:W1:Y:S01]  /*2530*/  LDS.64 R20, [R0+0x700] ;  /* 0x0007000000147984 */ /* 0x000e620000000a00 */
[----:B------:R-:W-:-:S03]  /*2540*/  LEA.HI.X R25, R25, UR7, R26, 0x3, P0 ;  /* 0x0000000719197c11 */ /* 0x000fc600080f1c1a */
[----:B------:R-:W1:Y:S04]  /*2550*/  LDS.64 R18, [R0+0x800] ;  /* 0x0008000000127984 */ /* 0x000e680000000a00 */
[----:B------:R-:W1:Y:S04]  /*2560*/  LDS.64 R16, [R0+0x900] ;  /* 0x0009000000107984 */ /* 0x000e680000000a00 */
[----:B------:R-:W1:Y:S04]  /*2570*/  LDS.64 R22, [R0+0xa00] ;  /* 0x000a000000167984 */ /* 0x000e680000000a00 */
[----:B--2---:R-:W-:Y:S04]  /*2580*/  STG.E.64 desc[UR8][R24.64], R2 ;  /* 0x0000000218007986 */ /* 0x004fe8000c101b08 */
[----:B---3--:R-:W-:Y:S04]  /*2590*/  STG.E.64 desc[UR8][R24.64+0x100], R4 ;  /* 0x0001000418007986 */ /* 0x008fe8000c101b08 */
[----:B0-----:R-:W-:Y:S04]  /*25a0*/  STG.E.64 desc[UR8][R24.64+0x200], R6 ;  /* 0x0002000618007986 */ /* 0x001fe8000c101b08 */
[----:B----4-:R-:W-:Y:S04]  /*25b0*/  STG.E.64 desc[UR8][R24.64+0x300], R8 ;  /* 0x0003000818007986 */ /* 0x010fe8000c101b08 */
[----:B------:R-:W-:Y:S04]  /*25c0*/  STG.E.64 desc[UR8][R24.64+0x400], R10 ;  /* 0x0004000a18007986 */ /* 0x000fe8000c101b08 */
[----:B------:R-:W-:Y:S04]  /*25d0*/  STG.E.64 desc[UR8][R24.64+0x500], R12 ;  /* 0x0005000c18007986 */ /* 0x000fe8000c101b08 */
[----:B------:R-:W-:Y:S04]  /*25e0*/  STG.E.64 desc[UR8][R24.64+0x600], R14 ;  /* 0x0006000e18007986 */ /* 0x000fe8000c101b08 */
[----:B-1----:R-:W-:Y:S04]  /*25f0*/  STG.E.64 desc[UR8][R24.64+0x700], R20 ;  /* 0x0007001418007986 */ /* 0x002fe8000c101b08 */
[----:B------:R-:W-:Y:S04]  /*2600*/  STG.E.64 desc[UR8][R24.64+0x800], R18 ;  /* 0x0008001218007986 */ /* 0x000fe8000c101b08 */
[----:B------:R-:W-:Y:S04]  /*2610*/  STG.E.64 desc[UR8][R24.64+0x900], R16 ;  /* 0x0009001018007986 */ /* 0x000fe8000c101b08 */
[----:B------:R-:W-:Y:S01]  /*2620*/  STG.E.64 desc[UR8][R24.64+0xa00], R22 ;  /* 0x000a001618007986 */ /* 0x000fe2000c101b08 */
[----:B------:R-:W-:Y:S05]  /*2630*/  EXIT ;  /* 0x000000000000794d */ /* 0x000fea0003800000 */
.L_x_306:
[----:B------:R-:W-:-:S13]  /*2640*/  ISETP.NE.AND P0, PT, R0, RZ, PT ;  /* 0x000000ff0000720c */ /* 0x000fda0003f05270 */
[----:B------:R-:W-:Y:S05]  /*2650*/  @!P0 EXIT ;  /* 0x000000000000894d */ /* 0x000fea0003800000 */
[----:B------:R-:W0:Y:S02]  /*2660*/  LDC.64 R6, c[0x0][0x380] ;  /* 0x0000e000ff067b82 */ /* 0x000e240000000a00 */
[----:B0-----:R-:W-:-:S05]  /*2670*/  IMAD.WIDE.U32 R6, R3, 0x8, R6 ;  /* 0x0000000803067825 */ /* 0x001fca00078e0006 */
[----:B------:R0:W2:Y:S01]  /*2680*/  LDG.E.64 R4, desc[UR8][R6.64] ;  /* 0x0000000806047981 */ /* 0x0000a2000c1e1b00 */
[----:B------:R-:W1:Y:S02]  /*2690*/  S2R R34, SR_TID.X ;  /* 0x0000000000227919 */ /* 0x000e640000002100 */
[C---:B-1----:R-:W-:Y:S02]  /*26a0*/  LOP3.LUT R3, R34.reuse, 0x1f, RZ, 0xc0, !PT ;  /* 0x0000001f22037812 */ /* 0x042fe400078ec0ff */
[----:B------:R-:W-:-:S05]  /*26b0*/  LOP3.LUT R8, R34, 0x3e0, RZ, 0xc0, !PT ;  /* 0x000003e022087812 */ /* 0x000fca00078ec0ff */
[----:B------:R-:W-:-:S04]  /*26c0*/  IMAD R19, R8, 0xb, R3 ;  /* 0x0000000b08137824 */ /* 0x000fc800078e0203 */
[C---:B------:R-:W-:Y:S01]  /*26d0*/  VIADD R3, R19.reuse, 0x20 ;  /* 0x0000002013037836 */ /* 0x040fe20000000000 */
[C---:B------:R-:W-:Y:S01]  /*26e0*/  ISETP.GE.U32.AND P5, PT, R19.reuse, R0, PT ;  /* 0x000000001300720c */ /* 0x040fe20003fa6070 */
[C---:B------:R-:W-:Y:S01]  /*26f0*/  VIADD R9, R19.reuse, 0x40 ;  /* 0x0000004013097836 */ /* 0x040fe20000000000 */
[C---:B0-----:R-:W-:Y:S01]  /*2700*/  LEA R6, P3, R19.reuse, R6, 0x3 ;  /* 0x0000000613067211 */ /* 0x041fe200078618ff */
[----:B------:R-:W-:Y:S01]  /*2710*/  VIADD R11, R19, 0x60 ;  /* 0x00000060130b7836 */ /* 0x000fe20000000000 */
[-C--:B------:R-:W-:Y:S01]  /*2720*/  ISETP.GE.U32.AND P6, PT, R3, R0.reuse, PT ;  /* 0x000000000300720c */ /* 0x080fe20003fc6070 */
[----:B------:R-:W-:Y:S01]  /*2730*/  VIADD R3, R19, 0x80 ;  /* 0x0000008013037836 */ /* 0x000fe20000000000 */
        /* <DEDUP_REMOVED lines=9> */
[----:B------:R-:W-:-:S02]  /*27d0*/  VIADD R17, R19, 0x120 ;  /* 0x0000012013117836 */ /* 0x000fc40000000000 */
[----:B--2---:R-:W-:Y:S02]  /*27e0*/  IMAD.MOV.U32 R8, RZ, RZ, R4 ;  /* 0x000000ffff087224 */ /* 0x004fe400078e0004 */
[----:B------:R-:W-:Y:S02]  /*27f0*/  IMAD.MOV.U32 R9, RZ, RZ, R5 ;  /* 0x000000ffff097224 */ /* 0x000fe400078e0005 */
[----:B------:R-:W2:Y:S01]  /*2800*/  @!P5 LDG.E.64 R4, desc[UR8][R6.64] ;  /* 0x000000080604d981 */ /* 0x000ea2000c1e1b00 */
[--C-:B------:R-:W-:Y:S01]  /*2810*/  IMAD.MOV.U32 R10, RZ, RZ, R8.reuse ;  /* 0x000000ffff0a7224 */ /* 0x100fe200078e0008 */
[----:B------:R-:W-:Y:S01]  /*2820*/  ISETP.GE.U32.AND P5, PT, R3, R0, PT ;  /* 0x000000000300720c */ /* 0x000fe20003fa6070 */
[----:B------:R-:W-:Y:S02]  /*2830*/  IMAD.MOV.U32 R11, RZ, RZ, R9 ;  /* 0x000000ffff0b7224 */ /* 0x000fe400078e0009 */
[----:B------:R-:W-:Y:S02]  /*2840*/  VIADD R3, R19, 0x100 ;  /* 0x0000010013037836 */ /* 0x000fe40000000000 */
[----:B------:R-:W-:-:S02]  /*2850*/  IMAD.MOV.U32 R12, RZ, RZ, R8 ;  /* 0x000000ffff0c7224 */ /* 0x000fc400078e0008 */
[--C-:B------:R-:W-:Y:S01]  /*2860*/  IMAD.MOV.U32 R13, RZ, RZ, R9.reuse ;  /* 0x000000ffff0d7224 */ /* 0x100fe200078e0009 */
[----:B------:R-:W3:Y:S01]  /*2870*/  @!P6 LDG.E.64 R10, desc[UR8][R6.64+0x100] ;  /* 0x00010008060ae981 */ /* 0x000ee2000c1e1b00 */
[----:B------:R-:W-:Y:S01]  /*2880*/  IMAD.MOV.U32 R14, RZ, RZ, R8 ;  /* 0x000000ffff0e7224 */ /* 0x000fe200078e0008 */
[-C--:B------:R-:W-:Y:S01]  /*2890*/  ISETP.GE.U32.AND P6, PT, R3, R0.reuse, PT ;  /* 0x000000000300720c */ /* 0x080fe20003fc6070 */
[----:B------:R-:W-:Y:S02]  /*28a0*/  IMAD.MOV.U32 R15, RZ, RZ, R9 ;  /* 0x000000ffff0f7224 */ /* 0x000fe400078e0009 */
[----:B------:R-:W-:Y:S01]  /*28b0*/  VIADD R3, R19, 0x140 ;  /* 0x0000014013037836 */ /* 0x000fe20000000000 */
[----:B------:R-:W4:Y:S01]  /*28c0*/  @!P0 LDG.E.64 R12, desc[UR8][R6.64+0x200] ;  /* 0x00020008060c8981 */ /* 0x000f22000c1e1b00 */
        /* <DEDUP_REMOVED lines=25> */
[----:B------:R-:W-:-:S02]  /*2a60*/  UMOV UR4, 0x400 ;  /* 0x0000040000047882 */ /* 0x000fc40000000000 */
[----:B-1----:R-:W-:Y:S02]  /*2a70*/  ULEA UR4, UR5, UR4, 0x18 ;  /* 0x0000000405047291 */ /* 0x002fe4000f8ec0ff */
[----:B0-----:R-:W-:-:S05]  /*2a80*/  IMAD R0, R28, 0x160, R35 ;  /* 0x000001601c007824 */ /* 0x001fca00078e0223 */
[----:B------:R-:W-:-:S05]  /*2a90*/  LEA R0, R0, UR4, 0x3 ;  /* 0x0000000400007c11 */ /* 0x000fca000f8e18ff */
[----:B------:R-:W-:Y:S01]  /*2aa0*/  IMAD R3, R35, 0x50, R0 ;  /* 0x0000005023037824 */ /* 0x000fe200078e0200 */
[----:B------:R-:W-:Y:S01]  /*2ab0*/  ISETP.NE.AND P0, PT, R2, RZ, PT ;  /* 0x000000ff0200720c */ /* 0x000fe20003f05270 */
        /* <DEDUP_REMOVED lines=128> */
[----:B------:R-:W-:-:S06]  /*32c0*/  @P0 FSEL R3, R15, R13, !P1 ;  /* 0x0000000d0f030208 */ /* 0x000fcc0004800000 */
[----:B------:R-:W-:Y:S01]  /*32d0*/  DADD R2, R4, R2 ;  /* 0x0000000004027229 */ /* 0x000fe20000000002 */
[----:B------:R-:W-:-:S09]  /*32e0*/  ISETP.NE.AND P0, PT, R35, RZ, PT ;  /* 0x000000ff2300720c */ /* 0x000fd20003f05270 */
[----:B------:R-:W-:Y:S02]  /*32f0*/  FSEL R4, R4, R2, !P0 ;  /* 0x0000000204047208 */ /* 0x000fe40004000000 */
[----:B------:R-:W-:Y:S01]  /*3300*/  FSEL R5, R5, R3, !P0 ;  /* 0x0000000305057208 */ /* 0x000fe20004000000 */
[----:B0-----:R-:W-:Y:S06]  /*3310*/  BRA `(.L_x_324) ;  /* 0x0000001400c47947 */ /* 0x001fec0003800000 */
.L_x_323:
[----:B------:R-:W2:Y:S01]  /*3320*/  LDL.64 R14, [R1] ;  /* 0x00000000010e7983 */ /* 0x000ea20000100a00 */
[----:B---3--:R-:W-:Y:S01]  /*3330*/  DADD R12, R4, R6 ;  /* 0x00000000040c7229 */ /* 0x008fe20000000006 */
[----:B------:R-:W3:Y:S01]  /*3340*/  S2R R20, SR_LANEID ;  /* 0x0000000000147919 */ /* 0x000ee20000000000 */
[----:B01----:R-:W0:Y:S01]  /*3350*/  S2R R3, SR_TID.X ;  /* 0x0000000000037919 */ /* 0x003e220000002100 */
[----:B---3--:R-:W-:Y:S02]  /*3360*/  ISETP.NE.AND P1, PT, R20, 0x1f, PT ;  /* 0x0000001f1400780c */ /* 0x008fe40003f25270 */
[----:B0-----:R-:W-:-:S11]  /*3370*/  SHF.R.U32.HI R41, RZ, 0x5, R3 ;  /* 0x00000005ff297819 */ /* 0x001fd60000011603 */
[----:B------:R-:W-:Y:S01]  /*3380*/  @!P1 LEA R39, R41, UR4, 0x3 ;  /* 0x0000000429279c11 */ /* 0x000fe2000f8e18ff */
[----:B--2---:R-:W-:-:S08]  /*3390*/  DADD R12, R14, R12 ;  /* 0x000000000e0c7229 */ /* 0x004fd0000000000c */
[----:B----4-:R-:W-:-:S08]  /*33a0*/  DADD R12, R44, R12 ;  /* 0x000000002c0c7229 */ /* 0x010fd0000000000c */
        /* <DEDUP_REMOVED lines=99> */
[----:B------:R-:W-:Y:S02]  /*39e0*/  FSEL R40, R22, R16, !P1 ;  /* 0x0000001016287208 */ /* 0x000fe40004800000 */
[----:B------:R-:W-:Y:S01]  /*39f0*/  FSEL R39, R23, R17, !P1 ;  /* 0x0000001117277208 */ /* 0x000fe20004800000 */
[----:B--2---:R-:W-:Y:S07]  /*3a00*/  @P0 BRA `(.L_x_325) ;  /* 0x0000000c00d80947 */ /* 0x004fee0003800000 */
        /* <DEDUP_REMOVED lines=17> */
.L_x_380:
[----:B------:R-:W-:Y:S05]  /*3b20*/  @!P0 BRA `(.L_x_327) ;  /* 0x0000000000888947 */ /* 0x000fea0003800000 */
[----:B------:R-:W-:Y:S01]  /*3b30*/  IADD3 R13, PT, PT, R35, UR10, R41 ;  /* 0x0000000a230d7c10 */ /* 0x000fe2000fffe029 */
[----:B------:R-:W-:-:S04]  /*3b40*/  IMAD.MOV.U32 R25, RZ, RZ, 0x182 ;  /* 0x00000182ff197424 */ /* 0x000fc800078e00ff */
[----:B------:R-:W-:-:S07]  /*3b50*/  IMAD.WIDE R12, R13, 0x10, R20 ;  /* 0x000000100d0c7825 */ /* 0x000fce00078e0214 */
.L_x_329:
        /* <DEDUP_REMOVED lines=30> */
.L_x_383:
[----:B------:R-:W-:Y:S05]  /*3d40*/  @P0 BRA `(.L_x_329) ;  /* 0xfffffffc00840947 */ /* 0x000fea000383ffff */
.L_x_327:
        /* <DEDUP_REMOVED lines=18> */
[----:B0-----:R-:W0:Y:S01]  /*3e70*/  SHFL.DOWN PT, R24, R18, 0x1, R20 ;  /* 0x0820000012187989 */ /* 0x001e2200000e0014 */
[----:B------:R-:W-:-:S03]  /*3e80*/  ISETP.GE.AND P0, PT, R34, R20, PT ;  /* 0x000000142200720c */ /* 0x000fc60003f06270 */
[----:B------:R-:W1:Y:S01]  /*3e90*/  SHFL.DOWN PT, R21, R19, 0x1, R20 ;  /* 0x0820000013157989 */ /* 0x000e6200000e0014 */
[----:B0-----:R-:W-:Y:S02]  /*3ea0*/  IMAD.MOV.U32 R12, RZ, RZ, R24 ;  /* 0x000000ffff0c7224 */ /* 0x001fe400078e0018 */
[----:B-1----:R-:W-:-:S06]  /*3eb0*/  IMAD.MOV.U32 R13, RZ, RZ, R21 ;  /* 0x000000ffff0d7224 */ /* 0x002fcc00078e0015 */
[----:B------:R-:W-:-:S10]  /*3ec0*/  DADD R12, R12, R18 ;  /* 0x000000000c0c7229 */ /* 0x000fd40000000012 */
[----:B------:R-:W-:Y:S02]  /*3ed0*/  FSEL R18, R12, R18, !P0 ;  /* 0x000000120c127208 */ /* 0x000fe40004000000 */
[----:B------:R-:W-:Y:S02]  /*3ee0*/  FSEL R19, R13, R19, !P0 ;  /* 0x000000130d137208 */ /* 0x000fe40004000000 */
[----:B------:R-:W-:Y:S01]  /*3ef0*/  ISETP.GT.AND P0, PT, R3, R20, PT ;  /* 0x000000140300720c */ /* 0x000fe20003f04270 */
[----:B------:R-:W-:Y:S01]  /*3f00*/  SHFL.DOWN PT, R24, R18, 0x2, R20 ;  /* 0x0840000012187989 */ /* 0x000fe200000e0014 */
[----:B------:R-:W-:Y:S02]  /*3f10*/  IMAD.MOV.U32 R12, RZ, RZ, R18 ;  /* 0x000000ffff0c7224 */ /* 0x000fe400078e0012 */
[----:B------:R-:W-:Y:S01]  /*3f20*/  IMAD.MOV.U32 R13, RZ, RZ, R19 ;  /* 0x000000ffff0d7224 */ /* 0x000fe200078e0013 */
[----:B------:R-:W0:Y:S01]  /*3f30*/  SHFL.DOWN PT, R25, R19, 0x2, R20 ;  /* 0x0840000013197989 */ /* 0x000e2200000e0014 */
[----:B------:R-:W-:-:S04]  /*3f40*/  VIADD R3, R34, 0x4 ;  /* 0x0000000422037836 */ /* 0x000fc80000000000 */
[----:B0-----:R-:W-:-:S10]  /*3f50*/  DADD R24, R24, R12 ;  /* 0x0000000018187229 */ /* 0x001fd4000000000c */
[----:B------:R-:W-:Y:S02]  /*3f60*/  FSEL R18, R18, R24, P0 ;  /* 0x0000001812127208 */ /* 0x000fe40000000000 */
[----:B------:R-:W-:Y:S02]  /*3f70*/  FSEL R19, R19, R25, P0 ;  /* 0x0000001913137208 */ /* 0x000fe40000000000 */
        /* <DEDUP_REMOVED lines=14> */
[----:B------:R-:W-:-:S05]  /*4060*/  VIADD R3, R34, 0x10 ;  /* 0x0000001022037836 */ /* 0x000fca0000000000 */
[----:B------:R-:W-:Y:S01]  /*4070*/  ISETP.GT.AND P1, PT, R3, R20, PT ;  /* 0x000000140300720c */ /* 0x000fe20003f24270 */
[----:B0-----:R-:W-:-:S10]  /*4080*/  DADD R24, R24, R12 ;  /* 0x0000000018187229 */ /* 0x001fd4000000000c */
[----:B------:R-:W-:Y:S02]  /*4090*/  FSEL R24, R18, R24, P0 ;  /* 0x0000001812187208 */ /* 0x000fe40000000000 */
[----:B------:R-:W-:Y:S02]  /*40a0*/  FSEL R18, R19, R25, P0 ;  /* 0x0000001913127208 */ /* 0x000fe40000000000 */
[----:B------:R-:W-:Y:S01]  /*40b0*/  ISETP.NE.U32.AND P0, PT, R16, 0x65, PT ;  /* 0x000000651000780c */ /* 0x000fe20003f05070 */
[----:B------:R-:W0:Y:S01]  /*40c0*/  SHFL.DOWN PT, R19, R24, 0x10, R20 ;  /* 0x0a00000018137989 */ /* 0x000e2200000e0014 */
[----:B------:R-:W-:Y:S02]  /*40d0*/  IMAD.MOV.U32 R12, RZ, RZ, R24 ;  /* 0x000000ffff0c7224 */ /* 0x000fe400078e0018 */
[----:B------:R-:W-:Y:S01]  /*40e0*/  ISETP.NE.AND.EX P0, PT, R17, RZ, PT, P0 ;  /* 0x000000ff1100720c */ /* 0x000fe20003f05300 */
[----:B------:R-:W1:Y:S01]  /*40f0*/  SHFL.DOWN PT, R21, R18, 0x10, R20 ;  /* 0x0a00000012157989 */ /* 0x000e6200000e0014 */
[----:B------:R-:W-:-:S11]  /*4100*/  IMAD.MOV.U32 R13, RZ, RZ, R18 ;  /* 0x000000ffff0d7224 */ /* 0x000fd600078e0012 */
[----:B------:R-:W-:Y:S01]  /*4110*/  VOTE.ALL P0, P0 ;  /* 0x0000000000ff7806 */ /* 0x000fe20000000000 */
[----:B0-----:R-:W-:Y:S02]  /*4120*/  IMAD.MOV.U32 R16, RZ, RZ, R19 ;  /* 0x000000ffff107224 */ /* 0x001fe400078e0013 */
[----:B-1----:R-:W-:-:S06]  /*4130*/  IMAD.MOV.U32 R17, RZ, RZ, R21 ;  /* 0x000000ffff117224 */ /* 0x002fcc00078e0015 */
[----:B------:R-:W-:-:S10]  /*4140*/  DADD R16, R16, R12 ;  /* 0x0000000010107229 */ /* 0x000fd4000000000c */
[----:B------:R-:W-:Y:S02]  /*4150*/  FSEL R24, R24, R16, P1 ;  /* 0x0000001018187208 */ /* 0x000fe40000800000 */
[----:B------:R-:W-:-:S07]  /*4160*/  FSEL R25, R18, R17, P1 ;  /* 0x0000001112197208 */ /* 0x000fce0000800000 */
.L_x_397:
[----:B------:R-:W-:Y:S05]  /*4170*/  @!P0 BRA `(.L_x_331) ;  /* 0x0000000400a88947 */ /* 0x000fea0003800000 */
[----:B------:R-:W-:-:S07]  /*4180*/  IMAD.MOV.U32 R34, RZ, RZ, 0x182 ;  /* 0x00000182ff227424 */ /* 0x000fce00078e00ff */
.L_x_337:
        /* <DEDUP_REMOVED lines=9> */
.L_x_400:
[----:B------:R-:W-:Y:S05]  /*4220*/  @!P0 BRA `(.L_x_333) ;  /* 0x0000000000808947 */ /* 0x000fea0003800000 */
[----:B------:R-:W-:-:S07]  /*4230*/  IMAD.MOV.U32 R21, RZ, RZ, R34 ;  /* 0x000000ffff157224 */ /* 0x000fce00078e0022 */
.L_x_335:
        /* <DEDUP_REMOVED lines=30> */
.L_x_403:
[----:B------:R-:W-:Y:S05]  /*4420*/  @P0 BRA `(.L_x_335) ;  /* 0xfffffffc00840947 */ /* 0x000fea000383ffff */
.L_x_333:
        /* <DEDUP_REMOVED lines=62> */
.L_x_417:
[----:B------:R-:W-:Y:S05]  /*4810*/  @P0 BRA `(.L_x_337) ;  /* 0xfffffff8005c0947 */ /* 0x000fea000383ffff */
.L_x_331:
[----:B------:R-:W0:Y:S01]  /*4820*/  S2R R2, SR_TID.X ;  /* 0x0000000000027919 */ /* 0x000e220000002100 */
        /* <DEDUP_REMOVED lines=9> */
[----:B------:R-:W-:-:S05]  /*48c0*/  @!P0 IMAD.MOV.U32 R13, RZ, RZ, 0x0 ;  /* 0x00000000ff0d8424 */ /* 0x000fca00078e00ff */
[----:B------:R2:W-:Y:S01]  /*48d0*/  @!P0 ST.E.128.STRONG.GPU desc[UR8][R22.64+0x200], R12 ;  /* 0x0002000c16008985 */ /* 0x0005e2000c10fd08 */
[----:B0-----:R-:W-:Y:S02]  /*48e0*/  @!P0 LEA R3, R3, R2, 0x18 ;  /* 0x0000000203038211 */ /* 0x001fe400078ec0ff */
[----:B-1----:R-:W-:-:S03]  /*48f0*/  @!P1 LEA R19, R17, R16, 0x18 ;  /* 0x0000001011139211 */ /* 0x002fc600078ec0ff */
[----:B------:R2:W-:Y:S01]  /*4900*/  @!P0 STS.64 [R3+0x10], R14 ;  /* 0x0000100e03008388 */ /* 0x0005e20000000a00 */
[----:B------:R-:W-:Y:S02]  /*4910*/  IMAD.MOV.U32 R16, RZ, RZ, R40 ;  /* 0x000000ffff107224 */ /* 0x000fe400078e0028 */
[----:B------:R-:W-:Y:S01]  /*4920*/  IMAD.MOV.U32 R17, RZ, RZ, R39 ;  /* 0x000000ffff117224 */ /* 0x000fe200078e0027 */
[----:B------:R2:W-:Y:S01]  /*4930*/  @!P0 STS.64 [R3+0x8], R24 ;  /* 0x0000081803008388 */ /* 0x0005e20000000a00 */
[----:B------:R-:W-:Y:S02]  /*4940*/  @!P1 IMAD.MOV.U32 R16, RZ, RZ, R24 ;  /* 0x000000ffff109224 */ /* 0x000fe400078e0018 */
[----:B------:R-:W-:Y:S01]  /*4950*/  @!P1 IMAD.MOV.U32 R17, RZ, RZ, R25 ;  /* 0x000000ffff119224 */ /* 0x000fe200078e0019 */
[----:B------:R2:W-:Y:S06]  /*4960*/  @!P1 STS.64 [R19+0x98], R24 ;  /* 0x0000981813009388 */ /* 0x0005ec0000000a00 */
.L_x_325:
        /* <DEDUP_REMOVED lines=12> */
.L_x_324:
[----:B------:R-:W2:Y:S01]  /*4a30*/  LDL.LU.64 R2, [R1] ;  /* 0x0000000001027983 */ /* 0x000ea20000300a00 */
[----:B------:R-:W-:Y:S01]  /*4a40*/  DADD R6, R6, R4 ;  /* 0x0000000006067229 */ /* 0x000fe20000000004 */
[----:B------:R-:W0:Y:S01]  /*4a50*/  S2UR UR5, SR_CTAID.X ;  /* 0x00000000000579c3 */ /* 0x000e220000002500 */
[----:B------:R-:W1:Y:S01]  /*4a60*/  LDCU.64 UR6, c[0x0][0x388] ;  /* 0x00007100ff0677ac */ /* 0x000e620008000a00 */
[----:B------:R-:W3:Y:S01]  /*4a70*/  S2R R34, SR_TID.X ;  /* 0x0000000000227919 */ /* 0x000ee20000002100 */
[----:B------:R-:W4:Y:S05]  /*4a80*/  S2R R15, SR_LANEID ;  /* 0x00000000000f7919 */ /* 0x000f2a0000000000 */
[----:B------:R-:W0:Y:S02]  /*4a90*/  LDC R12, c[0x0][0x398] ;  /* 0x0000e600ff0c7b82 */ /* 0x000e240000000800 */
[----:B0-----:R-:W-:-:S06]  /*4aa0*/  VIADD R24, R12, UR5 ;  /* 0x000000050c187c36 */ /* 0x001fcc0008000000 */
[----:B------:R-:W-:Y:S01]  /*4ab0*/  BAR.SYNC.DEFER_BLOCKING 0x0 ;  /* 0x0000000000007b1d */ /* 0x000fe20000010000 */
[----:B---3--:R-:W-:Y:S01]  /*4ac0*/  ISETP.NE.AND P0, PT, R34, RZ, PT ;  /* 0x000000ff2200720c */ /* 0x008fe20003f05270 */
[----:B----45:R-:W-:-:S12]  /*4ad0*/  IMAD R25, R15, 0x50, R0 ;  /* 0x000000500f197824 */ /* 0x030fd800078e0200 */
[----:B------:R-:W0:Y:S01]  /*4ae0*/  @!P0 LDC R13, c[0x0][0x3a0] ;  /* 0x0000e800ff0d8b82 */ /* 0x000e220000000800 */
[----:B------:R-:W-:Y:S04]  /*4af0*/  STS.64 [R25], R4 ;  /* 0x0000000419007388 */ /* 0x000fe80000000a00 */
[----:B------:R-:W-:Y:S01]  /*4b00*/  STS.64 [R25+0x8], R6 ;  /* 0x0000080619007388 */ /* 0x000fe20000000a00 */
[----:B0-----:R-:W-:Y:S01]  /*4b10*/  @!P0 IMAD R26, R24, -0x11e0, R13 ;  /* 0xffffee20181a8824 */ /* 0x001fe200078e020d */
        /* <DEDUP_REMOVED lines=19> */
[----:B------:R-:W-:Y:S04]  /*4c50*/  LDS.64 R20, [R0] ;  /* 0x0000000000147984 */ /* 0x000fe80000000a00 */
[----:B------:R-:W-:Y:S01]  /*4c60*/  LDS.64 R16, [R0+0x100] ;  /* 0x0001000000107984 */ /* 0x000fe20000000a00 */
[C---:B0-----:R-:W-:Y:S02]  /*4c70*/  LOP3.LUT R25, R34.reuse, 0x3e0, RZ, 0xc0, !PT ;  /* 0x000003e022197812 */ /* 0x041fe400078ec0ff */
[----:B------:R-:W-:Y:S01]  /*4c80*/  LOP3.LUT R28, R34, 0x1f, RZ, 0xc0, !PT ;  /* 0x0000001f221c7812 */ /* 0x000fe200078ec0ff */
[----:B------:R-:W-:Y:S04]  /*4c90*/  LDS.64 R18, [R0+0x200] ;  /* 0x0002000000127984 */ /* 0x000fe80000000a00 */
[----:B------:R-:W-:Y:S01]  /*4ca0*/  LDS.64 R14, [R0+0x300] ;  /* 0x00030000000e7984 */ /* 0x000fe20000000a00 */
[----:B------:R-:W-:-:S02]  /*4cb0*/  IMAD R28, R25, 0xb, R28 ;  /* 0x0000000b191c7824 */ /* 0x000fc400078e021c */
[----:B------:R-:W-:Y:S01]  /*4cc0*/  IMAD R25, R24, 0x11e0, RZ ;  /* 0x000011e018197824 */ /* 0x000fe200078e02ff */
[----:B------:R-:W-:Y:S01]  /*4cd0*/  LDS.64 R12, [R0+0x400] ;  /* 0x00040000000c7984 */ /* 0x000fe20000000a00 */
[----:B------:R-:W-:-:S03]  /*4ce0*/  VIADD R32, R28, 0xc0 ;  /* 0x000000c01c207836 */ /* 0x000fc60000000000 */
[----:B------:R-:W-:Y:S04]  /*4cf0*/  LDS.64 R10, [R0+0x500] ;  /* 0x00050000000a7984 */ /* 0x000fe80000000a00 */
[----:B------:R-:W-:Y:S04]  /*4d00*/  LDS.64 R8, [R0+0x600] ;  /* 0x0006000000087984 */ /* 0x000fe80000000a00 */
[----:B------:R-:W-:Y:S04]  /*4d10*/  LDS.64 R6, [R0+0x700] ;  /* 0x0007000000067984 */ /* 0x000fe80000000a00 */
[----:B------:R-:W-:Y:S04]  /*4d20*/  LDS.64 R4, [R0+0x800] ;  /* 0x0008000000047984 */ /* 0x000fe80000000a00 */
[----:B------:R-:W-:Y:S04]  /*4d30*/  LDS.64 R2, [R0+0x900] ;  /* 0x0009000000027984 */ /* 0x000fe80000000a00 */
[----:B------:R0:W-:Y:S04]  /*4d40*/  LDS.64 R22, [R0+0xa00] ;  /* 0x000a000000167984 */ /* 0x0001e80000000a00 */
[----:B------:R2:W-:Y:S01]  /*4d50*/  @!P0 STS [UR4+0x8f00], R26 ;  /* 0x008f001aff008988 */ /* 0x0005e20008000804 */
[----:B------:R-:W-:Y:S01]  /*4d60*/  BAR.SYNC.DEFER_BLOCKING 0x0 ;  /* 0x0000000000007b1d */ /* 0x000fe20000010000 */
[----:B------:R-:W-:Y:S01]  /*4d70*/  IADD3 R25, P0, PT, R25, R28, RZ ;  /* 0x0000001c19197210 */ /* 0x000fe20007f1e0ff */
[----:B0-----:R-:W-:-:S02]  /*4d80*/  VIADD R0, R28, 0x20 ;  /* 0x000000201c007836 */ /* 0x001fc40000000000 */
[----:B--2---:R-:W-:Y:S02]  /*4d90*/  VIADD R26, R28, 0x40 ;  /* 0x000000401c1a7836 */ /* 0x004fe40000000000 */
[----:B------:R-:W-:Y:S01]  /*4da0*/  IMAD.X R30, RZ, RZ, RZ, P0 ;  /* 0x000000ffff1e7224 */ /* 0x000fe200000e06ff */
[----:B-1----:R-:W-:-:S04]  /*4db0*/  LEA R24, P0, R25, UR6, 0x3 ;  /* 0x0000000619187c11 */ /* 0x002fc8000f8018ff */
[----:B------:R-:W-:Y:S01]  /*4dc0*/  LEA.HI.X R25, R25, UR7, R30, 0x3, P0 ;  /* 0x0000000719197c11 */ /* 0x000fe200080f1c1e */
[C---:B------:R-:W-:Y:S01]  /*4dd0*/  VIADD R30, R28.reuse, 0xa0 ;  /* 0x000000a01c1e7836 */ /* 0x040fe20000000000 */
[----:B------:R-:W0:Y:S02]  /*4de0*/  LDS R27, [UR4+0x8f00] ;  /* 0x008f0004ff1b7984 */ /* 0x000e240008000800 */
[-C--:B0-----:R-:W-:Y:S02]  /*4df0*/  ISETP.GE.AND P5, PT, R28, R27.reuse, PT ;  /* 0x0000001b1c00720c */ /* 0x081fe40003fa6270 */
[-C--:B------:R-:W-:Y:S01]  /*4e00*/  ISETP.GE.AND P6, PT, R0, R27.reuse, PT ;  /* 0x0000001b0000720c */ /* 0x080fe20003fc6270 */
[----:B------:R-:W-:Y:S01]  /*4e10*/  VIADD R0, R28, 0x60 ;  /* 0x000000601c007836 */ /* 0x000fe20000000000 */
[-C--:B------:R-:W-:Y:S01]  /*4e20*/  ISETP.GE.AND P0, PT, R26, R27.reuse, PT ;  /* 0x0000001b1a00720c */ /* 0x080fe20003f06270 */
[----:B------:R-:W-:Y:S01]  /*4e30*/  VIADD R26, R28, 0x80 ;  /* 0x000000801c1a7836 */ /* 0x000fe20000000000 */
[----:B------:R-:W-:-:S02]  /*4e40*/  ISETP.GE.AND P3, PT, R30, R27, PT ;  /* 0x0000001b1e00720c */ /* 0x000fc40003f66270 */
[-C--:B------:R-:W-:Y:S01]  /*4e50*/  ISETP.GE.AND P1, PT, R0, R27.reuse, PT ;  /* 0x0000001b0000720c */ /* 0x080fe20003f26270 */
[----:B------:R-:W-:Y:S01]  /*4e60*/  VIADD R0, R28, 0xe0 ;  /* 0x000000e01c007836 */ /* 0x000fe20000000000 */
[-C--:B------:R-:W-:Y:S01]  /*4e70*/  ISETP.GE.AND P2, PT, R26, R27.reuse, PT ;  /* 0x0000001b1a00720c */ /* 0x080fe20003f46270 */
[----:B------:R-:W-:Y:S01]  /*4e80*/  VIADD R26, R28, 0x100 ;  /* 0x000001001c1a7836 */ /* 0x000fe20000000000 */
[-C--:B------:R-:W-:Y:S01]  /*4e90*/  ISETP.GE.AND P4, PT, R32, R27.reuse, PT ;  /* 0x0000001b2000720c */ /* 0x080fe20003f86270 */
        /* <DEDUP_REMOVED lines=19> */
.L_x_311:
[----:B------:R-:W-:Y:S01]  /*4fd0*/  BSSY B1, `(.L_x_338) ;  /* 0x0000006000017945 */ /* 0x000fe20003800000 */
[----:B------:R-:W-:Y:S01]  /*4fe0*/  PLOP3.LUT P0, PT, P0, PT, PT, 0x8, 0x80 ;  /* 0x000000000080781c */ /* 0x000fe2000070e170 */
[----:B------:R-:W-:-:S12]  /*4ff0*/  IMAD.MOV.U32 R3, RZ, RZ, -0x1 ;  /* 0xffffffffff037424 */ /* 0x000fd800078e00ff */
[----:B------:R-:W-:Y:S05]  /*5000*/  WARPSYNC.COLLECTIVE R3, `(.L_x_339) ;  /* 0x0000000003087348 */ /* 0x000fea0003c00000 */
[----:B------:R-:W-:Y:S01]  /*5010*/  VOTE.ANY P0, P0 ;  /* 0x0000000000ff7806 */ /* 0x000fe20000000100 */
[----:B------:R-:W-:-:S12]  /*5020*/  ENDCOLLECTIVE ;  /* 0x000000000000791b */ /* 0x000fd80003800000 */
.L_x_339:
[----:B------:R-:W-:Y:S05]  /*5030*/  BSYNC B1 ;  /* 0x0000000000017941 */ /* 0x000fea0003800000 */
.L_x_338:
[----:B------:R-:W-:Y:S05]  /*5040*/  BRA `(.L_x_340) ;  /* 0xffffffc000cc7947 */ /* 0x000fea000383ffff */
.L_x_313:
[----:B------:R-:W-:Y:S01]  /*5050*/  BSSY B1, `(.L_x_341) ;  /* 0x0000006000017945 */ /* 0x000fe20003800000 */
[----:B------:R-:W-:Y:S01]  /*5060*/  PLOP3.LUT P0, PT, P0, PT, PT, 0x8, 0x80 ;  /* 0x000000000080781c */ /* 0x000fe2000070e170 */
[----:B------:R-:W-:-:S12]  /*5070*/  IMAD.MOV.U32 R3, RZ, RZ, -0x1 ;  /* 0xffffffffff037424 */ /* 0x000fd800078e00ff */
[----:B------:R-:W-:Y:S05]  /*5080*/  WARPSYNC.COLLECTIVE R3, `(.L_x_342) ;  /* 0x0000000003087348 */ /* 0x000fea0003c00000 */
[----:B------:R-:W-:Y:S01]  /*5090*/  VOTE.ANY P0, P0 ;  /* 0x0000000000ff7806 */ /* 0x000fe20000000100 */
[----:B------:R-:W-:-:S12]  /*50a0*/  ENDCOLLECTIVE ;  /* 0x000000000000791b */ /* 0x000fd80003800000 */
.L_x_342:
[----:B------:R-:W-:Y:S05]  /*50b0*/  BSYNC B1 ;  /* 0x0000000000017941 */ /* 0x000fea0003800000 */
.L_x_341:
[----:B------:R-:W-:Y:S05]  /*50c0*/  BRA `(.L_x_343) ;  /* 0xffffffc400347947 */ /* 0x000fea000383ffff */
.L_x_315:
[----:B------:R-:W0:Y:S01]  /*50d0*/  S2R R41, SR_GEMASK ;  /* 0x0000000000297919 */ /* 0x000e220000003c00 */
[----:B------:R-:W-:Y:S01]  /*50e0*/  BSSY B1, `(.L_x_344) ;  /* 0x0000006000017945 */ /* 0x000fe20003800000 */
[----:B------:R-:W-:Y:S01]  /*50f0*/  PLOP3.LUT P0, PT, P0, PT, PT, 0x8, 0x80 ;  /* 0x000000000080781c */ /* 0x000fe2000070e170 */
[----:B------:R-:W-:-:S12]  /*5100*/  IMAD.MOV.U32 R3, RZ, RZ, -0x1 ;  /* 0xffffffffff037424 */ /* 0x000fd800078e00ff */
[----:B0-----:R-:W-:Y:S05]  /*5110*/  WARPSYNC.COLLECTIVE R3, `(.L_x_345) ;  /* 0x0000000003087348 */ /* 0x001fea0003c00000 */
[----:B------:R-:W-:Y:S01]  /*5120*/  VOTE.ANY R3, PT, P0 ;  /* 0x0000000000037806 */ /* 0x000fe200000e0100 */
[----:B0-----:R-:W-:Y:S06]  /*5130*/  ENDCOLLECTIVE ;  /* 0x000000000000791b */ /* 0x001fec0003800000 */
.L_x_345:
[----:B------:R-:W-:Y:S05]  /*5140*/  BSYNC B1 ;  /* 0x0000000000017941 */ /* 0x000fea0003800000 */
.L_x_344:
[----:B------:R-:W-:Y:S01]  /*5150*/  LOP3.LUT R3, R3, 0x80000000, R41, 0xec, !PT ;  /* 0x8000000003037812 */ /* 0x000fe200078eec29 */
[----:B------:R-:W-:Y:S01]  /*5160*/  IMAD.MOV.U32 R12, RZ, RZ, R10 ;  /* 0x000000ffff0c7224 */ /* 0x000fe200078e000a */
[----:B------:R-:W0:Y:S01]  /*5170*/  S2R R28, SR_LANEID ;  /* 0x00000000001c7919 */ /* 0x000e220000000000 */
[----:B------:R-:W-:Y:S02]  /*5180*/  IMAD.MOV.U32 R13, RZ, RZ, 0x1 ;  /* 0x00000001ff0d7424 */ /* 0x000fe400078e00ff */
[----:B------:R-:W-:-:S05]  /*5190*/  VIADD R4, R3, 0xffffffff ;  /* 0xffffffff03047836 */ /* 0x000fca0000000000 */
[----:B------:R-:W-:Y:S01]  /*51a0*/  LOP3.LUT R5, R3, R4, RZ, 0xc, !PT ;  /* 0x0000000403057212 */ /* 0x000fe200078e0cff */
[----:B------:R-:W-:-:S03]  /*51b0*/  IMAD.MOV.U32 R3, RZ, RZ, -0x1 ;  /* 0xffffffffff037424 */ /* 0x000fc600078e00ff */
[----:B------:R1:W2:Y:S04]  /*51c0*/  POPC R20, R5 ;  /* 0x0000000500147309 */ /* 0x0002a80000000000 */
[----:B012---:R-:W-:Y:S05]  /*51d0*/  WARPSYNC.COLLECTIVE R3, `(.L_x_346) ;  /* 0x0000000003087348 */ /* 0x007fea0003c00000 */
[----:B--2---:R2:W3:Y:S02]  /*51e0*/  SHFL.DOWN P0, R21, R12, R13, R20 ;  /* 0x0800000d0c157389 */ /* 0x0044e40000000014 */
[----:B0123--:R-:W-:Y:S05]  /*51f0*/  ENDCOLLECTIVE ;  /* 0x000000000000791b */ /* 0x00ffea0003800000 */
.L_x_346:
[----:B------:R-:W-:Y:S02]  /*5200*/  IMAD.MOV.U32 R12, RZ, RZ, R11 ;  /* 0x000000ffff0c7224 */ /* 0x000fe400078e000b */
[----:B------:R-:W-:-:S07]  /*5210*/  IMAD.MOV.U32 R4, RZ, RZ, R21 ;  /* 0x000000ffff047224 */ /* 0x000fce00078e0015 */
[----:B------:R-:W-:Y:S05]  /*5220*/  WARPSYNC.COLLECTIVE R3, `(.L_x_347) ;  /* 0x0000000003087348 */ /* 0x000fea0003c00000 */
[----:B------:R0:W1:Y:S02]  /*5230*/  SHFL.DOWN P0, R21, R12, R13, R20 ;  /* 0x0800000d0c157389 */ /* 0x0000640000000014 */
[----:B01----:R-:W-:Y:S05]  /*5240*/  ENDCOLLECTIVE ;  /* 0x000000000000791b */ /* 0x003fea0003800000 */
.L_x_347:
[----:B------:R-:W-:Y:S02]  /*5250*/  IMAD.MOV.U32 R13, RZ, RZ, 0x2 ;  /* 0x00000002ff0d7424 */ /* 0x000fe400078e00ff */
[----:B------:R-:W-:Y:S01]  /*5260*/  IMAD.MOV.U32 R5, RZ, RZ, R21 ;  /* 0x000000ffff057224 */ /* 0x000fe200078e0015 */
[----:B------:R-:W-:-:S05]  /*5270*/  ISETP.GE.AND P0, PT, R28, R20, PT ;  /* 0x000000141c00720c */ /* 0x000fca0003f06270 */
[----:B------:R-:W-:-:S10]  /*5280*/  DADD R4, R4, R10 ;  /* 0x0000000004047229 */ /* 0x000fd4000000000a */
[----:B------:R-:W-:Y:S02]  /*5290*/  FSEL R4, R4, R10, !P0 ;  /* 0x0000000a04047208 */ /* 0x000fe40004000000 */
[----:B------:R-:W-:-:S03]  /*52a0*/  FSEL R10, R5, R11, !P0 ;  /* 0x0000000b050a7208 */ /* 0x000fc60004000000 */
[----:B------:R-:W-:Y:S02]  /*52b0*/  IMAD.MOV.U32 R12, RZ, RZ, R4 ;  /* 0x000000ffff0c7224 */ /* 0x000fe400078e0004 */
[----:B------:R-:W-:-:S07]  /*52c0*/  IMAD.MOV.U32 R5, RZ, RZ, R10 ;  /* 0x000000ffff057224 */ /* 0x000fce00078e000a */
[----:B------:R-:W-:Y:S05]  /*52d0*/  WARPSYNC.COLLECTIVE R3, `(.L_x_348) ;  /* 0x0000000003087348 */ /* 0x000fea0003c00000 */
[----:B------:R0:W1:Y:S02]  /*52e0*/  SHFL.DOWN P0, R21, R12, R13, R20 ;  /* 0x0800000d0c157389 */ /* 0x0000640000000014 */
[----:B01----:R-:W-:Y:S05]  /*52f0*/  ENDCOLLECTIVE ;  /* 0x000000000000791b */ /* 0x003fea0003800000 */
.L_x_348:
[----:B------:R-:W-:Y:S02]  /*5300*/  IMAD.MOV.U32 R12, RZ, RZ, R10 ;  /* 0x000000ffff0c7224 */ /* 0x000fe400078e000a */
[----:B------:R-:W-:-:S07]  /*5310*/  IMAD.MOV.U32 R11, RZ, RZ, R21 ;  /* 0x000000ffff0b7224 */ /* 0x000fce00078e0015 */
[----:B------:R-:W-:Y:S05]  /*5320*/  WARPSYNC.COLLECTIVE R3, `(.L_x_349) ;  /* 0x0000000003087348 */ /* 0x000fea0003c00000 */
[----:B------:R0:W1:Y:S02]  /*5330*/  SHFL.DOWN P0, R21, R12, R13, R20 ;  /* 0x0800000d0c157389 */ /* 0x0000640000000014 */
[----:B01----:R-:W-:Y:S05]  /*5340*/  ENDCOLLECTIVE ;  /* 0x000000000000791b */ /* 0x003fea0003800000 */
.L_x_349:
[----:B------:R-:W-:Y:S02]  /*5350*/  IMAD.MOV.U32 R12, RZ, RZ, R11 ;  /* 0x000000ffff0c7224 */ /* 0x000fe400078e000b */
[----:B------:R-:W-:-:S06]  /*5360*/  IMAD.MOV.U32 R13, RZ, RZ, R21 ;  /* 0x000000ffff0d7224 */ /* 0x000fcc00078e0015 */
[----:B------:R-:W-:Y:S01]  /*5370*/  DADD R12, R12, R4 ;  /* 0x000000000c0c7229 */ /* 0x000fe20000000004 */
[----:B------:R-:W-:-:S05]  /*5380*/  VIADD R5, R28, 0x2 ;  /* 0x000000021c057836 */ /* 0x000fca0000000000 */
[----:B------:R-:W-:-:S04]  /*5390*/  ISETP.GT.AND P0, PT, R5, R20, PT ;  /* 0x000000140500720c */ /* 0x000fc80003f04270 */
[----:B------:R-:W-:Y:S02]  /*53a0*/  FSEL R4, R4, R12, P0 ;  /* 0x0000000c04047208 */ /* 0x000fe40000000000 */
[----:B------:R-:W-:Y:S01]  /*53b0*/  FSEL R10, R10, R13, P0 ;  /* 0x0000000d0a0a7208 */ /* 0x000fe20000000000 */
[----:B------:R-:W-:Y:S02]  /*53c0*/  IMAD.MOV.U32 R13, RZ, RZ, 0x4 ;  /* 0x00000004ff0d7424 */ /* 0x000fe400078e00ff */
[----:B------:R-:W-:Y:S02]  /*53d0*/  IMAD.MOV.U32 R12, RZ, RZ, R4 ;  /* 0x000000ffff0c7224 */ /* 0x000fe400078e0004 */
[----:B------:R-:W-:-:S07]  /*53e0*/  IMAD.MOV.U32 R5, RZ, RZ, R10 ;  /* 0x000000ffff057224 */ /* 0x000fce00078e000a */
[----:B------:R-:W-:Y:S05]  /*53f0*/  WARPSYNC.COLLECTIVE R3, `(.L_x_350) ;  /* 0x0000000003087348 */ /* 0x000fea0003c00000 */
[----:B------:R0:W1:Y:S02]  /*5400*/  SHFL.DOWN P0, R21, R12, R13, R20 ;  /* 0x0800000d0c157389 */ /* 0x0000640000000014 */
[----:B01----:R-:W-:Y:S05]  /*5410*/  ENDCOLLECTIVE ;  /* 0x000000000000791b */ /* 0x003fea0003800000 */
.L_x_350:
[----:B------:R-:W-:Y:S02]  /*5420*/  IMAD.MOV.U32 R12, RZ, RZ, R10 ;  /* 0x000000ffff0c7224 */ /* 0x000fe400078e000a */
[----:B------:R-:W-:-:S07]  /*5430*/  IMAD.MOV.U32 R11, RZ, RZ, R21 ;  /* 0x000000ffff0b7224 */ /* 0x000fce00078e0015 */
[----:B------:R-:W-:Y:S05]  /*5440*/  WARPSYNC.COLLECTIVE R3, `(.L_x_351) ;  /* 0x0000000003087348 */ /* 0x000fea0003c00000 */
[----:B------:R0:W1:Y:S02]  /*5450*/  SHFL.DOWN P0, R21, R12, R13, R20 ;  /* 0x0800000d0c157389 */ /* 0x0000640000000014 */
[----:B01----:R-:W-:Y:S05]  /*5460*/  ENDCOLLECTIVE ;  /* 0x000000000000791b */ /* 0x003fea0003800000 */
.L_x_351:
        /* <DEDUP_REMOVED lines=8> */
[----:B------:R-:W-:-:S07]  /*54f0*/  IMAD.MOV.U32 R12, RZ, RZ, R4 ;  /* 0x000000ffff0c7224 */ /* 0x000fce00078e0004 */
[----:B------:R-:W-:Y:S05]  /*5500*/  WARPSYNC.COLLECTIVE R3, `(.L_x_352) ;  /* 0x0000000003087348 */ /* 0x000fea0003c00000 */
[----:B------:R0:W1:Y:S02]  /*5510*/  SHFL.DOWN P0, R21, R12, R13, R20 ;  /* 0x0800000d0c157389 */ /* 0x0000640000000014 */
[----:B01----:R-:W-:Y:S05]  /*5520*/  ENDCOLLECTIVE ;  /* 0x000000000000791b */ /* 0x003fea0003800000 */
.L_x_352:
[----:B------:R-:W-:Y:S02]  /*5530*/  IMAD.MOV.U32 R12, RZ, RZ, R5 ;  /* 0x000000ffff0c7224 */ /* 0x000fe400078e0005 */
[----:B------:R-:W-:-:S07]  /*5540*/  IMAD.MOV.U32 R10, RZ, RZ, R21 ;  /* 0x000000ffff0a7224 */ /* 0x000fce00078e0015 */
[----:B------:R-:W-:Y:S05]  /*5550*/  WARPSYNC.COLLECTIVE R3, `(.L_x_353) ;  /* 0x0000000003087348 */ /* 0x000fea0003c00000 */
[----:B------:R0:W1:Y:S02]  /*5560*/  SHFL.DOWN P0, R21, R12, R13, R20 ;  /* 0x0800000d0c157389 */ /* 0x0000640000000014 */
[----:B01----:R-:W-:Y:S05]  /*5570*/  ENDCOLLECTIVE ;  /* 0x000000000000791b */ /* 0x003fea0003800000 */
.L_x_353:
[----:B------:R-:W-:Y:S02]  /*5580*/  IMAD.MOV.U32 R13, RZ, RZ, 0x10 ;  /* 0x00000010ff0d7424 */ /* 0x000fe400078e00ff */
[----:B------:R-:W-:Y:S02]  /*5590*/  IMAD.MOV.U32 R11, RZ, RZ, R21 ;  /* 0x000000ffff0b7224 */ /* 0x000fe400078e0015 */
[----:B------:R-:W-:-:S04]  /*55a0*/  VIADD R21, R28, 0x8 ;  /* 0x000000081c157836 */ /* 0x000fc80000000000 */
[----:B------:R-:W-:Y:S01]  /*55b0*/  DADD R10, R10, R4 ;  /* 0x000000000a0a7229 */ /* 0x000fe20000000004 */
[----:B------:R-:W-:-:S09]  /*55c0*/  ISETP.GT.AND P0, PT, R21, R20, PT ;  /* 0x000000141500720c */ /* 0x000fd20003f04270 */
[----:B------:R-:W-:Y:S02]  /*55d0*/  FSEL R4, R4, R10, P0 ;  /* 0x0000000a04047208 */ /* 0x000fe40000000000 */
[----:B------:R-:W-:-:S03]  /*55e0*/  FSEL R5, R5, R11, P0 ;  /* 0x0000000b05057208 */ /* 0x000fc60000000000 */
[----:B------:R-:W-:-:S07]  /*55f0*/  IMAD.MOV.U32 R12, RZ, RZ, R4 ;  /* 0x000000ffff0c7224 */ /* 0x000fce00078e0004 */
[----:B------:R-:W-:Y:S05]  /*5600*/  WARPSYNC.COLLECTIVE R3, `(.L_x_354) ;  /* 0x0000000003087348 */ /* 0x000fea0003c00000 */
[----:B------:R0:W1:Y:S02]  /*5610*/  SHFL.DOWN P0, R21, R12, R13, R20 ;  /* 0x0800000d0c157389 */ /* 0x0000640000000014 */
[----:B01----:R-:W-:Y:S05]  /*5620*/  ENDCOLLECTIVE ;  /* 0x000000000000791b */ /* 0x003fea0003800000 */
.L_x_354:
[----:B------:R-:W-:Y:S02]  /*5630*/  IMAD.MOV.U32 R12, RZ, RZ, R5 ;  /* 0x000000ffff0c7224 */ /* 0x000fe400078e0005 */
[----:B------:R-:W-:-:S07]  /*5640*/  IMAD.MOV.U32 R10, RZ, RZ, R21 ;  /* 0x000000ffff0a7224 */ /* 0x000fce00078e0015 */
[----:B------:R-:W-:Y:S05]  /*5650*/  WARPSYNC.COLLECTIVE R3, `(.L_x_355) ;  /* 0x0000000003087348 */ /* 0x000fea0003c00000 */
[----:B------:R0:W1:Y:S02]  /*5660*/  SHFL.DOWN P0, R21, R12, R13, R20 ;  /* 0x0800000d0c157389 */ /* 0x0000640000000014 */
[----:B01----:R-:W-:Y:S05]  /*5670*/  ENDCOLLECTIVE ;  /* 0x000000000000791b */ /* 0x003fea0003800000 */
.L_x_355:
[----:B------:R-:W0:Y:S02]  /*5680*/  LDCU.64 UR6, c[0x0][0x390] ;  /* 0x00007200ff0677ac */ /* 0x000e240008000a00 */
[----:B0-----:R-:W-:-:S04]  /*5690*/  UIADD3 UR6, UP0, UPT, UR6, 0x200, URZ ;  /* 0x0000020006067890 */ /* 0x001fc8000ff1e0ff */
[----:B------:R-:W-:Y:S01]  /*56a0*/  UIADD3.X UR7, UPT, UPT, URZ, UR7, URZ, UP0, !UPT ;  /* 0x00000007ff077290 */ /* 0x000fe200087fe4ff */
[----:B------:R-:W-:Y:S01]  /*56b0*/  ISETP.NE.U32.AND P0, PT, R8, 0x65, PT ;  /* 0x000000650800780c */ /* 0x000fe20003f05070 */
[----:B------:R-:W-:Y:S02]  /*56c0*/  IMAD.MOV.U32 R11, RZ, RZ, R21 ;  /* 0x000000ffff0b7224 */ /* 0x000fe400078e0015 */
[----:B------:R-:W-:Y:S01]  /*56d0*/  VIADD R21, R28, 0x10 ;  /* 0x000000101c157836 */ /* 0x000fe20000000000 */
[----:B------:R-:W-:Y:S01]  /*56e0*/  ISETP.NE.AND.EX P0, PT, R9, RZ, PT, P0 ;  /* 0x000000ff0900720c */ /* 0x000fe20003f05300 */
[----:B------:R-:W-:Y:S02]  /*56f0*/  IMAD.U32 R28, RZ, RZ, UR6 ;  /* 0x00000006ff1c7e24 */ /* 0x000fe4000f8e00ff */
[----:B------:R-:W-:Y:S01]  /*5700*/  DADD R10, R10, R4 ;  /* 0x000000000a0a7229 */ /* 0x000fe20000000004 */
[----:B------:R-:W-:Y:S01]  /*5710*/  ISETP.GT.AND P1, PT, R21, R20, PT ;  /* 0x000000141500720c */ /* 0x000fe20003f24270 */
[----:B------:R-:W-:-:S08]  /*5720*/  IMAD.U32 R29, RZ, RZ, UR7 ;  /* 0x00000007ff1d7e24 */ /* 0x000fd0000f8e00ff */
[----:B------:R-:W-:Y:S02]  /*5730*/  FSEL R4, R4, R10, P1 ;  /* 0x0000000a04047208 */ /* 0x000fe40000800000 */
[----:B------:R-:W-:-:S07]  /*5740*/  FSEL R5, R5, R11, P1 ;  /* 0x0000000b05057208 */ /* 0x000fce0000800000 */
[----:B------:R-:W-:Y:S05]  /*5750*/  WARPSYNC.COLLECTIVE R3, `(.L_x_356) ;  /* 0x0000000003087348 */ /* 0x000fea0003c00000 */
[----:B------:R-:W-:Y:S01]  /*5760*/  VOTE.ALL P0, P0 ;  /* 0x0000000000ff7806 */ /* 0x000fe20000000000 */
[----:B------:R-:W-:-:S12]  /*5770*/  ENDCOLLECTIVE ;  /* 0x000000000000791b */ /* 0x000fd80003800000 */
.L_x_356:
[----:B------:R-:W-:Y:S05]  /*5780*/  BRA `(.L_x_357) ;  /* 0xffffffc000807947 */ /* 0x000fea000383ffff */
.L_x_317:
[----:B------:R-:W-:Y:S01]  /*5790*/  BSSY B1, `(.L_x_358) ;  /* 0x0000006000017945 */ /* 0x000fe20003800000 */
[----:B------:R-:W-:Y:S01]  /*57a0*/  PLOP3.LUT P0, PT, P0, PT, PT, 0x8, 0x80 ;  /* 0x000000000080781c */ /* 0x000fe2000070e170 */
[----:B------:R-:W-:-:S12]  /*57b0*/  IMAD.MOV.U32 R3, RZ, RZ, -0x1 ;  /* 0xffffffffff037424 */ /* 0x000fd800078e00ff */
[----:B------:R-:W-:Y:S05]  /*57c0*/  WARPSYNC.COLLECTIVE R3, `(.L_x_359) ;  /* 0x0000000003087348 */ /* 0x000fea0003c00000 */
[----:B------:R-:W-:Y:S01]  /*57d0*/  VOTE.ANY P0, P0 ;  /* 0x0000000000ff7806 */ /* 0x000fe20000000100 */
[----:B------:R-:W-:-:S12]  /*57e0*/  ENDCOLLECTIVE ;  /* 0x000000000000791b */ /* 0x000fd80003800000 */
.L_x_359:
[----:B------:R-:W-:Y:S05]  /*57f0*/  BSYNC B1 ;  /* 0x0000000000017941 */ /* 0x000fea0003800000 */
.L_x_358:
[----:B------:R-:W-:Y:S05]  /*5800*/  BRA `(.L_x_360) ;  /* 0xffffffc0008c7947 */ /* 0x000fea000383ffff */
.L_x_319:
[----:B------:R-:W-:Y:S01]  /*5810*/  BSSY B1, `(.L_x_361) ;  /* 0x0000006000017945 */ /* 0x000fe20003800000 */
[----:B------:R-:W-:Y:S01]  /*5820*/  PLOP3.LUT P0, PT, P0, PT, PT, 0x8, 0x80 ;  /* 0x000000000080781c */ /* 0x000fe2000070e170 */
[----:B------:R-:W-:-:S12]  /*5830*/  IMAD.MOV.U32 R3, RZ, RZ, -0x1 ;  /* 0xffffffffff037424 */ /* 0x000fd800078e00ff */
[----:B------:R-:W-:Y:S05]  /*5840*/  WARPSYNC.COLLECTIVE R3, `(.L_x_362) ;  /* 0x0000000003087348 */ /* 0x000fea0003c00000 */
[----:B------:R-:W-:Y:S01]  /*5850*/  VOTE.ANY P0, P0 ;  /* 0x0000000000ff7806 */ /* 0x000fe20000000100 */
[----:B------:R-:W-:-:S12]  /*5860*/  ENDCOLLECTIVE ;  /* 0x000000000000791b */ /* 0x000fd80003800000 */
.L_x_362:
[----:B------:R-:W-:Y:S05]  /*5870*/  BSYNC B1 ;  /* 0x0000000000017941 */ /* 0x000fea0003800000 */
.L_x_361:
[----:B------:R-:W-:Y:S05]  /*5880*/  BRA `(.L_x_363) ;  /* 0xffffffc000ec7947 */ /* 0x000fea000383ffff */
.L_x_321:
[----:B------:R-:W-:Y:S01]  /*5890*/  BSSY B1, `(.L_x_364) ;  /* 0x0000006000017945 */ /* 0x000fe20003800000 */
[----:B------:R-:W-:Y:S01]  /*58a0*/  PLOP3.LUT P0, PT, P0, PT, PT, 0x8, 0x80 ;  /* 0x000000000080781c */ /* 0x000fe2000070e170 */
[----:B------:R-:W-:-:S12]  /*58b0*/  IMAD.MOV.U32 R3, RZ, RZ, -0x1 ;  /* 0xffffffffff037424 */ /* 0x000fd800078e00ff */
[----:B------:R-:W-:Y:S05]  /*58c0*/  WARPSYNC.COLLECTIVE R3, `(.L_x_365) ;  /* 0x0000000003087348 */ /* 0x000fea0003c00000 */
[----:B------:R-:W-:Y:S01]  /*58d0*/  VOTE.ANY R3, PT, P0 ;  /* 0x0000000000037806 */ /* 0x000fe200000e0100 */
[----:B------:R-:W-:Y:S06]  /*58e0*/  ENDCOLLECTIVE ;  /* 0x000000000000791b */ /* 0x000fec0003800000 */
.L_x_365:
[----:B------:R-:W-:Y:S05]  /*58f0*/  BSYNC B1 ;  /* 0x0000000000017941 */ /* 0x000fea0003800000 */
.L_x_364:
[----:B------:R-:W-:Y:S01]  /*5900*/  LOP3.LUT R3, R3, 0x80000000, R41, 0xec, !PT ;  /* 0x8000000003037812 */ /* 0x000fe200078eec29 */
[----:B------:R-:W-:Y:S02]  /*5910*/  IMAD.MOV.U32 R13, RZ, RZ, 0x1 ;  /* 0x00000001ff0d7424 */ /* 0x000fe400078e00ff */
[----:B------:R-:W-:Y:S02]  /*5920*/  VIADD R31, R31, 0xffffffe0 ;  /* 0xffffffe01f1f7836 */ /* 0x000fe40000000000 */
[----:B------:R-:W-:-:S05]  /*5930*/  VIADD R12, R3, 0xffffffff ;  /* 0xffffffff030c7836 */ /* 0x000fca0000000000 */
[----:B------:R-:W-:Y:S01]  /*5940*/  LOP3.LUT R21, R3, R12, RZ, 0xc, !PT ;  /* 0x0000000c03157212 */ /* 0x000fe200078e0cff */
[----:B------:R-:W-:Y:S02]  /*5950*/  IMAD.MOV.U32 R12, RZ, RZ, R10 ;  /* 0x000000ffff0c7224 */ /* 0x000fe400078e000a */
[----:B------:R-:W-:Y:S01]  /*5960*/  IMAD.MOV.U32 R3, RZ, RZ, -0x1 ;  /* 0xffffffffff037424 */ /* 0x000fe200078e00ff */
[----:B------:R0:W1:Y:S06]  /*5970*/  POPC R20, R21 ;  /* 0x0000001500147309 */ /* 0x00006c0000000000 */
[----:B01----:R-:W-:Y:S05]  /*5980*/  WARPSYNC.COLLECTIVE R3, `(.L_x_366) ;  /* 0x0000000003087348 */ /* 0x003fea0003c00000 */
[----:B01----:R0:W1:Y:S02]  /*5990*/  SHFL.DOWN P0, R21, R12, R13, R20 ;  /* 0x0800000d0c157389 */ /* 0x0030640000000014 */
[----:B01----:R-:W-:Y:S05]  /*59a0*/  ENDCOLLECTIVE ;  /* 0x000000000000791b */ /* 0x003fea0003800000 */
.L_x_366:
[----:B------:R-:W-:Y:S02]  /*59b0*/  IMAD.MOV.U32 R12, RZ, RZ, R11 ;  /* 0x000000ffff0c7224 */ /* 0x000fe400078e000b */
[----:B------:R-:W-:-:S07]  /*59c0*/  IMAD.MOV.U32 R38, RZ, RZ, R21 ;  /* 0x000000ffff267224 */ /* 0x000fce00078e0015 */
[----:B------:R-:W-:Y:S05]  /*59d0*/  WARPSYNC.COLLECTIVE R3, `(.L_x_367) ;  /* 0x0000000003087348 */ /* 0x000fea0003c00000 */
[----:B------:R0:W1:Y:S02]  /*59e0*/  SHFL.DOWN P0, R21, R12, R13, R20 ;  /* 0x0800000d0c157389 */ /* 0x0000640000000014 */
[----:B01----:R-:W-:Y:S05]  /*59f0*/  ENDCOLLECTIVE ;  /* 0x000000000000791b */ /* 0x003fea0003800000 */
.L_x_367:
[----:B------:R-:W0:Y:S01]  /*5a00*/  S2R R3, SR_LANEID ;  /* 0x0000000000037919 */ /* 0x000e220000000000 */
[----:B------:R-:W-:Y:S02]  /*5a10*/  IMAD.MOV.U32 R12, RZ, RZ, R38 ;  /* 0x000000ffff0c7224 */ /* 0x000fe400078e0026 */
[----:B------:R-:W-:-:S06]  /*5a20*/  IMAD.MOV.U32 R13, RZ, RZ, R21 ;  /* 0x000000ffff0d7224 */ /* 0x000fcc00078e0015 */
[----:B------:R-:W-:Y:S01]  /*5a30*/  DADD R12, R12, R10 ;  /* 0x000000000c0c7229 */ /* 0x000fe2000000000a */
[----:B0-----:R-:W-:Y:S01]  /*5a40*/  ISETP.GE.AND P0, PT, R3, R20, PT ;  /* 0x000000140300720c */ /* 0x001fe20003f06270 */
[----:B------:R-:W-:-:S08]  /*5a50*/  IMAD.MOV.U32 R3, RZ, RZ, -0x1 ;  /* 0xffffffffff037424 */ /* 0x000fd000078e00ff */
[----:B------:R-:W-:Y:S02]  /*5a60*/  FSEL R10, R12, R10, !P0 ;  /* 0x0000000a0c0a7208 */ /* 0x000fe40004000000 */
[----:B------:R-:W-:Y:S01]  /*5a70*/  FSEL R11, R13, R11, !P0 ;  /* 0x0000000b0d0b7208 */ /* 0x000fe20004000000 */
[----:B------:R-:W-:Y:S02]  /*5a80*/  IMAD.MOV.U32 R13, RZ, RZ, 0x2 ;  /* 0x00000002ff0d7424 */ /* 0x000fe400078e00ff */
[----:B------:R-:W-:-:S07]  /*5a90*/  IMAD.MOV.U32 R12, RZ, RZ, R10 ;  /* 0x000000ffff0c7224 */ /* 0x000fce00078e000a */
[----:B------:R-:W-:Y:S05]  /*5aa0*/  WARPSYNC.COLLECTIVE R3, `(.L_x_368) ;  /* 0x0000000003087348 */ /* 0x000fea0003c00000 */
[----:B------:R0:W1:Y:S02]  /*5ab0*/  SHFL.DOWN P0, R21, R12, R13, R20 ;  /* 0x0800000d0c157389 */ /* 0x0000640000000014 */
[----:B01----:R-:W-:Y:S05]  /*5ac0*/  ENDCOLLECTIVE ;  /* 0x000000000000791b */ /* 0x003fea0003800000 */
.L_x_368:
[----:B------:R-:W-:Y:S02]  /*5ad0*/  IMAD.MOV.U32 R12, RZ, RZ, R11 ;  /* 0x000000ffff0c7224 */ /* 0x000fe400078e000b */
[----:B------:R-:W-:-:S07]  /*5ae0*/  IMAD.MOV.U32 R38, RZ, RZ, R21 ;  /* 0x000000ffff267224 */ /* 0x000fce00078e0015 */
[----:B------:R-:W-:Y:S05]  /*5af0*/  WARPSYNC.COLLECTIVE R3, `(.L_x_369) ;  /* 0x0000000003087348 */ /* 0x000fea0003c00000 */
[----:B------:R0:W1:Y:S02]  /*5b00*/  SHFL.DOWN P0, R21, R12, R13, R20 ;  /* 0x0800000d0c157389 */ /* 0x0000640000000014 */
[----:B01----:R-:W-:Y:S05]  /*5b10*/  ENDCOLLECTIVE ;  /* 0x000000000000791b */ /* 0x003fea0003800000 */
.L_x_369:
[----:B------:R-:W0:Y:S01]  /*5b20*/  S2R R3, SR_LANEID ;  /* 0x0000000000037919 */ /* 0x000e220000000000 */
[----:B------:R-:W-:Y:S02]  /*5b30*/  IMAD.MOV.U32 R12, RZ, RZ, R38 ;  /* 0x000000ffff0c7224 */ /* 0x000fe400078e0026 */
[----:B------:R-:W-:-:S06]  /*5b40*/  IMAD.MOV.U32 R13, RZ, RZ, R21 ;  /* 0x000000ffff0d7224 */ /* 0x000fcc00078e0015 */
[----:B------:R-:W-:Y:S01]  /*5b50*/  DADD R12, R12, R10 ;  /* 0x000000000c0c7229 */ /* 0x000fe2000000000a */
[----:B0-----:R-:W-:-:S05]  /*5b60*/  VIADD R3, R3, 0x2 ;  /* 0x0000000203037836 */ /* 0x001fca0000000000 */
[----:B------:R-:W-:Y:S01]  /*5b70*/  ISETP.GT.AND P0, PT, R3, R20, PT ;  /* 0x000000140300720c */ /* 0x000fe20003f04270 */
[----:B------:R-:W-:-:S03]  /*5b80*/  IMAD.MOV.U32 R3, RZ, RZ, -0x1 ;  /* 0xffffffffff037424 */ /* 0x000fc600078e00ff */
[----:B------:R-:W-:Y:S02]  /*5b90*/  FSEL R10, R10, R12, P0 ;  /* 0x0000000c0a0a7208 */ /* 0x000fe40000000000 */
[----:B------:R-:W-:Y:S01]  /*5ba0*/  FSEL R11, R11, R13, P0 ;  /* 0x0000000d0b0b7208 */ /* 0x000fe20000000000 */
[----:B------:R-:W-:Y:S02]  /*5bb0*/  IMAD.MOV.U32 R13, RZ, RZ, 0x4 ;  /* 0x00000004ff0d7424 */ /* 0x000fe400078e00ff */
[----:B------:R-:W-:-:S07]  /*5bc0*/  IMAD.MOV.U32 R12, RZ, RZ, R10 ;  /* 0x000000ffff0c7224 */ /* 0x000fce00078e000a */
[----:B------:R-:W-:Y:S05]  /*5bd0*/  WARPSYNC.COLLECTIVE R3, `(.L_x_370) ;  /* 0x0000000003087348 */ /* 0x000fea0003c00000 */
[----:B------:R0:W1:Y:S02]  /*5be0*/  SHFL.DOWN P0, R21, R12, R13, R20 ;  /* 0x0800000d0c157389 */ /* 0x0000640000000014 */
[----:B01----:R-:W-:Y:S05]  /*5bf0*/  ENDCOLLECTIVE ;  /* 0x000000000000791b */ /* 0x003fea0003800000 */
.L_x_370:
[----:B------:R-:W-:Y:S02]  /*5c00*/  IMAD.MOV.U32 R12, RZ, RZ, R11 ;  /* 0x000000ffff0c7224 */ /* 0x000fe400078e000b */
[----:B------:R-:W-:-:S07]  /*5c10*/  IMAD.MOV.U32 R38, RZ, RZ, R21 ;  /* 0x000000ffff267224 */ /* 0x000fce00078e0015 */
[----:B------:R-:W-:Y:S05]  /*5c20*/  WARPSYNC.COLLECTIVE R3, `(.L_x_371) ;  /* 0x0000000003087348 */ /* 0x000fea0003c00000 */
[----:B------:R0:W1:Y:S02]  /*5c30*/  SHFL.DOWN P0, R21, R12, R13, R20 ;  /* 0x0800000d0c157389 */ /* 0x0000640000000014 */
[----:B01----:R-:W-:Y:S05]  /*5c40*/  ENDCOLLECTIVE ;  /* 0x000000000000791b */ /* 0x003fea0003800000 */
.L_x_371:
        /* <DEDUP_REMOVED lines=14> */
.L_x_372:
[----:B------:R-:W-:Y:S02]  /*5d30*/  IMAD.MOV.U32 R12, RZ, RZ, R11 ;  /* 0x000000ffff0c7224 */ /* 0x000fe400078e000b */
[----:B------:R-:W-:-:S07]  /*5d40*/  IMAD.MOV.U32 R38, RZ, RZ, R21 ;  /* 0x000000ffff267224 */ /* 0x000fce00078e0015 */
[----:B------:R-:W-:Y:S05]  /*5d50*/  WARPSYNC.COLLECTIVE R3, `(.L_x_373) ;  /* 0x0000000003087348 */ /* 0x000fea0003c00000 */
[----:B------:R0:W1:Y:S02]  /*5d60*/  SHFL.DOWN P0, R21, R12, R13, R20 ;  /* 0x0800000d0c157389 */ /* 0x0000640000000014 */
[----:B01----:R-:W-:Y:S05]  /*5d70*/  ENDCOLLECTIVE ;  /* 0x000000000000791b */ /* 0x003fea0003800000 */
.L_x_373:
        /* <DEDUP_REMOVED lines=14> */
.L_x_374:
[----:B------:R-:W-:Y:S02]  /*5e60*/  IMAD.MOV.U32 R12, RZ, RZ, R11 ;  /* 0x000000ffff0c7224 */ /* 0x000fe400078e000b */
[----:B------:R-:W-:-:S07]  /*5e70*/  IMAD.MOV.U32 R38, RZ, RZ, R21 ;  /* 0x000000ffff267224 */ /* 0x000fce00078e0015 */
[----:B------:R-:W-:Y:S05]  /*5e80*/  WARPSYNC.COLLECTIVE R3, `(.L_x_375) ;  /* 0x0000000003087348 */ /* 0x000fea0003c00000 */
[----:B------:R0:W1:Y:S02]  /*5e90*/  SHFL.DOWN P0, R21, R12, R13, R20 ;  /* 0x0800000d0c157389 */ /* 0x0000640000000014 */
[----:B01----:R-:W-:Y:S05]  /*5ea0*/  ENDCOLLECTIVE ;  /* 0x000000000000791b */ /* 0x003fea0003800000 */
.L_x_375:
        /* <DEDUP_REMOVED lines=15> */
.L_x_376:
[----:B------:R-:W-:Y:S05]  /*5fa0*/  BRA `(.L_x_377) ;  /* 0xffffffc000207947 */ /* 0x000fea000383ffff */
.L_x_326:
[----:B------:R-:W-:Y:S01]  /*5fb0*/  BSSY B0, `(.L_x_378) ;  /* 0x0000006000007945 */ /* 0x000fe20003800000 */
[----:B------:R-:W-:Y:S01]  /*5fc0*/  PLOP3.LUT P0, PT, P0, PT, PT, 0x8, 0x80 ;  /* 0x000000000080781c */ /* 0x000fe2000070e170 */
[----:B------:R-:W-:-:S12]  /*5fd0*/  IMAD.MOV.U32 R3, RZ, RZ, -0x1 ;  /* 0xffffffffff037424 */ /* 0x000fd800078e00ff */
[----:B------:R-:W-:Y:S05]  /*5fe0*/  WARPSYNC.COLLECTIVE R3, `(.L_x_379) ;  /* 0x0000000003087348 */ /* 0x000fea0003c00000 */
[----:B------:R-:W-:Y:S01]  /*5ff0*/  VOTE.ANY P0, P0 ;  /* 0x0000000000ff7806 */ /* 0x000fe20000000100 */
[----:B------:R-:W-:-:S12]  /*6000*/  ENDCOLLECTIVE ;  /* 0x000000000000791b */ /* 0x000fd80003800000 */
.L_x_379:
[----:B------:R-:W-:Y:S05]  /*6010*/  BSYNC B0 ;  /* 0x0000000000007941 */ /* 0x000fea0003800000 */
.L_x_378:
[----:B------:R-:W-:Y:S05]  /*6020*/  BRA `(.L_x_380) ;  /* 0xffffffd800bc7947 */ /* 0x000fea000383ffff */
.L_x_328:
[----:B------:R-:W-:Y:S01]  /*6030*/  BSSY B0, `(.L_x_381) ;  /* 0x0000006000007945 */ /* 0x000fe20003800000 */
[----:B------:R-:W-:Y:S01]  /*6040*/  PLOP3.LUT P0, PT, P0, PT, PT, 0x8, 0x80 ;  /* 0x000000000080781c */ /* 0x000fe2000070e170 */
[----:B------:R-:W-:-:S12]  /*6050*/  IMAD.MOV.U32 R3, RZ, RZ, -0x1 ;  /* 0xffffffffff037424 */ /* 0x000fd800078e00ff */
[----:B------:R-:W-:Y:S05]  /*6060*/  WARPSYNC.COLLECTIVE R3, `(.L_x_382) ;  /* 0x0000000003087348 */ /* 0x000fea0003c00000 */
[----:B------:R-:W-:Y:S01]  /*6070*/  VOTE.ANY P0, P0 ;  /* 0x0000000000ff7806 */ /* 0x000fe20000000100 */
[----:B------:R-:W-:-:S12]  /*6080*/  ENDCOLLECTIVE ;  /* 0x000000000000791b */ /* 0x000fd80003800000 */
.L_x_382:
[----:B------:R-:W-:Y:S05]  /*6090*/  BSYNC B0 ;  /* 0x0000000000007941 */ /* 0x000fea0003800000 */
.L_x_381:
[----:B------:R-:W-:Y:S05]  /*60a0*/  BRA `(.L_x_383) ;  /* 0xffffffdc00247947 */ /* 0x000fea000383ffff */
.L_x_330:
[----:B------:R-:W0:Y:S01]  /*60b0*/  S2R R41, SR_GEMASK ;  /* 0x0000000000297919 */ /* 0x000e220000003c00 */
[----:B------:R-:W-:Y:S01]  /*60c0*/  BSSY B0, `(.L_x_384) ;  /* 0x0000006000007945 */ /* 0x000fe20003800000 */
[----:B------:R-:W-:Y:S01]  /*60d0*/  PLOP3.LUT P0, PT, P0, PT, PT, 0x8, 0x80 ;  /* 0x000000000080781c */ /* 0x000fe2000070e170 */
[----:B------:R-:W-:-:S12]  /*60e0*/  IMAD.MOV.U32 R3, RZ, RZ, -0x1 ;  /* 0xffffffffff037424 */ /* 0x000fd800078e00ff */
[----:B0-----:R-:W-:Y:S05]  /*60f0*/  WARPSYNC.COLLECTIVE R3, `(.L_x_385) ;  /* 0x0000000003087348 */ /* 0x001fea0003c00000 */
[----:B------:R-:W-:Y:S01]  /*6100*/  VOTE.ANY R3, PT, P0 ;  /* 0x0000000000037806 */ /* 0x000fe200000e0100 */
[----:B0-----:R-:W-:Y:S06]  /*6110*/  ENDCOLLECTIVE ;  /* 0x000000000000791b */ /* 0x001fec0003800000 */
.L_x_385:
[----:B------:R-:W-:Y:S05]  /*6120*/  BSYNC B0 ;  /* 0x0000000000007941 */ /* 0x000fea0003800000 */
.L_x_384:
[----:B------:R-:W-:Y:S01]  /*6130*/  LOP3.LUT R3, R3, 0x80000000, R41, 0xec, !PT ;  /* 0x8000000003037812 */ /* 0x000fe200078eec29 */
[----:B------:R-:W-:Y:S01]  /*6140*/  IMAD.MOV.U32 R13, RZ, RZ, 0x1 ;  /* 0x00000001ff0d7424 */ /* 0x000fe200078e00ff */
[----:B------:R-:W0:Y:S03]  /*6150*/  S2R R26, SR_LANEID ;  /* 0x00000000001a7919 */ /* 0x000e260000000000 */
[----:B------:R-:W-:-:S05]  /*6160*/  VIADD R12, R3, 0xffffffff ;  /* 0xffffffff030c7836 */ /* 0x000fca0000000000 */
[----:B------:R-:W-:Y:S01]  /*6170*/  LOP3.LUT R25, R3, R12, RZ, 0xc, !PT ;  /* 0x0000000c03197212 */ /* 0x000fe200078e0cff */
[----:B------:R-:W-:Y:S02]  /*6180*/  IMAD.MOV.U32 R12, RZ, RZ, R18 ;  /* 0x000000ffff0c7224 */ /* 0x000fe400078e0012 */
[----:B------:R-:W-:Y:S01]  /*6190*/  IMAD.MOV.U32 R3, RZ, RZ, -0x1 ;  /* 0xffffffffff037424 */ /* 0x000fe200078e00ff */
[----:B------:R1:W2:Y:S06]  /*61a0*/  POPC R20, R25 ;  /* 0x0000001900147309 */ /* 0x0002ac0000000000 */
[----:B012---:R-:W-:Y:S05]  /*61b0*/  WARPSYNC.COLLECTIVE R3, `(.L_x_386) ;  /* 0x0000000003087348 */ /* 0x007fea0003c00000 */
[----:B--2---:R2:W3:Y:S02]  /*61c0*/  SHFL.DOWN P0, R21, R12, R13, R20 ;  /* 0x0800000d0c157389 */ /* 0x0044e40000000014 */
[----:B0123--:R-:W-:Y:S05]  /*61d0*/  ENDCOLLECTIVE ;  /* 0x000000000000791b */ /* 0x00ffea0003800000 */
.L_x_386:
[----:B------:R-:W-:Y:S02]  /*61e0*/  IMAD.MOV.U32 R12, RZ, RZ, R19 ;  /* 0x000000ffff0c7224 */ /* 0x000fe400078e0013 */
[----:B------:R-:W-:-:S07]  /*61f0*/  IMAD.MOV.U32 R24, RZ, RZ, R21 ;  /* 0x000000ffff187224 */ /* 0x000fce00078e0015 */
[----:B------:R-:W-:Y:S05]  /*6200*/  WARPSYNC.COLLECTIVE R3, `(.L_x_387) ;  /* 0x0000000003087348 */ /* 0x000fea0003c00000 */
[----:B------:R0:W1:Y:S02]  /*6210*/  SHFL.DOWN P0, R21, R12, R13, R20 ;  /* 0x0800000d0c157389 */ /* 0x0000640000000014 */
[----:B01----:R-:W-:Y:S05]  /*6220*/  ENDCOLLECTIVE ;  /* 0x000000000000791b */ /* 0x003fea0003800000 */
.L_x_387:
[----:B------:R-:W-:Y:S02]  /*6230*/  IMAD.MOV.U32 R12, RZ, RZ, R24 ;  /* 0x000000ffff0c7224 */ /* 0x000fe400078e0018 */
[----:B------:R-:W-:Y:S01]  /*6240*/  IMAD.MOV.U32 R13, RZ, RZ, R21 ;  /* 0x000000ffff0d7224 */ /* 0x000fe200078e0015 */
[----:B------:R-:W-:-:S05]  /*6250*/  ISETP.GE.AND P0, PT, R26, R20, PT ;  /* 0x000000141a00720c */ /* 0x000fca0003f06270 */
[----:B------:R-:W-:-:S10]  /*6260*/  DADD R12, R12, R18 ;  /* 0x000000000c0c7229 */ /* 0x000fd40000000012 */
[----:B------:R-:W-:Y:S02]  /*6270*/  FSEL R18, R12, R18, !P0 ;  /* 0x000000120c127208 */ /* 0x000fe40004000000 */
[----:B------:R-:W-:Y:S01]  /*6280*/  FSEL R19, R13, R19, !P0 ;  /* 0x000000130d137208 */ /* 0x000fe20004000000 */
[----:B------:R-:W-:Y:S02]  /*6290*/  IMAD.MOV.U32 R13, RZ, RZ, 0x2 ;  /* 0x00000002ff0d7424 */ /* 0x000fe400078e00ff */
[----:B------:R-:W-:-:S07]  /*62a0*/  IMAD.MOV.U32 R12, RZ, RZ, R18 ;  /* 0x000000ffff0c7224 */ /* 0x000fce00078e0012 */
[----:B------:R-:W-:Y:S05]  /*62b0*/  WARPSYNC.COLLECTIVE R3, `(.L_x_388) ;  /* 0x0000000003087348 */ /* 0x000fea0003c00000 */
[----:B------:R0:W1:Y:S02]  /*62c0*/  SHFL.DOWN P0, R21, R12, R13, R20 ;  /* 0x0800000d0c157389 */ /* 0x0000640000000014 */
[----:B01----:R-:W-:Y:S05]  /*62d0*/  ENDCOLLECTIVE ;  /* 0x000000000000791b */ /* 0x003fea0003800000 */
.L_x_388:
[----:B------:R-:W-:Y:S02]  /*62e0*/  IMAD.MOV.U32 R12, RZ, RZ, R19 ;  /* 0x000000ffff0c7224 */ /* 0x000fe400078e0013 */
[----:B------:R-:W-:-:S07]  /*62f0*/  IMAD.MOV.U32 R24, RZ, RZ, R21 ;  /* 0x000000ffff187224 */ /* 0x000fce00078e0015 */
[----:B------:R-:W-:Y:S05]  /*6300*/  WARPSYNC.COLLECTIVE R3, `(.L_x_389) ;  /* 0x0000000003087348 */ /* 0x000fea0003c00000 */
[----:B------:R0:W1:Y:S02]  /*6310*/  SHFL.DOWN P0, R21, R12, R13, R20 ;  /* 0x0800000d0c157389 */ /* 0x0000640000000014 */
[----:B01----:R-:W-:Y:S05]  /*6320*/  ENDCOLLECTIVE ;  /* 0x000000000000791b */ /* 0x003fea0003800000 */
.L_x_389:
[----:B------:R-:W-:Y:S02]  /*6330*/  IMAD.MOV.U32 R12, RZ, RZ, R24 ;  /* 0x000000ffff0c7224 */ /* 0x000fe400078e0018 */
[----:B------:R-:W-:Y:S02]  /*6340*/  IMAD.MOV.U32 R25, RZ, RZ, R21 ;  /* 0x000000ffff197224 */ /* 0x000fe400078e0015 */
[----:B------:R-:W-:Y:S02]  /*6350*/  VIADD R21, R26, 0x2 ;  /* 0x000000021a157836 */ /* 0x000fe40000000000 */
[----:B------:R-:W-:-:S03]  /*6360*/  IMAD.MOV.U32 R13, RZ, RZ, R25 ;  /* 0x000000ffff0d7224 */ /* 0x000fc600078e0019 */
[----:B------:R-:W-:-:S03]  /*6370*/  ISETP.GT.AND P0, PT, R21, R20, PT ;  /* 0x000000141500720c */ /* 0x000fc60003f04270 */
[----:B------:R-:W-:-:S10]  /*6380*/  DADD R12, R12, R18 ;  /* 0x000000000c0c7229 */ /* 0x000fd40000000012 */
[----:B------:R-:W-:Y:S02]  /*6390*/  FSEL R18, R18, R12, P0 ;  /* 0x0000000c12127208 */ /* 0x000fe40000000000 */
[----:B------:R-:W-:Y:S01]  /*63a0*/  FSEL R19, R19, R13, P0 ;  /* 0x0000000d13137208 */ /* 0x000fe20000000000 */
[----:B------:R-:W-:Y:S02]  /*63b0*/  IMAD.MOV.U32 R13, RZ, RZ, 0x4 ;  /* 0x00000004ff0d7424 */ /* 0x000fe400078e00ff */
[----:B------:R-:W-:-:S07]  /*63c0*/  IMAD.MOV.U32 R12, RZ, RZ, R18 ;  /* 0x000000ffff0c7224 */ /* 0x000fce00078e0012 */
[----:B------:R-:W-:Y:S05]  /*63d0*/  WARPSYNC.COLLECTIVE R3, `(.L_x_390) ;  /* 0x0000000003087348 */ /* 0x000fea0003c00000 */
[----:B------:R0:W1:Y:S02]  /*63e0*/  SHFL.DOWN P0, R21, R12, R13, R20 ;  /* 0x0800000d0c157389 */ /* 0x0000640000000014 */
[----:B01----:R-:W-:Y:S05]  /*63f0*/  ENDCOLLECTIVE ;  /* 0x000000000000791b */ /* 0x003fea0003800000 */
.L_x_390:
[----:B------:R-:W-:Y:S02]  /*6400*/  IMAD.MOV.U32 R12, RZ, RZ, R19 ;  /* 0x000000ffff0c7224 */ /* 0x000fe400078e0013 */
[----:B------:R-:W-:-:S07]  /*6410*/  IMAD.MOV.U32 R24, RZ, RZ, R21 ;  /* 0x000000ffff187224 */ /* 0x000fce00078e0015 */
[----:B------:R-:W-:Y:S05]  /*6420*/  WARPSYNC.COLLECTIVE R3, `(.L_x_391) ;  /* 0x0000000003087348 */ /* 0x000fea0003c00000 */
[----:B------:R0:W1:Y:S02]  /*6430*/  SHFL.DOWN P0, R21, R12, R13, R20 ;  /* 0x0800000d0c157389 */ /* 0x0000640000000014 */
[----:B01----:R-:W-:Y:S05]  /*6440*/  ENDCOLLECTIVE ;  /* 0x000000000000791b */ /* 0x003fea0003800000 */
.L_x_391:
        /* <DEDUP_REMOVED lines=13> */
.L_x_392:
[----:B------:R-:W-:Y:S02]  /*6520*/  IMAD.MOV.U32 R12, RZ, RZ, R19 ;  /* 0x000000ffff0c7224 */ /* 0x000fe400078e0013 */
[----:B------:R-:W-:-:S07]  /*6530*/  IMAD.MOV.U32 R24, RZ, RZ, R21 ;  /* 0x000000ffff187224 */ /* 0x000fce00078e0015 */
[----:B------:R-:W-:Y:S05]  /*6540*/  WARPSYNC.COLLECTIVE R3, `(.L_x_393) ;  /* 0x0000000003087348 */ /* 0x000fea0003c00000 */
[----:B------:R0:W1:Y:S02]  /*6550*/  SHFL.DOWN P0, R21, R12, R13, R20 ;  /* 0x0800000d0c157389 */ /* 0x0000640000000014 */
[----:B01----:R-:W-:Y:S05]  /*6560*/  ENDCOLLECTIVE ;  /* 0x000000000000791b */ /* 0x003fea0003800000 */
.L_x_393:
        /* <DEDUP_REMOVED lines=14> */
.L_x_394:
[----:B------:R-:W-:Y:S02]  /*6650*/  IMAD.MOV.U32 R12, RZ, RZ, R18 ;  /* 0x000000ffff0c7224 */ /* 0x000fe400078e0012 */
[----:B------:R-:W-:-:S07]  /*6660*/  IMAD.MOV.U32 R19, RZ, RZ, R21 ;  /* 0x000000ffff137224 */ /* 0x000fce00078e0015 */
[----:B------:R-:W-:Y:S05]  /*6670*/  WARPSYNC.COLLECTIVE R3, `(.L_x_395) ;  /* 0x0000000003087348 */ /* 0x000fea0003c00000 */
[----:B------:R0:W1:Y:S02]  /*6680*/  SHFL.DOWN P0, R21, R12, R13, R20 ;  /* 0x0800000d0c157389 */ /* 0x0000640000000014 */
[----:B01----:R-:W-:Y:S05]  /*6690*/  ENDCOLLECTIVE ;  /* 0x000000000000791b */ /* 0x003fea0003800000 */
.L_x_395:
        /* <DEDUP_REMOVED lines=17> */
.L_x_396:
[----:B------:R-:W-:Y:S05]  /*67b0*/  BRA `(.L_x_397) ;  /* 0xffffffd8006c7947 */ /* 0x000fea000383ffff */
.L_x_332:
[----:B------:R-:W-:Y:S01]  /*67c0*/  BSSY B0, `(.L_x_398) ;  /* 0x0000006000007945 */ /* 0x000fe20003800000 */
[----:B------:R-:W-:Y:S01]  /*67d0*/  PLOP3.LUT P0, PT, P0, PT, PT, 0x8, 0x80 ;  /* 0x000000000080781c */ /* 0x000fe2000070e170 */
[----:B------:R-:W-:-:S12]  /*67e0*/  IMAD.MOV.U32 R3, RZ, RZ, -0x1 ;  /* 0xffffffffff037424 */ /* 0x000fd800078e00ff */
[----:B------:R-:W-:Y:S05]  /*67f0*/  WARPSYNC.COLLECTIVE R3, `(.L_x_399) ;  /* 0x0000000003087348 */ /* 0x000fea0003c00000 */
[----:B------:R-:W-:Y:S01]  /*6800*/  VOTE.ANY P0, P0 ;  /* 0x0000000000ff7806 */ /* 0x000fe20000000100 */
[----:B------:R-:W-:-:S12]  /*6810*/  ENDCOLLECTIVE ;  /* 0x000000000000791b */ /* 0x000fd80003800000 */
.L_x_399:
[----:B------:R-:W-:Y:S05]  /*6820*/  BSYNC B0 ;  /* 0x0000000000007941 */ /* 0x000fea0003800000 */
.L_x_398:
[----:B------:R-:W-:Y:S05]  /*6830*/  BRA `(.L_x_400) ;  /* 0xffffffd800787947 */ /* 0x000fea000383ffff */
.L_x_334:
[----:B------:R-:W-:Y:S01]  /*6840*/  BSSY B0, `(.L_x_401) ;  /* 0x0000006000007945 */ /* 0x000fe20003800000 */
[----:B------:R-:W-:Y:S01]  /*6850*/  PLOP3.LUT P0, PT, P0, PT, PT, 0x8, 0x80 ;  /* 0x000000000080781c */ /* 0x000fe2000070e170 */
[----:B------:R-:W-:-:S12]  /*6860*/  IMAD.MOV.U32 R3, RZ, RZ, -0x1 ;  /* 0xffffffffff037424 */ /* 0x000fd800078e00ff */
[----:B------:R-:W-:Y:S05]  /*6870*/  WARPSYNC.COLLECTIVE R3, `(.L_x_402) ;  /* 0x0000000003087348 */ /* 0x000fea0003c00000 */
[----:B------:R-:W-:Y:S01]  /*6880*/  VOTE.ANY P0, P0 ;  /* 0x0000000000ff7806 */ /* 0x000fe20000000100 */
[----:B------:R-:W-:-:S12]  /*6890*/  ENDCOLLECTIVE ;  /* 0x000000000000791b */ /* 0x000fd80003800000 */
.L_x_402:
[----:B------:R-:W-:Y:S05]  /*68a0*/  BSYNC B0 ;  /* 0x0000000000007941 */ /* 0x000fea0003800000 */
.L_x_401:
[----:B------:R-:W-:Y:S05]  /*68b0*/  BRA `(.L_x_403) ;  /* 0xffffffd800d87947 */ /* 0x000fea000383ffff */
.L_x_336:
[----:B------:R-:W-:Y:S01]  /*68c0*/  BSSY B0, `(.L_x_404) ;  /* 0x0000006000007945 */ /* 0x000fe20003800000 */
[----:B------:R-:W-:Y:S01]  /*68d0*/  PLOP3.LUT P0, PT, P0, PT, PT, 0x8, 0x80 ;  /* 0x000000000080781c */ /* 0x000fe2000070e170 */
[----:B------:R-:W-:-:S12]  /*68e0*/  IMAD.MOV.U32 R3, RZ, RZ, -0x1 ;  /* 0xffffffffff037424 */ /* 0x000fd800078e00ff */
[----:B------:R-:W-:Y:S05]  /*68f0*/  WARPSYNC.COLLECTIVE R3, `(.L_x_405) ;  /* 0x0000000003087348 */ /* 0x000fea0003c00000 */
[----:B------:R-:W-:Y:S01]  /*6900*/  VOTE.ANY R3, PT, P0 ;  /* 0x0000000000037806 */ /* 0x000fe200000e0100 */
[----:B------:R-:W-:Y:S06]  /*6910*/  ENDCOLLECTIVE ;  /* 0x000000000000791b */ /* 0x000fec0003800000 */
.L_x_405:
[----:B------:R-:W-:Y:S05]  /*6920*/  BSYNC B0 ;  /* 0x0000000000007941 */ /* 0x000fea0003800000 */
.L_x_404:
        /* <DEDUP_REMOVED lines=11> */
.L_x_406:
[----:B------:R-:W-:Y:S02]  /*69e0*/  IMAD.MOV.U32 R12, RZ, RZ, R19 ;  /* 0x000000ffff0c7224 */ /* 0x000fe400078e0013 */
[----:B------:R-:W-:-:S07]  /*69f0*/  IMAD.MOV.U32 R38, RZ, RZ, R21 ;  /* 0x000000ffff267224 */ /* 0x000fce00078e0015 */
[----:B------:R-:W-:Y:S05]  /*6a00*/  WARPSYNC.COLLECTIVE R3, `(.L_x_407) ;  /* 0x0000000003087348 */ /* 0x000fea0003c00000 */
[----:B------:R0:W1:Y:S02]  /*6a10*/  SHFL.DOWN P0, R21, R12, R13, R20 ;  /* 0x0800000d0c157389 */ /* 0x0000640000000014 */
[----:B01----:R-:W-:Y:S05]  /*6a20*/  ENDCOLLECTIVE ;  /* 0x000000000000791b */ /* 0x003fea0003800000 */
.L_x_407:
        /* <DEDUP_REMOVED lines=13> */
.L_x_408:
[----:B------:R-:W-:Y:S02]  /*6b00*/  IMAD.MOV.U32 R12, RZ, RZ, R19 ;  /* 0x000000ffff0c7224 */ /* 0x000fe400078e0013 */
[----:B------:R-:W-:-:S07]  /*6b10*/  IMAD.MOV.U32 R38, RZ, RZ, R21 ;  /* 0x000000ffff267224 */ /* 0x000fce00078e0015 */
[----:B------:R-:W-:Y:S05]  /*6b20*/  WARPSYNC.COLLECTIVE R3, `(.L_x_409) ;  /* 0x0000000003087348 */ /* 0x000fea0003c00000 */
[----:B------:R0:W1:Y:S02]  /*6b30*/  SHFL.DOWN P0, R21, R12, R13, R20 ;  /* 0x0800000d0c157389 */ /* 0x0000640000000014 */
[----:B01----:R-:W-:Y:S05]  /*6b40*/  ENDCOLLECTIVE ;  /* 0x000000000000791b */ /* 0x003fea0003800000 */
.L_x_409:
        /* <DEDUP_REMOVED lines=14> */
.L_x_410:
[----:B------:R-:W-:Y:S02]  /*6c30*/  IMAD.MOV.U32 R12, RZ, RZ, R19 ;  /* 0x000000ffff0c7224 */ /* 0x000fe400078e0013 */
[----:B------:R-:W-:-:S07]  /*6c40*/  IMAD.MOV.U32 R38, RZ, RZ, R21 ;  /* 0x000000ffff267224 */ /* 0x000fce00078e0015 */
[----:B------:R-:W-:Y:S05]  /*6c50*/  WARPSYNC.COLLECTIVE R3, `(.L_x_411) ;  /* 0x0000000003087348 */ /* 0x000fea0003c00000 */
[----:B------:R0:W1:Y:S02]  /*6c60*/  SHFL.DOWN P0, R21, R12, R13, R20 ;  /* 0x0800000d0c157389 */ /* 0x0000640000000014 */
[----:B01----:R-:W-:Y:S05]  /*6c70*/  ENDCOLLECTIVE ;  /* 0x000000000000791b */ /* 0x003fea0003800000 */
.L_x_411:
        /* <DEDUP_REMOVED lines=14> */
.L_x_412:
[----:B------:R-:W-:Y:S02]  /*6d60*/  IMAD.MOV.U32 R12, RZ, RZ, R19 ;  /* 0x000000ffff0c7224 */ /* 0x000fe400078e0013 */
[----:B------:R-:W-:-:S07]  /*6d70*/  IMAD.MOV.U32 R38, RZ, RZ, R21 ;  /* 0x000000ffff267224 */ /* 0x000fce00078e0015 */
[----:B------:R-:W-:Y:S05]  /*6d80*/  WARPSYNC.COLLECTIVE R3, `(.L_x_413) ;  /* 0x0000000003087348 */ /* 0x000fea0003c00000 */
[----:B------:R0:W1:Y:S02]  /*6d90*/  SHFL.DOWN P0, R21, R12, R13, R20 ;  /* 0x0800000d0c157389 */ /* 0x0000640000000014 */
[----:B01----:R-:W-:Y:S05]  /*6da0*/  ENDCOLLECTIVE ;  /* 0x000000000000791b */ /* 0x003fea0003800000 */
.L_x_413:
        /* <DEDUP_REMOVED lines=14> */
.L_x_414:
[----:B------:R-:W-:Y:S02]  /*6e90*/  IMAD.MOV.U32 R12, RZ, RZ, R19 ;  /* 0x000000ffff0c7224 */ /* 0x000fe400078e0013 */
[----:B------:R-:W-:-:S07]  /*6ea0*/  IMAD.MOV.U32 R38, RZ, RZ, R21 ;  /* 0x000000ffff267224 */ /* 0x000fce00078e0015 */
[----:B------:R-:W-:Y:S05]  /*6eb0*/  WARPSYNC.COLLECTIVE R3, `(.L_x_415) ;  /* 0x0000000003087348 */ /* 0x000fea0003c00000 */
[----:B------:R0:W1:Y:S02]  /*6ec0*/  SHFL.DOWN P0, R21, R12, R13, R20 ;  /* 0x0800000d0c157389 */ /* 0x0000640000000014 */
[----:B01----:R-:W-:Y:S05]  /*6ed0*/  ENDCOLLECTIVE ;  /* 0x000000000000791b */ /* 0x003fea0003800000 */
.L_x_415:
        /* <DEDUP_REMOVED lines=15> */
.L_x_416:
[----:B------:R-:W-:Y:S05]  /*6fd0*/  BRA `(.L_x_417) ;  /* 0xffffffd8000c7947 */ /* 0x000fea000383ffff */
.L_x_418:
        /* <DEDUP_REMOVED lines=10> */
.L_x_2130:


//--------------------- .text._ZN3cub18CUB_300001_SM_10006detail4scan20DeviceScanInitKernelINS0_13ScanTileStateIdLb1EEEEEvT_i --------------------------
	.section	.text._ZN3cub18CUB_300001_SM_10006detail4scan20DeviceScanInitKernelINS0_13ScanTileStateIdLb1EEEEEvT_i,"ax",@progbits
	.align	128
        .global         _ZN3cub18CUB_300001_SM_10006detail4scan20DeviceScanInitKernelINS0_13ScanTileStateIdLb1EEEEEvT_i
        .type           _ZN3cub18CUB_300001_SM_10006detail4scan20DeviceScanInitKernelINS0_13ScanTileStateIdLb1EEEEEvT_i,@function
        .size           _ZN3cub18CUB_300001_SM_10006detail4scan20DeviceScanInitKernelINS0_13ScanTileStateIdLb1EEEEEvT_i,(.L_x_2131 - _ZN3cub18CUB_300001_SM_10006detail4scan20DeviceScanInitKernelINS0_13ScanTileStateIdLb1EEEEEvT_i)
        .other          _ZN3cub18CUB_300001_SM_10006detail4scan20DeviceScanInitKernelINS0_13ScanTileStateIdLb1EEEEEvT_i,@"STO_CUDA_ENTRY STV_DEFAULT"
_ZN3cub18CUB_300001_SM_10006detail4scan20DeviceScanInitKernelINS0_13ScanTileStateIdLb1EEEEEvT_i:
.text._ZN3cub18CUB_300001_SM_10006detail4scan20DeviceScanInitKernelINS0_13ScanTileStateIdLb1EEEEEvT_i:
[----:B------:R-:W-:Y:S01]  /*0000*/  LDC R1, c[0x0][0x37c] ;  /* 0x0000df00ff017b82 */ /* 0x000fe20000000800 */
[----:B------:R-:W0:Y:S07]  /*0010*/  S2R R0, SR_TID.X ;  /* 0x0000000000007919 */ /* 0x000e2e0000002100 */
[----:B------:R-:W1:Y:S01]  /*0020*/  S2UR UR6, SR_CTAID.X ;  /* 0x00000000000679c3 */ /* 0x000e620000002500 */
[----:B------:R-:W2:Y:S01]  /*0030*/  LDCU UR4, c[0x0][0x388] ;  /* 0x00007100ff0477ac */ /* 0x000ea20008000800 */
[----:B------:R-:W-:-:S06]  /*0040*/  CS2R R6, SRZ ;  /* 0x0000000000067805 */ /* 0x000fcc000001ff00 */
[----:B------:R-:W1:Y:S01]  /*0050*/  LDC R5, c[0x0][0x360] ;  /* 0x0000d800ff057b82 */ /* 0x000e620000000800 */
[----:B0-----:R-:W-:Y:S01]  /*0060*/  ISETP.GT.U32.AND P0, PT, R0, 0x1f, PT ;  /* 0x0000001f0000780c */ /* 0x001fe20003f04070 */
[----:B-1----:R-:W-:-:S03]  /*0070*/  IMAD R5, R5, UR6, R0 ;  /* 0x0000000605057c24 */ /* 0x002fc6000f8e0200 */
[----:B------:R-:W-:Y:S02]  /*0080*/  ISETP.NE.OR P0, PT, RZ, UR6, P0 ;  /* 0x00000006ff007c0c */ /* 0x000fe40008705670 */
[----:B--2---:R-:W-:Y:S01]  /*0090*/  ISETP.GE.AND P1, PT, R5, UR4, PT ;  /* 0x0000000405007c0c */ /* 0x004fe2000bf26270 */
[----:B------:R-:W0:-:S12]  /*00a0*/  LDCU.64 UR4, c[0x0][0x358] ;  /* 0x00006b00ff0477ac */ /* 0x000e180008000a00 */
[----:B------:R-:W1:Y:S01]  /*00b0*/  @!P1 LDC.64 R2, c[0x0][0x380] ;  /* 0x0000e000ff029b82 */ /* 0x000e620000000a00 */
[----:B------:R-:W-:Y:S02]  /*00c0*/  @!P1 IMAD.MOV.U32 R4, RZ, RZ, 0x63 ;  /* 0x00000063ff049424 */ /* 0x000fe400078e00ff */
[----:B-1----:R-:W-:Y:S01]  /*00d0*/  @!P1 IMAD.WIDE R2, R5, 0x10, R2 ;  /* 0x0000001005029825 */ /* 0x002fe200078e0202 */
[----:B------:R-:W-:-:S05]  /*00e0*/  @!P1 MOV R5, 0x0 ;  /* 0x0000000000059802 */ /* 0x000fca0000000f00 */
[----:B0-----:R0:W-:Y:S01]  /*00f0*/  @!P1 STG.E.128 desc[UR4][R2.64+0x200], R4 ;  /* 0x0002000402009986 */ /* 0x0011e2000c101d04 */
[----:B------:R-:W-:Y:S05]  /*0100*/  @P0 EXIT ;  /* 0x000000000000094d */ /* 0x000fea0003800000 */
[----:B0-----:R-:W0:Y:S02]  /*0110*/  LDC.64 R2, c[0x0][0x380] ;  /* 0x0000e000ff027b82 */ /* 0x001e240000000a00 */
[----:B0-----:R-:W-:-:S05]  /*0120*/  IMAD.WIDE.U32 R2, R0, 0x10, R2 ;  /* 0x0000001000027825 */ /* 0x001fca00078e0002 */
[----:B------:R-:W-:Y:S01]  /*0130*/  STG.E.128 desc[UR4][R2.64], RZ ;  /* 0x000000ff02007986 */ /* 0x000fe2000c101d04 */
[----:B------:R-:W-:Y:S05]  /*0140*/  EXIT ;  /* 0x000000000000794d */ /* 0x000fea0003800000 */
.L_x_419:
        /* <DEDUP_REMOVED lines=11> */
.L_x_2131:


//--------------------- .text._ZN3cub18CUB_300001_SM_10006detail11EmptyKernelIvEEvv --------------------------
	.section	.text._ZN3cub18CUB_300001_SM_10006detail11EmptyKernelIvEEvv,"ax",@progbits
	.align	128
        .global         _ZN3cub18CUB_300001_SM_10006detail11EmptyKernelIvEEvv
        .type           _ZN3cub18CUB_300001_SM_10006detail11EmptyKernelIvEEvv,@function
        .size           _ZN3cub18CUB_300001_SM_10006detail11EmptyKernelIvEEvv,(.L_x_2132 - _ZN3cub18CUB_300001_SM_10006detail11EmptyKernelIvEEvv)
        .other          _ZN3cub18CUB_300001_SM_10006detail11EmptyKernelIvEEvv,@"STO_CUDA_ENTRY STV_DEFAULT"
_ZN3cub18CUB_300001_SM_10006detail11EmptyKernelIvEEvv:
.text._ZN3cub18CUB_300001_SM_10006detail11EmptyKernelIvEEvv:
[----:B------:R-:W-:Y:S01]  /*0000*/  LDC R1, c[0x0][0x37c] ;  /* 0x0000df00ff017b82 */ /* 0x000fe20000000800 */
[----:B------:R-:W-:Y:S05]  /*0010*/  EXIT ;  /* 0x000000000000794d */ /* 0x000fea0003800000 */
.L_x_420:
        /* <DEDUP_REMOVED lines=14> */
.L_x_2132:


//--------------------- .text._ZN6thrust24THRUST_300001_SM_1000_NS8cuda_cub4core6detail13_kernel_agentINS1_8__reduce11ReduceAgentIPN4cuda3std3__45tupleIJdlEEESC_SB_lNS1_9__extrema9arg_max_fIdlNS9_4lessIdEEEEEEJSC_SC_iSH_EEEvDpT0_ --------------------------
	.section	.text._ZN6thrust24THRUST_300001_SM_1000_NS8cuda_cub4core6detail13_kernel_agentINS1_8__reduce11ReduceAgentIPN4cuda3std3__45tupleIJdlEEESC_SB_lNS1_9__extrema9arg_max_fIdlNS9_4lessIdEEEEEEJSC_SC_iSH_EEEvDpT0_,"ax",@progbits
	.align	128
        .global         _ZN6thrust24THRUST_300001_SM_1000_NS8cuda_cub4core6detail13_kernel_agentINS1_8__reduce11ReduceAgentIPN4cuda3std3__45tupleIJdlEEESC_SB_lNS1_9__extrema9arg_max_fIdlNS9_4lessIdEEEEEEJSC_SC_iSH_EEEvDpT0_
        .type           _ZN6thrust24THRUST_300001_SM_1000_NS8cuda_cub4core6detail13_kernel_agentINS1_8__reduce11ReduceAgentIPN4cuda3std3__45tupleIJdlEEESC_SB_lNS1_9__extrema9arg_max_fIdlNS9_4lessIdEEEEEEJSC_SC_iSH_EEEvDpT0_,@function
        .size           _ZN6thrust24THRUST_300001_SM_1000_NS8cuda_cub4core6detail13_kernel_agentINS1_8__reduce11ReduceAgentIPN4cuda3std3__45tupleIJdlEEESC_SB_lNS1_9__extrema9arg_max_fIdlNS9_4lessIdEEEEEEJSC_SC_iSH_EEEvDpT0_,(.L_x_2133 - _ZN6thrust24THRUST_300001_SM_1000_NS8cuda_cub4core6detail13_kernel_agentINS1_8__reduce11ReduceAgentIPN4cuda3std3__45tupleIJdlEEESC_SB_lNS1_9__extrema9arg_max_fIdlNS9_4lessIdEEEEEEJSC_SC_iSH_EEEvDpT0_)
        .other          _ZN6thrust24THRUST_300001_SM_1000_NS8cuda_cub4core6detail13_kernel_agentINS1_8__reduce11ReduceAgentIPN4cuda3std3__45tupleIJdlEEESC_SB_lNS1_9__extrema9arg_max_fIdlNS9_4lessIdEEEEEEJSC_SC_iSH_EEEvDpT0_,@"STO_CUDA_ENTRY STV_DEFAULT"
_ZN6thrust24THRUST_300001_SM_1000_NS8cuda_cub4core6detail13_kernel_agentINS1_8__reduce11ReduceAgentIPN4cuda3std3__45tupleIJdlEEESC_SB_lNS1_9__extrema9arg_max_fIdlNS9_4lessIdEEEEEEJSC_SC_iSH_EEEvDpT0_:
.text._ZN6thrust24THRUST_300001_SM_1000_NS8cuda_cub4core6detail13_kernel_agentINS1_8__reduce11ReduceAgentIPN4cuda3std3__45tupleIJdlEEESC_SB_lNS1_9__extrema9arg_max_fIdlNS9_4lessIdEEEEEEJSC_SC_iSH_EEEvDpT0_:
[----:B------:R-:W-:Y:S01]  /*0000*/  LDC R1, c[0x0][0x37c] ;  /* 0x0000df00ff017b82 */ /* 0x000fe20000000800 */
[----:B------:R-:W0:Y:S02]  /*0010*/  LDCU UR8, c[0x0][0x390] ;  /* 0x00007200ff0877ac */ /* 0x000e240008000800 */
[----:B0-----:R-:W-:-:S13]  /*0020*/  ISETP.NE.AND P0, PT, RZ, UR8, PT ;  /* 0x00000008ff007c0c */ /* 0x001fda000bf05270 */
[----:B------:R-:W-:Y:S05]  /*0030*/  @!P0 EXIT ;  /* 0x000000000000894d */ /* 0x000fea0003800000 */
[----:B------:R-:W-:Y:S01]  /*0040*/  UISETP.GT.AND UP0, UPT, UR8, 0x4ff, UPT ;  /* 0x000004ff0800788c */ /* 0x000fe2000bf04270 */
[----:B------:R-:W-:Y:S01]  /*0050*/  BSSY.RECONVERGENT B0, `(.L_x_421) ;  /* 0x00006c3000007945 */ /* 0x000fe20003800200 */
[----:B------:R-:W0:Y:S07]  /*0060*/  LDCU.64 UR10, c[0x0][0x358] ;  /* 0x00006b00ff0a77ac */ /* 0x000e2e0008000a00 */
[----:B------:R-:W-:Y:S05]  /*0070*/  BRA.U UP0, `(.L_x_422) ;  /* 0x0000003900807547 */ /* 0x000fea000b800000 */
[----:B------:R-:W1:Y:S01]  /*0080*/  S2R R0, SR_TID.X ;  /* 0x0000000000007919 */ /* 0x000e620000002100 */
[----:B------:R-:W2:Y:S01]  /*0090*/  LDCU UR4, c[0x0][0x390] ;  /* 0x00007200ff0477ac */ /* 0x000ea20008000800 */
[----:B------:R-:W-:Y:S01]  /*00a0*/  BSSY.RECONVERGENT B1, `(.L_x_423) ;  /* 0x000000b000017945 */ /* 0x000fe20003800200 */
[----:B------:R-:W-:Y:S02]  /*00b0*/  CS2R R14, SRZ ;  /* 0x00000000000e7805 */ /* 0x000fe4000001ff00 */
[----:B------:R-:W-:Y:S02]  /*00c0*/  CS2R R12, SRZ ;  /* 0x00000000000c7805 */ /* 0x000fe4000001ff00 */
[----:B-1----:R-:W-:Y:S01]  /*00d0*/  ISETP.GE.AND P0, PT, R0, UR8, PT ;  /* 0x0000000800007c0c */ /* 0x002fe2000bf06270 */
[----:B------:R-:W-:-:S12]  /*00e0*/  IMAD.MOV.U32 R19, RZ, RZ, R0 ;  /* 0x000000ffff137224 */ /* 0x000fd800078e0000 */
[----:B--2---:R-:W-:Y:S05]  /*00f0*/  @P0 BRA `(.L_x_424) ;  /* 0x0000000000140947 */ /* 0x004fea0003800000 */
[----:B------:R-:W1:Y:S02]  /*0100*/  LDC.64 R2, c[0x0][0x380] ;  /* 0x0000e000ff027b82 */ /* 0x000e640000000a00 */
[----:B-1----:R-:W-:-:S05]  /*0110*/  IMAD.WIDE.U32 R2, R0, 0x10, R2 ;  /* 0x0000001000027825 */ /* 0x002fca00078e0002 */
[----:B0-----:R1:W5:Y:S04]  /*0120*/  LDG.E.64.CONSTANT R14, desc[UR10][R2.64] ;  /* 0x0000000a020e7981 */ /* 0x001368000c1e9b00 */
[----:B------:R1:W5:Y:S01]  /*0130*/  LDG.E.64.CONSTANT R12, desc[UR10][R2.64+0x8] ;  /* 0x0000080a020c7981 */ /* 0x000362000c1e9b00 */
[----:B------:R-:W-:-:S07]  /*0140*/  VIADD R19, R0, 0x100 ;  /* 0x0000010000137836 */ /* 0x000fce0000000000 */
.L_x_424:
[----:B0-----:R-:W-:Y:S05]  /*0150*/  BSYNC.RECONVERGENT B1 ;  /* 0x0000000000017941 */ /* 0x001fea0003800200 */
.L_x_423:
[----:B------:R-:W-:Y:S01]  /*0160*/  ISETP.GE.AND P0, PT, R19, UR8, PT ;  /* 0x0000000813007c0c */ /* 0x000fe2000bf06270 */
[----:B------:R-:W-:-:S12]  /*0170*/  BSSY.RECONVERGENT B1, `(.L_x_425) ;  /* 0x0000099000017945 */ /* 0x000fd80003800200 */
[----:B------:R-:W-:Y:S05]  /*0180*/  @P0 BRA `(.L_x_426) ;  /* 0x00000008005c0947 */ /* 0x000fea0003800000 */
[----:B------:R-:W-:Y:S01]  /*0190*/  LOP3.LUT R4, RZ, R19, RZ, 0x33, !PT ;  /* 0x00000013ff047212 */ /* 0x000fe200078e33ff */
[----:B------:R-:W-:Y:S04]  /*01a0*/  BSSY.RECONVERGENT B2, `(.L_x_427) ;  /* 0x000002e000027945 */ /* 0x000fe80003800200 */
[----:B------:R-:W-:-:S05]  /*01b0*/  VIADD R4, R4, UR8 ;  /* 0x0000000804047c36 */ /* 0x000fca0008000000 */
[----:B-1----:R-:W-:-:S04]  /*01c0*/  LOP3.LUT R2, R4, 0x300, RZ, 0xc0, !PT ;  /* 0x0000030004027812 */ /* 0x002fc800078ec0ff */
[----:B------:R-:W-:-:S13]  /*01d0*/  ISETP.NE.AND P0, PT, R2, 0x300, PT ;  /* 0x000003000200780c */ /* 0x000fda0003f05270 */
[----:B------:R-:W-:Y:S05]  /*01e0*/  @!P0 BRA `(.L_x_428) ;  /* 0x0000000000a48947 */ /* 0x000fea0003800000 */
[----:B------:R-:W0:Y:S01]  /*01f0*/  LDC.64 R2, c[0x0][0x380] ;  /* 0x0000e000ff027b82 */ /* 0x000e220000000a00 */
[----:B------:R-:W-:-:S04]  /*0200*/  LEA.HI R5, R4, 0x1, RZ, 0x18 ;  /* 0x0000000104057811 */ /* 0x000fc800078fc0ff */
[----:B------:R-:W-:-:S05]  /*0210*/  LOP3.LUT R5, R5, 0x3, RZ, 0xc0, !PT ;  /* 0x0000000305057812 */ /* 0x000fca00078ec0ff */
[----:B------:R-:W-:Y:S02]  /*0220*/  IMAD.MOV R5, RZ, RZ, -R5 ;  /* 0x000000ffff057224 */ /* 0x000fe400078e0a05 */
[----:B0-----:R-:W-:-:S04]  /*0230*/  IMAD.WIDE.U32 R2, R19, 0x10, R2 ;  /* 0x0000001013027825 */ /* 0x001fc800078e0002 */
[----:B------:R-:W-:-:S07]  /*0240*/  IMAD.MOV.U32 R16, RZ, RZ, R2 ;  /* 0x000000ffff107224 */ /* 0x000fce00078e0002 */
.L_x_431:
[----:B------:R-:W-:-:S05]  /*0250*/  IMAD.MOV.U32 R2, RZ, RZ, R16 ;  /* 0x000000ffff027224 */ /* 0x000fca00078e0010 */
[----:B------:R-:W2:Y:S04]  /*0260*/  LDG.E.64.CONSTANT R8, desc[UR10][R2.64] ;  /* 0x0000000a02087981 */ /* 0x000ea8000c1e9b00 */
[----:B------:R-:W3:Y:S01]  /*0270*/  LDG.E.64.CONSTANT R10, desc[UR10][R2.64+0x8] ;  /* 0x0000080a020a7981 */ /* 0x000ee2000c1e9b00 */
[----:B------:R-:W-:Y:S01]  /*0280*/  VIADD R5, R5, 0x1 ;  /* 0x0000000105057836 */ /* 0x000fe20000000000 */
[----:B------:R-:W-:Y:S01]  /*0290*/  BSSY.RECONVERGENT B3, `(.L_x_429) ;  /* 0x000001b000037945 */ /* 0x000fe20003800200 */
[----:B-----5:R-:W-:Y:S01]  /*02a0*/  IMAD.MOV.U32 R21, RZ, RZ, R13 ;  /* 0x000000ffff157224 */ /* 0x020fe200078e000d */
[----:B------:R-:W-:Y:S01]  /*02b0*/  IADD3 R16, P3, PT, R2, 0x1000, RZ ;  /* 0x0000100002107810 */ /* 0x000fe20007f7e0ff */
[----:B------:R-:W-:Y:S01]  /*02c0*/  IMAD.MOV.U32 R17, RZ, RZ, R12 ;  /* 0x000000ffff117224 */ /* 0x000fe200078e000c */
[----:B------:R-:W-:Y:S01]  /*02d0*/  ISETP.NE.AND P2, PT, R5, RZ, PT ;  /* 0x000000ff0500720c */ /* 0x000fe20003f45270 */
[----:B------:R-:W-:-:S02]  /*02e0*/  IMAD.MOV.U32 R6, RZ, RZ, R14 ;  /* 0x000000ffff067224 */ /* 0x000fc400078e000e */
[----:B------:R-:W-:Y:S01]  /*02f0*/  IMAD.MOV.U32 R7, RZ, RZ, R15 ;  /* 0x000000ffff077224 */ /* 0x000fe200078e000f */
[----:B--2---:R-:W-:Y:S01]  /*0300*/  DSETP.GEU.AND P0, PT, R14, R8, PT ;  /* 0x000000080e00722a */ /* 0x004fe20003f0e000 */
[----:B------:R-:W-:Y:S02]  /*0310*/  IMAD.MOV.U32 R14, RZ, RZ, R8 ;  /* 0x000000ffff0e7224 */ /* 0x000fe400078e0008 */
[----:B---3--:R-:W-:Y:S02]  /*0320*/  IMAD.MOV.U32 R12, RZ, RZ, R10 ;  /* 0x000000ffff0c7224 */ /* 0x008fe400078e000a */
[----:B------:R-:W-:Y:S02]  /*0330*/  IMAD.MOV.U32 R13, RZ, RZ, R11 ;  /* 0x000000ffff0d7224 */ /* 0x000fe400078e000b */
[----:B------:R-:W-:-:S07]  /*0340*/  IMAD.MOV.U32 R15, RZ, RZ, R9 ;  /* 0x000000ffff0f7224 */ /* 0x000fce00078e0009 */
[----:B------:R-:W-:Y:S05]  /*0350*/  @!P0 BRA `(.L_x_430) ;  /* 0x0000000000388947 */ /* 0x000fea0003800000 */
[----:B------:R-:W-:Y:S01]  /*0360*/  DSETP.GT.AND P0, PT, R6, R8, PT ;  /* 0x000000080600722a */ /* 0x000fe20003f04000 */
[----:B------:R-:W-:Y:S02]  /*0370*/  IMAD.MOV.U32 R14, RZ, RZ, R6 ;  /* 0x000000ffff0e7224 */ /* 0x000fe400078e0006 */
[----:B------:R-:W-:Y:S02]  /*0380*/  IMAD.MOV.U32 R15, RZ, RZ, R7 ;  /* 0x000000ffff0f7224 */ /* 0x000fe400078e0007 */
[----:B------:R-:W-:Y:S02]  /*0390*/  IMAD.MOV.U32 R12, RZ, RZ, R17 ;  /* 0x000000ffff0c7224 */ /* 0x000fe400078e0011 */
[----:B------:R-:W-:-:S07]  /*03a0*/  IMAD.MOV.U32 R13, RZ, RZ, R21 ;  /* 0x000000ffff0d7224 */ /* 0x000fce00078e0015 */
[----:B------:R-:W-:Y:S05]  /*03b0*/  @P0 BRA `(.L_x_430) ;  /* 0x0000000000200947 */ /* 0x000fea0003800000 */
[CC--:B------:R-:W-:Y:S02]  /*03c0*/  ISETP.GE.U32.AND P1, PT, R17.reuse, R10.reuse, PT ;  /* 0x0000000a1100720c */ /* 0x0c0fe40003f26070 */
[----:B------:R-:W-:Y:S02]  /*03d0*/  ISETP.LT.U32.AND P0, PT, R17, R10, PT ;  /* 0x0000000a1100720c */ /* 0x000fe40003f01070 */
[CC--:B------:R-:W-:Y:S02]  /*03e0*/  ISETP.GE.AND.EX P1, PT, R21.reuse, R11.reuse, PT, P1 ;  /* 0x0000000b1500720c */ /* 0x0c0fe40003f26310 */
[----:B------:R-:W-:Y:S02]  /*03f0*/  ISETP.LT.AND.EX P0, PT, R21, R11, PT, P0 ;  /* 0x0000000b1500720c */ /* 0x000fe40003f01300 */
[----:B------:R-:W-:Y:S02]  /*0400*/  FSEL R14, R6, R8, !P1 ;  /* 0x00000008060e7208 */ /* 0x000fe40004800000 */
[----:B------:R-:W-:-:S02]  /*0410*/  FSEL R15, R7, R9, !P1 ;  /* 0x00000009070f7208 */ /* 0x000fc40004800000 */
[----:B------:R-:W-:Y:S02]  /*0420*/  SEL R12, R17, R10, P0 ;  /* 0x0000000a110c7207 */ /* 0x000fe40000000000 */
[----:B------:R-:W-:-:S07]  /*0430*/  SEL R13, R21, R11, P0 ;  /* 0x0000000b150d7207 */ /* 0x000fce0000000000 */
.L_x_430:
[----:B------:R-:W-:Y:S05]  /*0440*/  BSYNC.RECONVERGENT B3 ;  /* 0x0000000000037941 */ /* 0x000fea0003800200 */
.L_x_429:
[----:B------:R-:W-:Y:S02]  /*0450*/  IMAD.X R3, RZ, RZ, R3, P3 ;  /* 0x000000ffff037224 */ /* 0x000fe400018e0603 */
[----:B------:R-:W-:Y:S01]  /*0460*/  VIADD R19, R19, 0x100 ;  /* 0x0000010013137836 */ /* 0x000fe20000000000 */
[----:B------:R-:W-:Y:S06]  /*0470*/  @P2 BRA `(.L_x_431) ;  /* 0xfffffffc00742947 */ /* 0x000fec000383ffff */
.L_x_428:
[----:B------:R-:W-:Y:S05]  /*0480*/  BSYNC.RECONVERGENT B2 ;  /* 0x0000000000027941 */ /* 0x000fea0003800200 */
.L_x_427:
[----:B------:R-:W0:Y:S01]  /*0490*/  LDC.64 R8, c[0x0][0x380] ;  /* 0x0000e000ff087b82 */ /* 0x000e220000000a00 */
[----:B------:R-:W-:-:S13]  /*04a0*/  ISETP.GE.U32.AND P0, PT, R4, 0x300, PT ;  /* 0x000003000400780c */ /* 0x000fda0003f06070 */
[----:B------:R-:W-:Y:S05]  /*04b0*/  @!P0 BRA `(.L_x_426) ;  /* 0x0000000400908947 */ /* 0x000fea0003800000 */
.L_x_440:
[----:B0-----:R-:W-:-:S05]  /*04c0*/  IMAD.WIDE R20, R19, 0x10, R8 ;  /* 0x0000001013147825 */ /* 0x001fca00078e0208 */
[----:B------:R-:W2:Y:S04]  /*04d0*/  LDG.E.64.CONSTANT R10, desc[UR10][R20.64] ;  /* 0x0000000a140a7981 */ /* 0x000ea8000c1e9b00 */
[----:B------:R-:W3:Y:S04]  /*04e0*/  LDG.E.64.CONSTANT R16, desc[UR10][R20.64+0x8] ;  /* 0x0000080a14107981 */ /* 0x000ee8000c1e9b00 */
[----:B-----5:R0:W5:Y:S04]  /*04f0*/  LDG.E.64.CONSTANT R6, desc[UR10][R20.64+0x1000] ;  /* 0x0010000a14067981 */ /* 0x020168000c1e9b00 */
[----:B------:R0:W5:Y:S01]  /*0500*/  LDG.E.64.CONSTANT R4, desc[UR10][R20.64+0x1008] ;  /* 0x0010080a14047981 */ /* 0x000162000c1e9b00 */
[----:B------:R-:W-:Y:S01]  /*0510*/  BSSY.RECONVERGENT B2, `(.L_x_432) ;  /* 0x0000015000027945 */ /* 0x000fe20003800200 */
[----:B--2---:R-:W-:Y:S01]  /*0520*/  DSETP.GEU.AND P0, PT, R14, R10, PT ;  /* 0x0000000a0e00722a */ /* 0x004fe20003f0e000 */
[----:B------:R-:W-:-:S02]  /*0530*/  IMAD.MOV.U32 R2, RZ, RZ, R10 ;  /* 0x000000ffff027224 */ /* 0x000fc400078e000a */
[----:B------:R-:W-:Y:S02]  /*0540*/  IMAD.MOV.U32 R3, RZ, RZ, R11 ;  /* 0x000000ffff037224 */ /* 0x000fe400078e000b */
[----:B---3--:R-:W-:Y:S02]  /*0550*/  IMAD.MOV.U32 R23, RZ, RZ, R16 ;  /* 0x000000ffff177224 */ /* 0x008fe400078e0010 */
[----:B------:R-:W-:-:S07]  /*0560*/  IMAD.MOV.U32 R25, RZ, RZ, R17 ;  /* 0x000000ffff197224 */ /* 0x000fce00078e0011 */
[----:B0-----:R-:W-:Y:S05]  /*0570*/  @!P0 BRA `(.L_x_433) ;  /* 0x0000000000388947 */ /* 0x001fea0003800000 */
[----:B------:R-:W-:Y:S01]  /*0580*/  DSETP.GT.AND P0, PT, R14, R10, PT ;  /* 0x0000000a0e00722a */ /* 0x000fe20003f04000 */
[----:B------:R-:W-:Y:S02]  /*0590*/  IMAD.MOV.U32 R23, RZ, RZ, R12 ;  /* 0x000000ffff177224 */ /* 0x000fe400078e000c */
[----:B------:R-:W-:Y:S02]  /*05a0*/  IMAD.MOV.U32 R25, RZ, RZ, R13 ;  /* 0x000000ffff197224 */ /* 0x000fe400078e000d */
[----:B------:R-:W-:Y:S02]  /*05b0*/  IMAD.MOV.U32 R2, RZ, RZ, R14 ;  /* 0x000000ffff027224 */ /* 0x000fe400078e000e */
[----:B------:R-:W-:-:S07]  /*05c0*/  IMAD.MOV.U32 R3, RZ, RZ, R15 ;  /* 0x000000ffff037224 */ /* 0x000fce00078e000f */
[----:B------:R-:W-:Y:S05]  /*05d0*/  @P0 BRA `(.L_x_433) ;  /* 0x0000000000200947 */ /* 0x000fea0003800000 */
[CC--:B------:R-:W-:Y:S02]  /*05e0*/  ISETP.LT.U32.AND P1, PT, R12.reuse, R16.reuse, PT ;  /* 0x000000100c00720c */ /* 0x0c0fe40003f21070 */
[CC--:B------:R-:W-:Y:S02]  /*05f0*/  ISETP.GE.U32.AND P0, PT, R12.reuse, R16.reuse, PT ;  /* 0x000000100c00720c */ /* 0x0c0fe40003f06070 */
[CC--:B------:R-:W-:Y:S02]  /*0600*/  ISETP.LT.AND.EX P1, PT, R13.reuse, R17.reuse, PT, P1 ;  /* 0x000000110d00720c */ /* 0x0c0fe40003f21310 */
[CC--:B------:R-:W-:Y:S02]  /*0610*/  ISETP.GE.AND.EX P0, PT, R13.reuse, R17.reuse, PT, P0 ;  /* 0x000000110d00720c */ /* 0x0c0fe40003f06300 */
[----:B------:R-:W-:Y:S02]  /*0620*/  SEL R23, R12, R16, P1 ;  /* 0x000000100c177207 */ /* 0x000fe40000800000 */
[----:B------:R-:W-:-:S02]  /*0630*/  SEL R25, R13, R17, P1 ;  /* 0x000000110d197207 */ /* 0x000fc40000800000 */
[----:B------:R-:W-:Y:S02]  /*0640*/  FSEL R2, R14, R10, !P0 ;  /* 0x0000000a0e027208 */ /* 0x000fe40004000000 */
[----:B------:R-:W-:-:S07]  /*0650*/  FSEL R3, R15, R11, !P0 ;  /* 0x0000000b0f037208 */ /* 0x000fce0004000000 */
.L_x_433:
[----:B------:R-:W-:Y:S05]  /*0660*/  BSYNC.RECONVERGENT B2 ;  /* 0x0000000000027941 */ /* 0x000fea0003800200 */
.L_x_432:
[----:B------:R0:W5:Y:S04]  /*0670*/  LDG.E.64.CONSTANT R14, desc[UR10][R20.64+0x2000] ;  /* 0x0020000a140e7981 */ /* 0x000168000c1e9b00 */
[----:B------:R0:W5:Y:S04]  /*0680*/  LDG.E.64.CONSTANT R12, desc[UR10][R20.64+0x2008] ;  /* 0x0020080a140c7981 */ /* 0x000168000c1e9b00 */
[----:B------:R0:W5:Y:S04]  /*0690*/  LDG.E.64.CONSTANT R10, desc[UR10][R20.64+0x3000] ;  /* 0x0030000a140a7981 */ /* 0x000168000c1e9b00 */
[----:B------:R0:W5:Y:S02]  /*06a0*/  LDG.E.64.CONSTANT R16, desc[UR10][R20.64+0x3008] ;  /* 0x0030080a14107981 */ /* 0x000164000c1e9b00 */
[----:B-----5:R-:W-:Y:S01]  /*06b0*/  DSETP.GEU.AND P0, PT, R2, R6, PT ;  /* 0x000000060200722a */ /* 0x020fe20003f0e000 */
[----:B------:R-:W-:Y:S01]  /*06c0*/  BSSY.RECONVERGENT B2, `(.L_x_434) ;  /* 0x0000014000027945 */ /* 0x000fe20003800200 */
[----:B------:R-:W-:-:S02]  /*06d0*/  IMAD.MOV.U32 R26, RZ, RZ, R6 ;  /* 0x000000ffff1a7224 */ /* 0x000fc400078e0006 */
[----:B------:R-:W-:Y:S02]  /*06e0*/  IMAD.MOV.U32 R27, RZ, RZ, R7 ;  /* 0x000000ffff1b7224 */ /* 0x000fe400078e0007 */
[----:B------:R-:W-:Y:S02]  /*06f0*/  IMAD.MOV.U32 R29, RZ, RZ, R4 ;  /* 0x000000ffff1d7224 */ /* 0x000fe400078e0004 */
[----:B------:R-:W-:-:S06]  /*0700*/  IMAD.MOV.U32 R18, RZ, RZ, R5 ;  /* 0x000000ffff127224 */ /* 0x000fcc00078e0005 */
[----:B0-----:R-:W-:Y:S05]  /*0710*/  @!P0 BRA `(.L_x_435) ;  /* 0x0000000000388947 */ /* 0x001fea0003800000 */
        /* <DEDUP_REMOVED lines=14> */
.L_x_435:
[----:B------:R-:W-:Y:S05]  /*0800*/  BSYNC.RECONVERGENT B2 ;  /* 0x0000000000027941 */ /* 0x000fea0003800200 */
.L_x_434:
[----:B------:R-:W-:Y:S01]  /*0810*/  DSETP.GEU.AND P0, PT, R26, R14, PT ;  /* 0x0000000e1a00722a */ /* 0x000fe20003f0e000 */
[----:B------:R-:W-:Y:S01]  /*0820*/  BSSY.RECONVERGENT B2, `(.L_x_436) ;  /* 0x0000014000027945 */ /* 0x000fe20003800200 */
[----:B------:R-:W-:Y:S02]  /*0830*/  IMAD.MOV.U32 R2, RZ, RZ, R14 ;  /* 0x000000ffff027224 */ /* 0x000fe400078e000e */
[----:B------:R-:W-:Y:S02]  /*0840*/  IMAD.MOV.U32 R3, RZ, RZ, R15 ;  /* 0x000000ffff037224 */ /* 0x000fe400078e000f */
[----:B------:R-:W-:Y:S02]  /*0850*/  IMAD.MOV.U32 R5, RZ, RZ, R12 ;  /* 0x000000ffff057224 */ /* 0x000fe400078e000c */
[----:B------:R-:W-:-:S06]  /*0860*/  IMAD.MOV.U32 R7, RZ, RZ, R13 ;  /* 0x000000ffff077224 */ /* 0x000fcc00078e000d */
        /* <DEDUP_REMOVED lines=15> */
.L_x_437:
[----:B------:R-:W-:Y:S05]  /*0960*/  BSYNC.RECONVERGENT B2 ;  /* 0x0000000000027941 */ /* 0x000fea0003800200 */
.L_x_436:
        /* <DEDUP_REMOVED lines=21> */
.L_x_439:
[----:B------:R-:W-:Y:S05]  /*0ac0*/  BSYNC.RECONVERGENT B2 ;  /* 0x0000000000027941 */ /* 0x000fea0003800200 */
.L_x_438:
[----:B------:R-:W-:-:S05]  /*0ad0*/  VIADD R19, R19, 0x400 ;  /* 0x0000040013137836 */ /* 0x000fca0000000000 */
[----:B------:R-:W-:-:S13]  /*0ae0*/  ISETP.GE.AND P0, PT, R19, UR4, PT ;  /* 0x0000000413007c0c */ /* 0x000fda000bf06270 */
[----:B------:R-:W-:Y:S05]  /*0af0*/  @!P0 BRA `(.L_x_440) ;  /* 0xfffffff800708947 */ /* 0x000fea000383ffff */
.L_x_426:
[----:B------:R-:W-:Y:S05]  /*0b00*/  BSYNC.RECONVERGENT B1 ;  /* 0x0000000000017941 */ /* 0x000fea0003800200 */
.L_x_425:
[----:B------:R-:W2:Y:S02]  /*0b10*/  LDCU UR6, c[0x0][0x390] ;  /* 0x00007200ff0677ac */ /* 0x000ea40008000800 */
[----:B--2---:R-:W-:-:S09]  /*0b20*/  UISETP.GE.AND UP0, UPT, UR6, 0x100, UPT ;  /* 0x000001000600788c */ /* 0x004fd2000bf06270 */
[----:B------:R-:W-:Y:S05]  /*0b30*/  BRA.U !UP0, `(.L_x_441) ;  /* 0x0000001508507547 */ /* 0x000fea000b800000 */
[----:B0-----:R-:W0:Y:S01]  /*0b40*/  S2R R9, SR_LANEID ;  /* 0x0000000000097919 */ /* 0x001e220000000000 */
[----:B------:R-:W-:Y:S01]  /*0b50*/  BSSY.RECONVERGENT B1, `(.L_x_442) ;  /* 0x000001f000017945 */ /* 0x000fe20003800200 */
[----:B-----5:R-:W-:Y:S01]  /*0b60*/  IMAD.MOV.U32 R11, RZ, RZ, R12 ;  /* 0x000000ffff0b7224 */ /* 0x020fe200078e000c */
[----:B------:R2:W3:Y:S01]  /*0b70*/  SHFL.DOWN PT, R4, R14, 0x1, 0x1f ;  /* 0x08201f000e047f89 */ /* 0x0004e200000e0000 */
[----:B------:R-:W-:Y:S02]  /*0b80*/  IMAD.MOV.U32 R16, RZ, RZ, R13 ;  /* 0x000000ffff107224 */ /* 0x000fe400078e000d */
[----:B-1----:R-:W-:Y:S01]  /*0b90*/  IMAD.MOV.U32 R2, RZ, RZ, R14 ;  /* 0x000000ffff027224 */ /* 0x002fe200078e000e */
[----:B------:R2:W1:Y:S01]  /*0ba0*/  SHFL.DOWN PT, R5, R15, 0x1, 0x1f ;  /* 0x08201f000f057f89 */ /* 0x00046200000e0000 */
[----:B------:R-:W-:-:S03]  /*0bb0*/  IMAD.MOV.U32 R3, RZ, RZ, R15 ;  /* 0x000000ffff037224 */ /* 0x000fc600078e000f */
[----:B------:R2:W4:Y:S04]  /*0bc0*/  SHFL.DOWN PT, R7, R12, 0x1, 0x1f ;  /* 0x08201f000c077f89 */ /* 0x00052800000e0000 */
[----:B------:R2:W1:Y:S01]  /*0bd0*/  SHFL.DOWN PT, R17, R13, 0x1, 0x1f ;  /* 0x08201f000d117f89 */ /* 0x00046200000e0000 */
[----:B0-----:R-:W-:-:S13]  /*0be0*/  ISETP.GT.AND P0, PT, R9, 0x1e, PT ;  /* 0x0000001e0900780c */ /* 0x001fda0003f04270 */
[----:B-1234-:R-:W-:Y:S05]  /*0bf0*/  @P0 BRA `(.L_x_443) ;  /* 0x0000000000500947 */ /* 0x01efea0003800000 */
[----:B------:R-:W-:Y:S01]  /*0c00*/  DSETP.GEU.AND P0, PT, R14, R4, PT ;  /* 0x000000040e00722a */ /* 0x000fe20003f0e000 */
[----:B------:R-:W-:Y:S02]  /*0c10*/  IMAD.MOV.U32 R11, RZ, RZ, R7 ;  /* 0x000000ffff0b7224 */ /* 0x000fe400078e0007 */
[----:B------:R-:W-:Y:S02]  /*0c20*/  IMAD.MOV.U32 R16, RZ, RZ, R17 ;  /* 0x000000ffff107224 */ /* 0x000fe400078e0011 */
        /* <DEDUP_REMOVED lines=9> */
[CC--:B------:R-:W-:Y:S02]  /*0cc0*/  ISETP.LT.U32.AND P1, PT, R12.reuse, R7.reuse, PT ;  /* 0x000000070c00720c */ /* 0x0c0fe40003f21070 */
[C---:B------:R-:W-:Y:S02]  /*0cd0*/  ISETP.GE.U32.AND P0, PT, R12.reuse, R7, PT ;  /* 0x000000070c00720c */ /* 0x040fe40003f06070 */
[CC--:B------:R-:W-:Y:S02]  /*0ce0*/  ISETP.LT.AND.EX P1, PT, R13.reuse, R17.reuse, PT, P1 ;  /* 0x000000110d00720c */ /* 0x0c0fe40003f21310 */
[C---:B------:R-:W-:Y:S02]  /*0cf0*/  ISETP.GE.AND.EX P0, PT, R13.reuse, R17, PT, P0 ;  /* 0x000000110d00720c */ /* 0x040fe40003f06300 */
[----:B------:R-:W-:Y:S02]  /*0d00*/  SEL R11, R12, R7, P1 ;  /* 0x000000070c0b7207 */ /* 0x000fe40000800000 */
[----:B------:R-:W-:-:S02]  /*0d10*/  SEL R16, R13, R17, P1 ;  /* 0x000000110d107207 */ /* 0x000fc40000800000 */
[----:B------:R-:W-:Y:S02]  /*0d20*/  FSEL R2, R14, R4, !P0 ;  /* 0x000000040e027208 */ /* 0x000fe40004000000 */
[----:B------:R-:W-:-:S07]  /*0d30*/  FSEL R3, R15, R5, !P0 ;  /* 0x000000050f037208 */ /* 0x000fce0004000000 */
.L_x_443:
[----:B------:R-:W-:Y:S05]  /*0d40*/  BSYNC.RECONVERGENT B1 ;  /* 0x0000000000017941 */ /* 0x000fea0003800200 */
.L_x_442:
[----:B------:R-:W-:Y:S01]  /*0d50*/  ISETP.GT.AND P0, PT, R9, 0x1d, PT ;  /* 0x0000001d0900780c */ /* 0x000fe20003f04270 */
[----:B------:R0:W1:Y:S01]  /*0d60*/  SHFL.DOWN PT, R6, R2, 0x2, 0x1f ;  /* 0x08401f0002067f89 */ /* 0x00006200000e0000 */
[----:B------:R-:W-:Y:S01]  /*0d70*/  BSSY.RECONVERGENT B1, `(.L_x_444) ;  /* 0x000001d000017945 */ /* 0x000fe20003800200 */
[----:B------:R-:W-:Y:S02]  /*0d80*/  IMAD.MOV.U32 R8, RZ, RZ, R11 ;  /* 0x000000ffff087224 */ /* 0x000fe400078e000b */
[----:B------:R0:W2:Y:S01]  /*0d90*/  SHFL.DOWN PT, R7, R3, 0x2, 0x1f ;  /* 0x08401f0003077f89 */ /* 0x0000a200000e0000 */
[----:B------:R-:W-:Y:S02]  /*0da0*/  IMAD.MOV.U32 R10, RZ, RZ, R16 ;  /* 0x000000ffff0a7224 */ /* 0x000fe400078e0010 */
[----:B------:R-:W-:Y:S01]  /*0db0*/  IMAD.MOV.U32 R4, RZ, RZ, R2 ;  /* 0x000000ffff047224 */ /* 0x000fe200078e0002 */
[----:B------:R0:W3:Y:S01]  /*0dc0*/  SHFL.DOWN PT, R12, R11, 0x2, 0x1f ;  /* 0x08401f000b0c7f89 */ /* 0x0000e200000e0000 */
[----:B------:R-:W-:-:S03]  /*0dd0*/  IMAD.MOV.U32 R5, RZ, RZ, R3 ;  /* 0x000000ffff057224 */ /* 0x000fc600078e0003 */
[----:B------:R0:W4:Y:S01]  /*0de0*/  SHFL.DOWN PT, R13, R16, 0x2, 0x1f ;  /* 0x08401f00100d7f89 */ /* 0x00012200000e0000 */
[----:B------:R-:W-:Y:S05]  /*0df0*/  @P0 BRA `(.L_x_445) ;  /* 0x0000000000500947 */ /* 0x000fea0003800000 */
[----:B-12---:R-:W-:Y:S01]  /*0e00*/  DSETP.GEU.AND P0, PT, R2, R6, PT ;  /* 0x000000060200722a */ /* 0x006fe20003f0e000 */
[----:B---3--:R-:W-:Y:S02]  /*0e10*/  IMAD.MOV.U32 R8, RZ, RZ, R12 ;  /* 0x000000ffff087224 */ /* 0x008fe400078e000c */
[----:B----4-:R-:W-:Y:S02]  /*0e20*/  IMAD.MOV.U32 R10, RZ, RZ, R13 ;  /* 0x000000ffff0a7224 */ /* 0x010fe400078e000d */
        /* <DEDUP_REMOVED lines=17> */
.L_x_445:
[----:B------:R-:W-:Y:S05]  /*0f40*/  BSYNC.RECONVERGENT B1 ;  /* 0x0000000000017941 */ /* 0x000fea0003800200 */
.L_x_444:
[----:B------:R-:W-:Y:S01]  /*0f50*/  ISETP.GT.AND P0, PT, R9, 0x1b, PT ;  /* 0x0000001b0900780c */ /* 0x000fe20003f04270 */
[----:B-1----:R1:W1:Y:S01]  /*0f60*/  SHFL.DOWN PT, R6, R4, 0x4, 0x1f ;  /* 0x08801f0004067f89 */ /* 0x00226200000e0000 */
[----:B------:R-:W-:Y:S01]  /*0f70*/  BSSY.RECONVERGENT B1, `(.L_x_446) ;  /* 0x000001d000017945 */ /* 0x000fe20003800200 */
[----:B0-----:R-:W-:Y:S02]  /*0f80*/  IMAD.MOV.U32 R11, RZ, RZ, R8 ;  /* 0x000000ffff0b7224 */ /* 0x001fe400078e0008 */
[----:B--2---:R0:W2:Y:S01]  /*0f90*/  SHFL.DOWN PT, R7, R5, 0x4, 0x1f ;  /* 0x08801f0005077f89 */ /* 0x0040a200000e0000 */
[----:B---3--:R-:W-:Y:S02]  /*0fa0*/  IMAD.MOV.U32 R12, RZ, RZ, R10 ;  /* 0x000000ffff0c7224 */ /* 0x008fe400078e000a */
[----:B------:R-:W-:Y:S01]  /*0fb0*/  IMAD.MOV.U32 R2, RZ, RZ, R4 ;  /* 0x000000ffff027224 */ /* 0x000fe200078e0004 */
[----:B----4-:R0:W3:Y:S01]  /*0fc0*/  SHFL.DOWN PT, R13, R8, 0x4, 0x1f ;  /* 0x08801f00080d7f89 */ /* 0x0100e200000e0000 */
        /* <DEDUP_REMOVED lines=23> */
.L_x_447:
[----:B------:R-:W-:Y:S05]  /*1140*/  BSYNC.RECONVERGENT B1 ;  /* 0x0000000000017941 */ /* 0x000fea0003800200 */
.L_x_446:
[----:B------:R-:W-:Y:S01]  /*1150*/  ISETP.GT.AND P0, PT, R9, 0x17, PT ;  /* 0x000000170900780c */ /* 0x000fe20003f04270 */
[----:B-1----:R1:W1:Y:S01]  /*1160*/  SHFL.DOWN PT, R6, R2, 0x8, 0x1f ;  /* 0x09001f0002067f89 */ /* 0x00226200000e0000 */
[----:B------:R-:W-:Y:S01]  /*1170*/  BSSY.RECONVERGENT B1, `(.L_x_448) ;  /* 0x000001d000017945 */ /* 0x000fe20003800200 */
[----:B0-----:R-:W-:Y:S02]  /*1180*/  IMAD.MOV.U32 R8, RZ, RZ, R11 ;  /* 0x000000ffff087224 */ /* 0x001fe400078e000b */
[----:B--2---:R0:W2:Y:S01]  /*1190*/  SHFL.DOWN PT, R7, R3, 0x8, 0x1f ;  /* 0x09001f0003077f89 */ /* 0x0040a200000e0000 */
[----:B------:R-:W-:Y:S02]  /*11a0*/  IMAD.MOV.U32 R10, RZ, RZ, R12 ;  /* 0x000000ffff0a7224 */ /* 0x000fe400078e000c */
[----:B------:R-:W-:Y:S01]  /*11b0*/  IMAD.MOV.U32 R4, RZ, RZ, R2 ;  /* 0x000000ffff047224 */ /* 0x000fe200078e0002 */
[----:B------:R0:W0:Y:S01]  /*11c0*/  SHFL.DOWN PT, R14, R11, 0x8, 0x1f ;  /* 0x09001f000b0e7f89 */ /* 0x00002200000e0000 */
[----:B------:R-:W-:-:S03]  /*11d0*/  IMAD.MOV.U32 R5, RZ, RZ, R3 ;  /* 0x000000ffff057224 */ /* 0x000fc600078e0003 */
[----:B---3--:R3:W0:Y:S01]  /*11e0*/  SHFL.DOWN PT, R13, R12, 0x8, 0x1f ;  /* 0x09001f000c0d7f89 */ /* 0x00862200000e0000 */
[----:B------:R-:W-:Y:S05]  /*11f0*/  @P0 BRA `(.L_x_449) ;  /* 0x0000000000500947 */ /* 0x000fea0003800000 */
[----:B-12---:R-:W-:Y:S01]  /*1200*/  DSETP.GEU.AND P0, PT, R2, R6, PT ;  /* 0x000000060200722a */ /* 0x006fe20003f0e000 */
[----:B0-----:R-:W-:Y:S02]  /*1210*/  IMAD.MOV.U32 R8, RZ, RZ, R14 ;  /* 0x000000ffff087224 */ /* 0x001fe400078e000e */
        /* <DEDUP_REMOVED lines=18> */
.L_x_449:
[----:B------:R-:W-:Y:S05]  /*1340*/  BSYNC.RECONVERGENT B1 ;  /* 0x0000000000017941 */ /* 0x000fea0003800200 */
.L_x_448:
[----:B------:R-:W-:Y:S01]  /*1350*/  ISETP.GT.AND P0, PT, R9, 0xf, PT ;  /* 0x0000000f0900780c */ /* 0x000fe20003f04270 */
[----:B-1----:R1:W1:Y:S01]  /*1360*/  SHFL.DOWN PT, R2, R4, 0x10, 0x1f ;  /* 0x0a001f0004027f89 */ /* 0x00226200000e0000 */
[----:B------:R-:W-:Y:S01]  /*1370*/  BSSY.RECONVERGENT B1, `(.L_x_450) ;  /* 0x000001d000017945 */ /* 0x000fe20003800200 */
[----:B0-----:R-:W-:Y:S02]  /*1380*/  IMAD.MOV.U32 R14, RZ, RZ, R8 ;  /* 0x000000ffff0e7224 */ /* 0x001fe400078e0008 */
[----:B------:R0:W0:Y:S01]  /*1390*/  SHFL.DOWN PT, R3, R5, 0x10, 0x1f ;  /* 0x0a001f0005037f89 */ /* 0x00002200000e0000 */
[----:B----4-:R-:W-:Y:S02]  /*13a0*/  IMAD.MOV.U32 R15, RZ, RZ, R10 ;  /* 0x000000ffff0f7224 */ /* 0x010fe400078e000a */
[----:B---3--:R-:W-:Y:S01]  /*13b0*/  IMAD.MOV.U32 R12, RZ, RZ, R4 ;  /* 0x000000ffff0c7224 */ /* 0x008fe200078e0004 */
[----:B--2---:R2:W3:Y:S01]  /*13c0*/  SHFL.DOWN PT, R7, R8, 0x10, 0x1f ;  /* 0x0a001f0008077f89 */ /* 0x0044e200000e0000 */
[----:B------:R-:W-:-:S03]  /*13d0*/  IMAD.MOV.U32 R13, RZ, RZ, R5 ;  /* 0x000000ffff0d7224 */ /* 0x000fc600078e0005 */
[----:B------:R2:W4:Y:S01]  /*13e0*/  SHFL.DOWN PT, R11, R10, 0x10, 0x1f ;  /* 0x0a001f000a0b7f89 */ /* 0x00052200000e0000 */
[----:B------:R-:W-:Y:S05]  /*13f0*/  @P0 BRA `(.L_x_451) ;  /* 0x0000000000500947 */ /* 0x000fea0003800000 */
[----:B01----:R-:W-:Y:S01]  /*1400*/  DSETP.GEU.AND P0, PT, R4, R2, PT ;  /* 0x000000020400722a */ /* 0x003fe20003f0e000 */
        /* <DEDUP_REMOVED lines=19> */
.L_x_451:
[----:B------:R-:W-:Y:S05]  /*1540*/  BSYNC.RECONVERGENT B1 ;  /* 0x0000000000017941 */ /* 0x000fea0003800200 */
.L_x_450:
[----:B------:R-:W-:Y:S01]  /*1550*/  ISETP.NE.AND P0, PT, R9, RZ, PT ;  /* 0x000000ff0900720c */ /* 0x000fe20003f05270 */
[----:B------:R-:W-:-:S12]  /*1560*/  BSSY.RECONVERGENT B1, `(.L_x_452) ;  /* 0x000000a000017945 */ /* 0x000fd80003800200 */
[----:B------:R-:W-:Y:S05]  /*1570*/  @P0 BRA `(.L_x_453) ;  /* 0x0000000000200947 */ /* 0x000fea0003800000 */
[----:B-1----:R-:W1:Y:S01]  /*1580*/  S2R R4, SR_CgaCtaId ;  /* 0x0000000000047919 */ /* 0x002e620000008800 */
[----:B0-----:R-:W-:Y:S02]  /*1590*/  MOV R3, 0x400 ;  /* 0x0000040000037802 */ /* 0x001fe40000000f00 */
[----:B------:R-:W-:-:S04]  /*15a0*/  SHF.R.U32.HI R2, RZ, 0x1, R0 ;  /* 0x00000001ff027819 */ /* 0x000fc80000011600 */
[----:B------:R-:W-:Y:S02]  /*15b0*/  LOP3.LUT R2, R2, 0x1f0, RZ, 0xc0, !PT ;  /* 0x000001f002027812 */ /* 0x000fe400078ec0ff */
[----:B-1----:R-:W-:-:S05]  /*15c0*/  LEA R3, R4, R3, 0x18 ;  /* 0x0000000304037211 */ /* 0x002fca00078ec0ff */
[----:B------:R-:W-:-:S05]  /*15d0*/  IMAD.IADD R3, R2, 0x1, R3 ;  /* 0x0000000102037824 */ /* 0x000fca00078e0203 */
[----:B------:R0:W-:Y:S04]  /*15e0*/  STS.64 [R3+0x10], R14 ;  /* 0x0000100e03007388 */ /* 0x0001e80000000a00 */
[----:B------:R0:W-:Y:S02]  /*15f0*/  STS.64 [R3+0x8], R12 ;  /* 0x0000080c03007388 */ /* 0x0001e40000000a00 */
.L_x_453:
[----:B------:R-:W-:Y:S05]  /*1600*/  BSYNC.RECONVERGENT B1 ;  /* 0x0000000000017941 */ /* 0x000fea0003800200 */
.L_x_452:
[----:B------:R-:W-:Y:S01]  /*1610*/  BAR.SYNC.DEFER_BLOCKING 0x0 ;  /* 0x0000000000007b1d */ /* 0x000fe20000010000 */
[----:B------:R-:W-:-:S13]  /*1620*/  ISETP.NE.AND P1, PT, R0, RZ, PT ;  /* 0x000000ff0000720c */ /* 0x000fda0003f25270 */
[----:B------:R-:W-:Y:S05]  /*1630*/  @P1 BRA `(.L_x_454) ;  /* 0x0000005400901947 */ /* 0x000fea0003800000 */
[----:B0-----:R-:W0:Y:S01]  /*1640*/  S2R R3, SR_CgaCtaId ;  /* 0x0000000000037919 */ /* 0x001e220000008800 */
[----:B------:R-:W-:Y:S01]  /*1650*/  MOV R0, 0x400 ;  /* 0x0000040000007802 */ /* 0x000fe20000000f00 */
[----:B------:R-:W-:Y:S03]  /*1660*/  BSSY.RECONVERGENT B1, `(.L_x_455) ;  /* 0x000001a000017945 */ /* 0x000fe60003800200 */
[----:B0-----:R-:W-:-:S05]  /*1670*/  LEA R0, R3, R0, 0x18 ;  /* 0x0000000003007211 */ /* 0x001fca00078ec0ff */
[----:B------:R-:W0:Y:S04]  /*1680*/  LDS.64 R16, [R0+0x18] ;  /* 0x0000180000107984 */ /* 0x000e280000000a00 */
[----:B-1-3--:R-:W1:Y:S04]  /*1690*/  LDS.128 R4, [R0+0x20] ;  /* 0x0000200000047984 */ /* 0x00ae680000000c00 */
[----:B------:R3:W3:Y:S04]  /*16a0*/  LDS.64 R2, [R0+0x80] ;  /* 0x0000800000027984 */ /* 0x0006e80000000a00 */
[----:B--2-4-:R2:W4:Y:S01]  /*16b0*/  LDS.128 R8, [R0+0x30] ;  /* 0x0000300000087984 */ /* 0x0145220000000c00 */
[----:B0-----:R-:W-:Y:S01]  /*16c0*/  DSETP.GEU.AND P0, PT, R12, R16, PT ;  /* 0x000000100c00722a */ /* 0x001fe20003f0e000 */
[----:B------:R-:W-:-:S02]  /*16d0*/  IMAD.MOV.U32 R20, RZ, RZ, R16 ;  /* 0x000000ffff147224 */ /* 0x000fc400078e0010 */
[----:B------:R-:W-:Y:S02]  /*16e0*/  IMAD.MOV.U32 R21, RZ, RZ, R17 ;  /* 0x000000ffff157224 */ /* 0x000fe400078e0011 */
[----:B-1----:R-:W-:Y:S02]  /*16f0*/  IMAD.MOV.U32 R22, RZ, RZ, R4 ;  /* 0x000000ffff167224 */ /* 0x002fe400078e0004 */
[----:B------:R-:W-:-:S07]  /*1700*/  IMAD.MOV.U32 R23, RZ, RZ, R5 ;  /* 0x000000ffff177224 */ /* 0x000fce00078e0005 */
[----:B--234-:R-:W-:Y:S05]  /*1710*/  @!P0 BRA `(.L_x_456) ;  /* 0x0000000000388947 */ /* 0x01cfea0003800000 */
[----:B------:R-:W-:Y:S01]  /*1720*/  DSETP.GEU.AND P0, PT, R16, R12, PT ;  /* 0x0000000c1000722a */ /* 0x000fe20003f0e000 */
[----:B------:R-:W-:Y:S02]  /*1730*/  IMAD.MOV.U32 R20, RZ, RZ, R12 ;  /* 0x000000ffff147224 */ /* 0x000fe400078e000c */
[----:B------:R-:W-:Y:S02]  /*1740*/  IMAD.MOV.U32 R21, RZ, RZ, R13 ;  /* 0x000000ffff157224 */ /* 0x000fe400078e000d */
[----:B------:R-:W-:Y:S02]  /*1750*/  IMAD.MOV.U32 R22, RZ, RZ, R14 ;  /* 0x000000ffff167224 */ /* 0x000fe400078e000e */
[----:B------:R-:W-:-:S07]  /*1760*/  IMAD.MOV.U32 R23, RZ, RZ, R15 ;  /* 0x000000ffff177224 */ /* 0x000fce00078e000f */
[----:B------:R-:W-:Y:S05]  /*1770*/  @!P0 BRA `(.L_x_456) ;  /* 0x0000000000208947 */ /* 0x000fea0003800000 */
        /* <DEDUP_REMOVED lines=8> */
.L_x_456:
[----:B------:R-:W-:Y:S05]  /*1800*/  BSYNC.RECONVERGENT B1 ;  /* 0x0000000000017941 */ /* 0x000fea0003800200 */
.L_x_455:
[----:B------:R0:W1:Y:S01]  /*1810*/  LDS.128 R12, [R0+0x40] ;  /* 0x00004000000c7984 */ /* 0x0000620000000c00 */
[----:B------:R-:W-:Y:S01]  /*1820*/  DSETP.GEU.AND P0, PT, R20, R6, PT ;  /* 0x000000061400722a */ /* 0x000fe20003f0e000 */
[----:B------:R-:W-:Y:S01]  /*1830*/  BSSY.RECONVERGENT B1, `(.L_x_457) ;  /* 0x0000015000017945 */ /* 0x000fe20003800200 */
[----:B------:R-:W-:Y:S01]  /*1840*/  IMAD.MOV.U32 R4, RZ, RZ, R6 ;  /* 0x000000ffff047224 */ /* 0x000fe200078e0006 */
[----:B------:R0:W2:Y:S01]  /*1850*/  LDS.128 R16, [R0+0x50] ;  /* 0x0000500000107984 */ /* 0x0000a20000000c00 */
[----:B------:R-:W-:Y:S02]  /*1860*/  IMAD.MOV.U32 R5, RZ, RZ, R7 ;  /* 0x000000ffff057224 */ /* 0x000fe400078e0007 */
[----:B------:R-:W-:Y:S02]  /*1870*/  IMAD.MOV.U32 R27, RZ, RZ, R8 ;  /* 0x000000ffff1b7224 */ /* 0x000fe400078e0008 */
[----:B------:R-:W-:-:S06]  /*1880*/  IMAD.MOV.U32 R29, RZ, RZ, R9 ;  /* 0x000000ffff1d7224 */ /* 0x000fcc00078e0009 */
[----:B0-----:R-:W-:Y:S05]  /*1890*/  @!P0 BRA `(.L_x_458) ;  /* 0x0000000000388947 */ /* 0x001fea0003800000 */
[----:B------:R-:W-:Y:S01]  /*18a0*/  DSETP.GEU.AND P0, PT, R6, R20, PT ;  /* 0x000000140600722a */ /* 0x000fe20003f0e000 */
[----:B------:R-:W-:Y:S02]  /*18b0*/  IMAD.MOV.U32 R27, RZ, RZ, R22 ;  /* 0x000000ffff1b7224 */ /* 0x000fe400078e0016 */
[----:B------:R-:W-:Y:S02]  /*18c0*/  IMAD.MOV.U32 R29, RZ, RZ, R23 ;  /* 0x000000ffff1d7224 */ /* 0x000fe400078e0017 */
[----:B------:R-:W-:Y:S02]  /*18d0*/  IMAD.MOV.U32 R4, RZ, RZ, R20 ;  /* 0x000000ffff047224 */ /* 0x000fe400078e0014 */
[----:B------:R-:W-:-:S07]  /*18e0*/  IMAD.MOV.U32 R5, RZ, RZ, R21 ;  /* 0x000000ffff057224 */ /* 0x000fce00078e0015 */
[----:B------:R-:W-:Y:S05]  /*18f0*/  @!P0 BRA `(.L_x_458) ;  /* 0x0000000000208947 */ /* 0x000fea0003800000 */
        /* <DEDUP_REMOVED lines=8> */
.L_x_458:
[----:B------:R-:W-:Y:S05]  /*1980*/  BSYNC.RECONVERGENT B1 ;  /* 0x0000000000017941 */ /* 0x000fea0003800200 */
.L_x_457:
[----:B------:R-:W-:Y:S01]  /*1990*/  DSETP.GEU.AND P0, PT, R4, R10, PT ;  /* 0x0000000a0400722a */ /* 0x000fe20003f0e000 */
[----:B------:R-:W-:Y:S01]  /*19a0*/  BSSY.RECONVERGENT B1, `(.L_x_459) ;  /* 0x0000014000017945 */ /* 0x000fe20003800200 */
[----:B------:R-:W-:Y:S02]  /*19b0*/  IMAD.MOV.U32 R20, RZ, RZ, R10 ;  /* 0x000000ffff147224 */ /* 0x000fe400078e000a */
[----:B------:R-:W-:Y:S02]  /*19c0*/  IMAD.MOV.U32 R21, RZ, RZ, R11 ;  /* 0x000000ffff157224 */ /* 0x000fe400078e000b */
[----:B-1----:R-:W-:Y:S02]  /*19d0*/  IMAD.MOV.U32 R25, RZ, RZ, R12 ;  /* 0x000000ffff197224 */ /* 0x002fe400078e000c */
[----:B------:R-:W-:-:S06]  /*19e0*/  IMAD.MOV.U32 R23, RZ, RZ, R13 ;  /* 0x000000ffff177224 */ /* 0x000fcc00078e000d */
[----:B------:R-:W-:Y:S05]  /*19f0*/  @!P0 BRA `(.L_x_460) ;  /* 0x0000000000388947 */ /* 0x000fea0003800000 */
        /* <DEDUP_REMOVED lines=14> */
.L_x_460:
[----:B------:R-:W-:Y:S05]  /*1ae0*/  BSYNC.RECONVERGENT B1 ;  /* 0x0000000000017941 */ /* 0x000fea0003800200 */
.L_x_459:
[----:B------:R0:W1:Y:S01]  /*1af0*/  LDS.128 R8, [R0+0x60] ;  /* 0x0000600000087984 */ /* 0x0000620000000c00 */
[----:B------:R-:W-:Y:S01]  /*1b00*/  DSETP.GEU.AND P0, PT, R20, R14, PT ;  /* 0x0000000e1400722a */ /* 0x000fe20003f0e000 */
[----:B------:R-:W-:Y:S01]  /*1b10*/  BSSY.RECONVERGENT B1, `(.L_x_461) ;  /* 0x0000015000017945 */ /* 0x000fe20003800200 */
[----:B------:R-:W-:Y:S01]  /*1b20*/  IMAD.MOV.U32 R12, RZ, RZ, R14 ;  /* 0x000000ffff0c7224 */ /* 0x000fe200078e000e */
[----:B------:R0:W3:Y:S01]  /*1b30*/  LDS.128 R4, [R0+0x70] ;  /* 0x0000700000047984 */ /* 0x0000e20000000c00 */
[----:B------:R-:W-:Y:S02]  /*1b40*/  IMAD.MOV.U32 R13, RZ, RZ, R15 ;  /* 0x000000ffff0d7224 */ /* 0x000fe400078e000f */
[----:B--2---:R-:W-:Y:S02]  /*1b50*/  IMAD.MOV.U32 R27, RZ, RZ, R16 ;  /* 0x000000ffff1b7224 */ /* 0x004fe400078e0010 */
        /* <DEDUP_REMOVED lines=16> */
.L_x_462:
[----:B------:R-:W-:Y:S05]  /*1c60*/  BSYNC.RECONVERGENT B1 ;  /* 0x0000000000017941 */ /* 0x000fea0003800200 */
.L_x_461:
        /* <DEDUP_REMOVED lines=21> */
.L_x_464:
[----:B------:R-:W-:Y:S05]  /*1dc0*/  BSYNC.RECONVERGENT B1 ;  /* 0x0000000000017941 */ /* 0x000fea0003800200 */
.L_x_463:
[----:B------:R-:W-:Y:S01]  /*1dd0*/  DSETP.GEU.AND P0, PT, R14, R10, PT ;  /* 0x0000000a0e00722a */ /* 0x000fe20003f0e000 */
[----:B------:R-:W-:Y:S01]  /*1de0*/  BSSY.RECONVERGENT B1, `(.L_x_465) ;  /* 0x0000014000017945 */ /* 0x000fe20003800200 */
[----:B------:R-:W-:Y:S02]  /*1df0*/  IMAD.MOV.U32 R8, RZ, RZ, R10 ;  /* 0x000000ffff087224 */ /* 0x000fe400078e000a */
[----:B------:R-:W-:Y:S02]  /*1e00*/  IMAD.MOV.U32 R9, RZ, RZ, R11 ;  /* 0x000000ffff097224 */ /* 0x000fe400078e000b */
[----:B---3--:R-:W-:Y:S02]  /*1e10*/  IMAD.MOV.U32 R17, RZ, RZ, R4 ;  /* 0x000000ffff117224 */ /* 0x008fe400078e0004 */
        /* <DEDUP_REMOVED lines=16> */
.L_x_466:
[----:B------:R-:W-:Y:S05]  /*1f20*/  BSYNC.RECONVERGENT B1 ;  /* 0x0000000000017941 */ /* 0x000fea0003800200 */
.L_x_465:
[----:B------:R-:W-:Y:S01]  /*1f30*/  DSETP.GEU.AND P0, PT, R8, R6, PT ;  /* 0x000000060800722a */ /* 0x000fe20003f0e000 */
[----:B------:R-:W-:Y:S02]  /*1f40*/  IMAD.MOV.U32 R12, RZ, RZ, R6 ;  /* 0x000000ffff0c7224 */ /* 0x000fe400078e0006 */
[----:B------:R-:W-:Y:S02]  /*1f50*/  IMAD.MOV.U32 R13, RZ, RZ, R7 ;  /* 0x000000ffff0d7224 */ /* 0x000fe400078e0007 */
[----:B------:R-:W-:Y:S02]  /*1f60*/  IMAD.MOV.U32 R14, RZ, RZ, R2 ;  /* 0x000000ffff0e7224 */ /* 0x000fe400078e0002 */
[----:B------:R-:W-:-:S07]  /*1f70*/  IMAD.MOV.U32 R15, RZ, RZ, R3 ;  /* 0x000000ffff0f7224 */ /* 0x000fce00078e0003 */
        /* <DEDUP_REMOVED lines=14> */
[----:B------:R-:W-:Y:S01]  /*2060*/  SEL R15, R0, R3, P2 ;  /* 0x00000003000f7207 */ /* 0x000fe20001000000 */
[----:B------:R-:W-:Y:S06]  /*2070*/  BRA `(.L_x_454) ;  /* 0x0000004c00007947 */ /* 0x000fec0003800000 */
.L_x_441:
[----:B-1----:R-:W1:Y:S01]  /*2080*/  S2R R2, SR_LANEID ;  /* 0x0000000000027919 */ /* 0x002e620000000000 */
[----:B------:R-:W-:Y:S01]  /*2090*/  LOP3.LUT R3, R0, 0x3e0, RZ, 0xc0, !PT ;  /* 0x000003e000037812 */ /* 0x000fe200078ec0ff */
[----:B------:R-:W-:Y:S01]  /*20a0*/  BSSY.RECONVERGENT B1, `(.L_x_467) ;  /* 0x0000024000017945 */ /* 0x000fe20003800200 */
[----:B-----5:R-:W-:Y:S02]  /*20b0*/  IMAD.MOV.U32 R18, RZ, RZ, R12 ;  /* 0x000000ffff127224 */ /* 0x020fe400078e000c */
[----:B------:R-:W-:Y:S02]  /*20c0*/  IMAD.MOV.U32 R20, RZ, RZ, R13 ;  /* 0x000000ffff147224 */ /* 0x000fe400078e000d */
[----:B------:R-:W-:Y:S01]  /*20d0*/  VIADD R4, R3, 0x20 ;  /* 0x0000002003047836 */ /* 0x000fe20000000000 */
[----:B------:R-:W-:Y:S01]  /*20e0*/  LOP3.LUT R3, RZ, R3, RZ, 0x33, !PT ;  /* 0x00000003ff037212 */ /* 0x000fe200078e33ff */
[----:B------:R-:W-:Y:S02]  /*20f0*/  IMAD.MOV.U32 R6, RZ, RZ, R14 ;  /* 0x000000ffff067224 */ /* 0x000fe400078e000e */
[----:B------:R-:W-:Y:S01]  /*2100*/  IMAD.MOV.U32 R7, RZ, RZ, R15 ;  /* 0x000000ffff077224 */ /* 0x000fe200078e000f */
[----:B------:R-:W-:Y:S01]  /*2110*/  ISETP.GT.AND P0, PT, R4, UR6, PT ;  /* 0x0000000604007c0c */ /* 0x000fe2000bf04270 */
[----:B------:R-:W-:-:S05]  /*2120*/  VIADD R3, R3, UR6 ;  /* 0x0000000603037c36 */ /* 0x000fca0008000000 */
[----:B------:R-:W-:-:S05]  /*2130*/  SEL R3, R3, 0x1f, P0 ;  /* 0x0000001f03037807 */ /* 0x000fca0000000000 */
[----:B------:R2:W3:Y:S04]  /*2140*/  SHFL.DOWN PT, R4, R14, 0x1, R3 ;  /* 0x082000000e047989 */ /* 0x0004e800000e0003 */
[----:B------:R2:W4:Y:S04]  /*2150*/  SHFL.DOWN PT, R5, R15, 0x1, R3 ;  /* 0x082000000f057989 */ /* 0x00052800000e0003 */
[----:B0-----:R2:W0:Y:S01]  /*2160*/  SHFL.DOWN PT, R9, R12, 0x1, R3 ;  /* 0x082000000c097989 */ /* 0x00142200000e0003 */
[----:B-1----:R-:W-:-:S03]  /*2170*/  ISETP.GE.AND P0, PT, R2, R3, PT ;  /* 0x000000030200720c */ /* 0x002fc60003f06270 */
[----:B------:R2:W1:Y:S10]  /*2180*/  SHFL.DOWN PT, R11, R13, 0x1, R3 ;  /* 0x082000000d0b7989 */ /* 0x00047400000e0003 */
[----:B--2---:R-:W-:Y:S05]  /*2190*/  @P0 BRA `(.L_x_468) ;  /* 0x0000000000500947 */ /* 0x004fea0003800000 */
[----:B---34-:R-:W-:Y:S01]  /*21a0*/  DSETP.GEU.AND P0, PT, R14, R4, PT ;  /* 0x000000040e00722a */ /* 0x018fe20003f0e000 */
[----:B0-----:R-:W-:Y:S02]  /*21b0*/  IMAD.MOV.U32 R18, RZ, RZ, R9 ;  /* 0x000000ffff127224 */ /* 0x001fe400078e0009 */
[----:B-1----:R-:W-:Y:S02]  /*21c0*/  IMAD.MOV.U32 R20, RZ, RZ, R11 ;  /* 0x000000ffff147224 */ /* 0x002fe400078e000b */
        /* <DEDUP_REMOVED lines=17> */
.L_x_468:
[----:B------:R-:W-:Y:S05]  /*22e0*/  BSYNC.RECONVERGENT B1 ;  /* 0x0000000000017941 */ /* 0x000fea0003800200 */
.L_x_467:
[----:B---3--:R-:W-:Y:S01]  /*22f0*/  VIADD R4, R2, 0x2 ;  /* 0x0000000202047836 */ /* 0x008fe20000000000 */
[----:B------:R2:W3:Y:S01]  /*2300*/  SHFL.DOWN PT, R8, R6, 0x2, R3 ;  /* 0x0840000006087989 */ /* 0x0004e200000e0003 */
[----:B------:R-:W-:Y:S01]  /*2310*/  BSSY.RECONVERGENT B1, `(.L_x_469) ;  /* 0x000001e000017945 */ /* 0x000fe20003800200 */
[----:B------:R-:W-:Y:S02]  /*2320*/  IMAD.MOV.U32 R10, RZ, RZ, R18 ;  /* 0x000000ffff0a7224 */ /* 0x000fe400078e0012 */
[----:B------:R-:W-:Y:S01]  /*2330*/  ISETP.GT.AND P0, PT, R4, R3, PT ;  /* 0x000000030400720c */ /* 0x000fe20003f04270 */
[----:B0-----:R2:W0:Y:S01]  /*2340*/  SHFL.DOWN PT, R9, R7, 0x2, R3 ;  /* 0x0840000007097989 */ /* 0x00142200000e0003 */
[----:B------:R-:W-:Y:S02]  /*2350*/  IMAD.MOV.U32 R16, RZ, RZ, R20 ;  /* 0x000000ffff107224 */ /* 0x000fe400078e0014 */
[----:B------:R-:W-:Y:S01]  /*2360*/  IMAD.MOV.U32 R4, RZ, RZ, R6 ;  /* 0x000000ffff047224 */ /* 0x000fe200078e0006 */
[----:B-1----:R2:W1:Y:S01]  /*2370*/  SHFL.DOWN PT, R11, R18, 0x2, R3 ;  /* 0x08400000120b7989 */ /* 0x00246200000e0003 */
[----:B----4-:R-:W-:-:S03]  /*2380*/  IMAD.MOV.U32 R5, RZ, RZ, R7 ;  /* 0x000000ffff057224 */ /* 0x010fc600078e0007 */
[----:B------:R2:W4:Y:S04]  /*2390*/  SHFL.DOWN PT, R13, R20, 0x2, R3 ;  /* 0x08400000140d7989 */ /* 0x00052800000e0003 */
[----:B------:R-:W-:Y:S05]  /*23a0*/  @P0 BRA `(.L_x_470) ;  /* 0x0000000000500947 */ /* 0x000fea0003800000 */
[----:B0--3--:R-:W-:Y:S01]  /*23b0*/  DSETP.GEU.AND P0, PT, R6, R8, PT ;  /* 0x000000080600722a */ /* 0x009fe20003f0e000 */
[----:B-1----:R-:W-:Y:S02]  /*23c0*/  IMAD.MOV.U32 R10, RZ, RZ, R11 ;  /* 0x000000ffff0a7224 */ /* 0x002fe400078e000b */
        /* <DEDUP_REMOVED lines=18> */
.L_x_470:
[----:B------:R-:W-:Y:S05]  /*24f0*/  BSYNC.RECONVERGENT B1 ;  /* 0x0000000000017941 */ /* 0x000fea0003800200 */
.L_x_469:
[----:B--2---:R-:W-:Y:S01]  /*2500*/  VIADD R6, R2, 0x4 ;  /* 0x0000000402067836 */ /* 0x004fe20000000000 */
[----:B---3--:R2:W3:Y:S01]  /*2510*/  SHFL.DOWN PT, R8, R4, 0x4, R3 ;  /* 0x0880000004087989 */ /* 0x0084e200000e0003 */
[----:B------:R-:W-:Y:S01]  /*2520*/  BSSY.RECONVERGENT B1, `(.L_x_471) ;  /* 0x000001e000017945 */ /* 0x000fe20003800200 */
[----:B------:R-:W-:Y:S02]  /*2530*/  IMAD.MOV.U32 R12, RZ, RZ, R10 ;  /* 0x000000ffff0c7224 */ /* 0x000fe400078e000a */
[----:B------:R-:W-:Y:S01]  /*2540*/  ISETP.GT.AND P0, PT, R6, R3, PT ;  /* 0x000000030600720c */ /* 0x000fe20003f04270 */
[----:B0-----:R2:W0:Y:S01]  /*2550*/  SHFL.DOWN PT, R9, R5, 0x4, R3 ;  /* 0x0880000005097989 */ /* 0x00142200000e0003 */
[----:B------:R-:W-:Y:S02]  /*2560*/  IMAD.MOV.U32 R14, RZ, RZ, R16 ;  /* 0x000000ffff0e7224 */ /* 0x000fe400078e0010 */
[----:B------:R-:W-:Y:S01]  /*2570*/  IMAD.MOV.U32 R6, RZ, RZ, R4 ;  /* 0x000000ffff067224 */ /* 0x000fe200078e0004 */
[----:B-1----:R2:W1:Y:S01]  /*2580*/  SHFL.DOWN PT, R11, R10, 0x4, R3 ;  /* 0x088000000a0b7989 */ /* 0x00246200000e0003 */
[----:B------:R-:W-:-:S03]  /*2590*/  IMAD.MOV.U32 R7, RZ, RZ, R5 ;  /* 0x000000ffff077224 */ /* 0x000fc600078e0005 */
[----:B----4-:R2:W4:Y:S04]  /*25a0*/  SHFL.DOWN PT, R13, R16, 0x4, R3 ;  /* 0x08800000100d7989 */ /* 0x01052800000e0003 */
        /* <DEDUP_REMOVED lines=21> */
.L_x_472:
[----:B------:R-:W-:Y:S05]  /*2700*/  BSYNC.RECONVERGENT B1 ;  /* 0x0000000000017941 */ /* 0x000fea0003800200 */
.L_x_471:
        /* <DEDUP_REMOVED lines=32> */
.L_x_474:
[----:B------:R-:W-:Y:S05]  /*2910*/  BSYNC.RECONVERGENT B1 ;  /* 0x0000000000017941 */ /* 0x000fea0003800200 */
.L_x_473:
[----:B---3--:R-:W-:Y:S01]  /*2920*/  VIADD R8, R2, 0x10 ;  /* 0x0000001002087836 */ /* 0x008fe20000000000 */
[----:B--2---:R2:W3:Y:S01]  /*2930*/  SHFL.DOWN PT, R6, R4, 0x10, R3 ;  /* 0x0a00000004067989 */ /* 0x0044e200000e0003 */
[----:B------:R-:W-:Y:S01]  /*2940*/  BSSY.RECONVERGENT B1, `(.L_x_475) ;  /* 0x000001e000017945 */ /* 0x000fe20003800200 */
[----:B------:R-:W-:Y:S02]  /*2950*/  IMAD.MOV.U32 R14, RZ, RZ, R10 ;  /* 0x000000ffff0e7224 */ /* 0x000fe400078e000a */
[----:B------:R-:W-:Y:S01]  /*2960*/  ISETP.GT.AND P0, PT, R8, R3, PT ;  /* 0x000000030800720c */ /* 0x000fe20003f04270 */
[----:B------:R2:W2:Y:S01]  /*2970*/  SHFL.DOWN PT, R7, R5, 0x10, R3 ;  /* 0x0a00000005077989 */ /* 0x0004a200000e0003 */
[----:B------:R-:W-:Y:S02]  /*2980*/  IMAD.MOV.U32 R15, RZ, RZ, R16 ;  /* 0x000000ffff0f7224 */ /* 0x000fe400078e0010 */
[----:B------:R-:W-:Y:S01]  /*2990*/  IMAD.MOV.U32 R12, RZ, RZ, R4 ;  /* 0x000000ffff0c7224 */ /* 0x000fe200078e0004 */
[----:B0-----:R0:W0:Y:S01]  /*29a0*/  SHFL.DOWN PT, R9, R10, 0x10, R3 ;  /* 0x0a0000000a097989 */ /* 0x00102200000e0003 */
[----:B----4-:R-:W-:-:S03]  /*29b0*/  IMAD.MOV.U32 R13, RZ, RZ, R5 ;  /* 0x000000ffff0d7224 */ /* 0x010fc600078e0005 */
[----:B-1----:R1:W4:Y:S04]  /*29c0*/  SHFL.DOWN PT, R11, R16, 0x10, R3 ;  /* 0x0a000000100b7989 */ /* 0x00232800000e0003 */
[----:B------:R-:W-:Y:S05]  /*29d0*/  @P0 BRA `(.L_x_476) ;  /* 0x0000000000500947 */ /* 0x000fea0003800000 */
[----:B--23--:R-:W-:Y:S01]  /*29e0*/  DSETP.GEU.AND P0, PT, R4, R6, PT ;  /* 0x000000060400722a */ /* 0x00cfe20003f0e000 */
[----:B0-----:R-:W-:Y:S02]  /*29f0*/  IMAD.MOV.U32 R14, RZ, RZ, R9 ;  /* 0x000000ffff0e7224 */ /* 0x001fe400078e0009 */
        /* <DEDUP_REMOVED lines=18> */
.L_x_476:
[----:B------:R-:W-:Y:S05]  /*2b20*/  BSYNC.RECONVERGENT B1 ;  /* 0x0000000000017941 */ /* 0x000fea0003800200 */
.L_x_475:
[----:B------:R-:W-:Y:S01]  /*2b30*/  ISETP.NE.AND P0, PT, R2, RZ, PT ;  /* 0x000000ff0200720c */ /* 0x000fe20003f05270 */
[----:B------:R-:W-:-:S12]  /*2b40*/  BSSY.RECONVERGENT B1, `(.L_x_477) ;  /* 0x000000a000017945 */ /* 0x000fd80003800200 */
[----:B------:R-:W-:Y:S05]  /*2b50*/  @P0 BRA `(.L_x_478) ;  /* 0x0000000000200947 */ /* 0x000fea0003800000 */
[----:B--2---:R-:W2:Y:S01]  /*2b60*/  S2R R4, SR_CgaCtaId ;  /* 0x0000000000047919 */ /* 0x004ea20000008800 */
[----:B01----:R-:W-:Y:S02]  /*2b70*/  MOV R3, 0x400 ;  /* 0x0000040000037802 */ /* 0x003fe40000000f00 */
[----:B------:R-:W-:-:S04]  /*2b80*/  SHF.R.U32.HI R2, RZ, 0x1, R0 ;  /* 0x00000001ff027819 */ /* 0x000fc80000011600 */
[----:B------:R-:W-:Y:S02]  /*2b90*/  LOP3.LUT R2, R2, 0x1f0, RZ, 0xc0, !PT ;  /* 0x000001f002027812 */ /* 0x000fe400078ec0ff */
[----:B--2---:R-:W-:-:S05]  /*2ba0*/  LEA R3, R4, R3, 0x18 ;  /* 0x0000000304037211 */ /* 0x004fca00078ec0ff */
[----:B------:R-:W-:-:S05]  /*2bb0*/  IMAD.IADD R3, R2, 0x1, R3 ;  /* 0x0000000102037824 */ /* 0x000fca00078e0203 */
[----:B------:R0:W-:Y:S04]  /*2bc0*/  STS.64 [R3+0x10], R14 ;  /* 0x0000100e03007388 */ /* 0x0001e80000000a00 */
[----:B------:R0:W-:Y:S02]  /*2bd0*/  STS.64 [R3+0x8], R12 ;  /* 0x0000080c03007388 */ /* 0x0001e40000000a00 */
.L_x_478:
[----:B------:R-:W-:Y:S05]  /*2be0*/  BSYNC.RECONVERGENT B1 ;  /* 0x0000000000017941 */ /* 0x000fea0003800200 */
.L_x_477:
[----:B------:R-:W-:Y:S01]  /*2bf0*/  BAR.SYNC.DEFER_BLOCKING 0x0 ;  /* 0x0000000000007b1d */ /* 0x000fe20000010000 */
[----:B------:R-:W-:-:S13]  /*2c00*/  ISETP.NE.AND P1, PT, R0, RZ, PT ;  /* 0x000000ff0000720c */ /* 0x000fda0003f25270 */
[----:B------:R-:W-:Y:S05]  /*2c10*/  @P1 BRA `(.L_x_454) ;  /* 0x0000004000181947 */ /* 0x000fea0003800000 */
[----:B------:R-:W-:Y:S01]  /*2c20*/  UISETP.GE.AND UP0, UPT, UR6, 0x21, UPT ;  /* 0x000000210600788c */ /* 0x000fe2000bf06270 */
[----:B----4-:R-:W-:Y:S02]  /*2c30*/  IMAD.MOV.U32 R11, RZ, RZ, R14 ;  /* 0x000000ffff0b7224 */ /* 0x010fe400078e000e */
[----:B------:R-:W-:Y:S02]  /*2c40*/  IMAD.MOV.U32 R8, RZ, RZ, R15 ;  /* 0x000000ffff087224 */ /* 0x000fe400078e000f */
[----:B------:R-:W-:Y:S02]  /*2c50*/  IMAD.MOV.U32 R2, RZ, RZ, R12 ;  /* 0x000000ffff027224 */ /* 0x000fe400078e000c */
[----:B012---:R-:W-:Y:S02]  /*2c60*/  IMAD.MOV.U32 R3, RZ, RZ, R13 ;  /* 0x000000ffff037224 */ /* 0x007fe400078e000d */
[----:B------:R-:W-:Y:S05]  /*2c70*/  BRA.U !UP0, `(.L_x_479) ;  /* 0x00000001086c7547 */ /* 0x000fea000b800000 */
[----:B------:R-:W0:Y:S01]  /*2c80*/  S2UR UR5, SR_CgaCtaId ;  /* 0x00000000000579c3 */ /* 0x000e220000008800 */
[----:B------:R-:W-:Y:S01]  /*2c90*/  UMOV UR4, 0x400 ;  /* 0x0000040000047882 */ /* 0x000fe20000000000 */
[----:B------:R-:W-:Y:S01]  /*2ca0*/  BSSY.RECONVERGENT B1, `(.L_x_479) ;  /* 0x0000018000017945 */ /* 0x000fe20003800200 */
[----:B0-----:R-:W-:-:S09]  /*2cb0*/  ULEA UR4, UR5, UR4, 0x18 ;  /* 0x0000000405047291 */ /* 0x001fd2000f8ec0ff */
[----:B------:R-:W0:Y:S04]  /*2cc0*/  LDS.64 R4, [UR4+0x18] ;  /* 0x00001804ff047984 */ /* 0x000e280008000a00 */
[----:B---3--:R-:W1:Y:S01]  /*2cd0*/  LDS.64 R6, [UR4+0x20] ;  /* 0x00002004ff067984 */ /* 0x008e620008000a00 */
[----:B0-----:R-:W-:Y:S01]  /*2ce0*/  DSETP.GEU.AND P0, PT, R12, R4, PT ;  /* 0x000000040c00722a */ /* 0x001fe20003f0e000 */
[----:B------:R-:W-:Y:S02]  /*2cf0*/  IMAD.MOV.U32 R2, RZ, RZ, R4 ;  /* 0x000000ffff027224 */ /* 0x000fe400078e0004 */
[----:B------:R-:W-:Y:S02]  /*2d00*/  IMAD.MOV.U32 R3, RZ, RZ, R5 ;  /* 0x000000ffff037224 */ /* 0x000fe400078e0005 */
[----:B-1----:R-:W-:-:S02]  /*2d10*/  IMAD.MOV.U32 R11, RZ, RZ, R6 ;  /* 0x000000ffff0b7224 */ /* 0x002fc400078e0006 */
        /* <DEDUP_REMOVED lines=16> */
.L_x_480:
[----:B------:R-:W-:Y:S05]  /*2e20*/  BSYNC.RECONVERGENT B1 ;  /* 0x0000000000017941 */ /* 0x000fea0003800200 */
.L_x_479:
[----:B------:R-:W-:Y:S01]  /*2e30*/  UISETP.GE.AND UP0, UPT, UR6, 0x41, UPT ;  /* 0x000000410600788c */ /* 0x000fe2000bf06270 */
[----:B------:R-:W-:Y:S02]  /*2e40*/  IMAD.MOV.U32 R9, RZ, RZ, R11 ;  /* 0x000000ffff097224 */ /* 0x000fe400078e000b */
[----:B------:R-:W-:Y:S02]  /*2e50*/  IMAD.MOV.U32 R0, RZ, RZ, R8 ;  /* 0x000000ffff007224 */ /* 0x000fe400078e0008 */
[----:B------:R-:W-:Y:S02]  /*2e60*/  IMAD.MOV.U32 R4, RZ, RZ, R2 ;  /* 0x000000ffff047224 */ /* 0x000fe400078e0002 */
[----:B------:R-:W-:Y:S02]  /*2e70*/  IMAD.MOV.U32 R5, RZ, RZ, R3 ;  /* 0x000000ffff057224 */ /* 0x000fe400078e0003 */
[----:B------:R-:W-:Y:S05]  /*2e80*/  BRA.U !UP0, `(.L_x_481) ;  /* 0x00000001086c7547 */ /* 0x000fea000b800000 */
[----:B------:R-:W0:Y:S01]  /*2e90*/  S2UR UR5, SR_CgaCtaId ;  /* 0x00000000000579c3 */ /* 0x000e220000008800 */
[----:B------:R-:W-:Y:S01]  /*2ea0*/  UMOV UR4, 0x400 ;  /* 0x0000040000047882 */ /* 0x000fe20000000000 */
[----:B------:R-:W-:Y:S01]  /*2eb0*/  BSSY.RECONVERGENT B1, `(.L_x_481) ;  /* 0x0000018000017945 */ /* 0x000fe20003800200 */
[----:B0-----:R-:W-:-:S09]  /*2ec0*/  ULEA UR4, UR5, UR4, 0x18 ;  /* 0x0000000405047291 */ /* 0x001fd2000f8ec0ff */
[----:B---3--:R-:W0:Y:S04]  /*2ed0*/  LDS.64 R6, [UR4+0x28] ;  /* 0x00002804ff067984 */ /* 0x008e280008000a00 */
[----:B------:R-:W1:Y:S01]  /*2ee0*/  LDS.64 R12, [UR4+0x30] ;  /* 0x00003004ff0c7984 */ /* 0x000e620008000a00 */
        /* <DEDUP_REMOVED lines=20> */
.L_x_482:
[----:B------:R-:W-:Y:S05]  /*3030*/  BSYNC.RECONVERGENT B1 ;  /* 0x0000000000017941 */ /* 0x000fea0003800200 */
.L_x_481:
        /* <DEDUP_REMOVED lines=32> */
.L_x_484:
[----:B------:R-:W-:Y:S05]  /*3240*/  BSYNC.RECONVERGENT B1 ;  /* 0x0000000000017941 */ /* 0x000fea0003800200 */
.L_x_483:
        /* <DEDUP_REMOVED lines=32> */
.L_x_486:
[----:B------:R-:W-:Y:S05]  /*3450*/  BSYNC.RECONVERGENT B1 ;  /* 0x0000000000017941 */ /* 0x000fea0003800200 */
.L_x_485:
        /* <DEDUP_REMOVED lines=32> */
.L_x_488:
[----:B------:R-:W-:Y:S05]  /*3660*/  BSYNC.RECONVERGENT B1 ;  /* 0x0000000000017941 */ /* 0x000fea0003800200 */
.L_x_487:
        /* <DEDUP_REMOVED lines=32> */
.L_x_490:
[----:B------:R-:W-:Y:S05]  /*3870*/  BSYNC.RECONVERGENT B1 ;  /* 0x0000000000017941 */ /* 0x000fea0003800200 */
.L_x_489:
[----:B------:R-:W-:Y:S01]  /*3880*/  UISETP.GE.AND UP0, UPT, UR6, 0xe1, UPT ;  /* 0x000000e10600788c */ /* 0x000fe2000bf06270 */
[----:B------:R-:W-:Y:S02]  /*3890*/  IMAD.MOV.U32 R14, RZ, RZ, R9 ;  /* 0x000000ffff0e7224 */ /* 0x000fe400078e0009 */
[----:B------:R-:W-:Y:S02]  /*38a0*/  IMAD.MOV.U32 R15, RZ, RZ, R0 ;  /* 0x000000ffff0f7224 */ /* 0x000fe400078e0000 */
[----:B------:R-:W-:Y:S02]  /*38b0*/  IMAD.MOV.U32 R12, RZ, RZ, R4 ;  /* 0x000000ffff0c7224 */ /* 0x000fe400078e0004 */
[----:B------:R-:W-:Y:S02]  /*38c0*/  IMAD.MOV.U32 R13, RZ, RZ, R5 ;  /* 0x000000ffff0d7224 */ /* 0x000fe400078e0005 */
[----:B------:R-:W-:Y:S05]  /*38d0*/  BRA.U !UP0, `(.L_x_454) ;  /* 0x0000003108e87547 */ /* 0x000fea000b800000 */
[----:B------:R-:W0:Y:S01]  /*38e0*/  S2UR UR5, SR_CgaCtaId ;  /* 0x00000000000579c3 */ /* 0x000e220000008800 */
[----:B------:R-:W-:Y:S02]  /*38f0*/  UMOV UR4, 0x400 ;  /* 0x0000040000047882 */ /* 0x000fe40000000000 */
        /* <DEDUP_REMOVED lines=24> */
.L_x_422:
[----:B------:R-:W1:Y:S01]  /*3a80*/  S2R R0, SR_TID.X ;  /* 0x0000000000007919 */ /* 0x000e620000002100 */
[----:B------:R-:W1:Y:S02]  /*3a90*/  LDC.64 R2, c[0x0][0x380] ;  /* 0x0000e000ff027b82 */ /* 0x000e640000000a00 */
[----:B-1----:R-:W-:-:S05]  /*3aa0*/  IMAD.WIDE.U32 R2, R0, 0x10, R2 ;  /* 0x0000001000027825 */ /* 0x002fca00078e0002 */
[----:B0-----:R-:W2:Y:S04]  /*3ab0*/  LDG.E.64.CONSTANT R18, desc[UR10][R2.64] ;  /* 0x0000000a02127981 */ /* 0x001ea8000c1e9b00 */
[----:B------:R-:W2:Y:S04]  /*3ac0*/  LDG.E.64.CONSTANT R16, desc[UR10][R2.64+0x1000] ;  /* 0x0010000a02107981 */ /* 0x000ea8000c1e9b00 */
[----:B------:R-:W3:Y:S04]  /*3ad0*/  LDG.E.64.CONSTANT R20, desc[UR10][R2.64+0x8] ;  /* 0x0000080a02147981 */ /* 0x000ee8000c1e9b00 */
[----:B------:R-:W3:Y:S04]  /*3ae0*/  LDG.E.64.CONSTANT R14, desc[UR10][R2.64+0x1008] ;  /* 0x0010080a020e7981 */ /* 0x000ee8000c1e9b00 */
[----:B------:R-:W4:Y:S04]  /*3af0*/  LDG.E.64.CONSTANT R12, desc[UR10][R2.64+0x2000] ;  /* 0x0020000a020c7981 */ /* 0x000f28000c1e9b00 */
[----:B------:R-:W5:Y:S04]  /*3b00*/  LDG.E.64.CONSTANT R10, desc[UR10][R2.64+0x2008] ;  /* 0x0020080a020a7981 */ /* 0x000f68000c1e9b00 */
[----:B------:R-:W5:Y:S04]  /*3b10*/  LDG.E.64.CONSTANT R6, desc[UR10][R2.64+0x3000] ;  /* 0x0030000a02067981 */ /* 0x000f68000c1e9b00 */
[----:B------:R-:W5:Y:S04]  /*3b20*/  LDG.E.64.CONSTANT R4, desc[UR10][R2.64+0x3008] ;  /* 0x0030080a02047981 */ /* 0x000f68000c1e9b00 */
[----:B------:R-:W5:Y:S04]  /*3b30*/  LDG.E.64.CONSTANT R28, desc[UR10][R2.64+0x4000] ;  /* 0x0040000a021c7981 */ /* 0x000f68000c1e9b00 */
[----:B------:R-:W5:Y:S01]  /*3b40*/  LDG.E.64.CONSTANT R8, desc[UR10][R2.64+0x4008] ;  /* 0x0040080a02087981 */ /* 0x000f62000c1e9b00 */
[----:B------:R-:W-:Y:S01]  /*3b50*/  UISETP.GE.U32.AND UP0, UPT, UR8, 0xa00, UPT ;  /* 0x00000a000800788c */ /* 0x000fe2000bf06070 */
[----:B------:R-:W-:Y:S01]  /*3b60*/  UMOV UR9, 0x500 ;  /* 0x0000050000097882 */ /* 0x000fe20000000000 */
[----:B------:R-:W-:Y:S01]  /*3b70*/  UMOV UR4, URZ ;  /* 0x000000ff00047c82 */ /* 0x000fe20008000000 */
[----:B--2---:R-:W-:-:S14]  /*3b80*/  DSETP.GEU.AND P2, PT, R18, R16, PT ;  /* 0x000000101200722a */ /* 0x004fdc0003f4e000 */
[----:B---3--:R-:W-:-:S04]  /*3b90*/  @P2 ISETP.GE.U32.AND P0, PT, R20, R14, PT ;  /* 0x0000000e1400220c */ /* 0x008fc80003f06070 */
[----:B------:R-:W-:-:S13]  /*3ba0*/  @P2 ISETP.GE.AND.EX P0, PT, R21, R15, PT, P0 ;  /* 0x0000000f1500220c */ /* 0x000fda0003f06300 */
[----:B------:R-:W-:-:S06]  /*3bb0*/  @P2 DSETP.LT.OR P0, PT, R16, R18, !P0 ;  /* 0x000000121000222a */ /* 0x000fcc0004701400 */
[----:B------:R-:W-:Y:S02]  /*3bc0*/  @P2 FSEL R18, R18, R16, P0 ;  /* 0x0000001012122208 */ /* 0x000fe40000000000 */
[----:B------:R-:W-:Y:S02]  /*3bd0*/  @P2 FSEL R19, R19, R17, P0 ;  /* 0x0000001113132208 */ /* 0x000fe40000000000 */
[----:B------:R-:W-:Y:S01]  /*3be0*/  @P2 SEL R14, R20, R14, P0 ;  /* 0x0000000e140e2207 */ /* 0x000fe20000000000 */
[----:B------:R-:W-:Y:S01]  /*3bf0*/  @P2 IMAD.MOV.U32 R16, RZ, RZ, R18 ;  /* 0x000000ffff102224 */ /* 0x000fe200078e0012 */
[----:B------:R-:W-:Y:S01]  /*3c00*/  @P2 SEL R15, R21, R15, P0 ;  /* 0x0000000f150f2207 */ /* 0x000fe20000000000 */
[----:B------:R-:W-:-:S06]  /*3c10*/  @P2 IMAD.MOV.U32 R17, RZ, RZ, R19 ;  /* 0x000000ffff112224 */ /* 0x000fcc00078e0013 */
[----:B----4-:R-:W-:-:S14]  /*3c20*/  DSETP.GEU.AND P1, PT, R16, R12, PT ;  /* 0x0000000c1000722a */ /* 0x010fdc0003f2e000 */
[----:B-----5:R-:W-:-:S04]  /*3c30*/  @P1 ISETP.GE.U32.AND P0, PT, R14, R10, PT ;  /* 0x0000000a0e00120c */ /* 0x020fc80003f06070 */
[----:B------:R-:W-:-:S13]  /*3c40*/  @P1 ISETP.GE.AND.EX P0, PT, R15, R11, PT, P0 ;  /* 0x0000000b0f00120c */ /* 0x000fda0003f06300 */
[----:B------:R-:W-:-:S06]  /*3c50*/  @P1 DSETP.GT.OR P0, PT, R16, R12, !P0 ;  /* 0x0000000c1000122a */ /* 0x000fcc0004704400 */
[----:B------:R-:W-:Y:S02]  /*3c60*/  @P1 FSEL R16, R16, R12, P0 ;  /* 0x0000000c10101208 */ /* 0x000fe40000000000 */
[----:B------:R-:W-:Y:S02]  /*3c70*/  @P1 FSEL R17, R17, R13, P0 ;  /* 0x0000000d11111208 */ /* 0x000fe40000000000 */
[----:B------:R-:W-:Y:S01]  /*3c80*/  @P1 SEL R10, R14, R10, P0 ;  /* 0x0000000a0e0a1207 */ /* 0x000fe20000000000 */
[----:B------:R-:W-:Y:S01]  /*3c90*/  @P1 IMAD.MOV.U32 R12, RZ, RZ, R16 ;  /* 0x000000ffff0c1224 */ /* 0x000fe200078e0010 */
[----:B------:R-:W-:Y:S01]  /*3ca0*/  @P1 SEL R11, R15, R11, P0 ;  /* 0x0000000b0f0b1207 */ /* 0x000fe20000000000 */
[----:B------:R-:W-:-:S06]  /*3cb0*/  @P1 IMAD.MOV.U32 R13, RZ, RZ, R17 ;  /* 0x000000ffff0d1224 */ /* 0x000fcc00078e0011 */
[----:B------:R-:W-:-:S14]  /*3cc0*/  DSETP.GEU.AND P2, PT, R12, R6, PT ;  /* 0x000000060c00722a */ /* 0x000fdc0003f4e000 */
[----:B------:R-:W-:-:S04]  /*3cd0*/  @P2 ISETP.GE.U32.AND P0, PT, R10, R4, PT ;  /* 0x000000040a00220c */ /* 0x000fc80003f06070 */
        /* <DEDUP_REMOVED lines=17> */
[----:B------:R-:W-:Y:S01]  /*3df0*/  @P1 IMAD.MOV.U32 R29, RZ, RZ, R7 ;  /* 0x000000ffff1d1224 */ /* 0x000fe200078e0007 */
[----:B------:R-:W-:Y:S06]  /*3e00*/  BRA.U !UP0, `(.L_x_491) ;  /* 0x0000000d08987547 */ /* 0x000fec000b800000 */
[----:B------:R-:W-:-:S04]  /*3e10*/  UIADD3 UR9, UP0, UPT, UR8, -0xa00, URZ ;  /* 0xfffff60008097890 */ /* 0x000fc8000ff1e0ff */
[----:B------:R-:W-:Y:S02]  /*3e20*/  ULEA.HI.X.SX32 UR8, UR8, 0xffffffff, 0x1, UP0 ;  /* 0xffffffff08087891 */ /* 0x000fe400080f0eff */
[----:B------:R-:W-:Y:S02]  /*3e30*/  UIMAD.WIDE.U32 UR12, UR9, -0x33333333, URZ ;  /* 0xcccccccd090c78a5 */ /* 0x000fe4000f8e00ff */
[----:B------:R-:W-:Y:S02]  /*3e40*/  UIMAD.WIDE.U32 UR4, UR8, -0x33333333, URZ ;  /* 0xcccccccd080478a5 */ /* 0x000fe4000f8e00ff */
[----:B------:R-:W-:Y:S02]  /*3e50*/  UISETP.GE.U32.AND UP1, UPT, UR9, 0x500, UPT ;  /* 0x000005000900788c */ /* 0x000fe4000bf26070 */
[----:B------:R-:W-:Y:S02]  /*3e60*/  UIMAD.WIDE.U32 UR4, UP0, UR9, -0x33333334, UR4 ;  /* 0xcccccccc090478a5 */ /* 0x000fe4000f800004 */
[----:B------:R-:W-:-:S02]  /*3e70*/  UISETP.GE.U32.AND.EX UP1, UPT, UR8, URZ, UPT, UP1 ;  /* 0x000000ff0800728c */ /* 0x000fc4000bf26110 */
[----:B------:R-:W-:Y:S02]  /*3e80*/  UIADD3.X UR7, UPT, UPT, URZ, URZ, URZ, UP0, !UPT ;  /* 0x000000ffff077290 */ /* 0x000fe400087fe4ff */
[----:B------:R-:W-:Y:S01]  /*3e90*/  UIADD3 URZ, UP0, UPT, UR13, UR4, URZ ;  /* 0x000000040dff7290 */ /* 0x000fe2000ff1e0ff */
[----:B------:R-:W-:Y:S01]  /*3ea0*/  UMOV UR6, UR5 ;  /* 0x0000000500067c82 */ /* 0x000fe20008000000 */
[----:B------:R-:W-:Y:S02]  /*3eb0*/  UMOV UR9, 0x500 ;  /* 0x0000050000097882 */ /* 0x000fe40000000000 */
[----:B------:R-:W-:-:S04]  /*3ec0*/  UIMAD.WIDE.U32.X UR6, UR8, -0x33333334, UR6, UP0 ;  /* 0xcccccccc080678a5 */ /* 0x000fc800080e0406 */
[----:B------:R-:W-:-:S04]  /*3ed0*/  USHF.R.U64 UR5, UR6, 0xa, UR7 ;  /* 0x0000000a06057899 */ /* 0x000fc80008001207 */
[----:B------:R-:W-:-:S04]  /*3ee0*/  ULOP3.LUT UR4, UR5, 0x1, URZ, 0xc0, !UPT ;  /* 0x0000000105047892 */ /* 0x000fc8000f8ec0ff */
[----:B------:R-:W-:-:S03]  /*3ef0*/  UISETP.NE.U32.AND UP0, UPT, UR4, 0x1, UPT ;  /* 0x000000010400788c */ /* 0x000fc6000bf05070 */
[----:B------:R-:W-:Y:S01]  /*3f00*/  UMOV UR4, URZ ;  /* 0x000000ff00047c82 */ /* 0x000fe20008000000 */
[----:B------:R-:W-:Y:S01]  /*3f10*/  UISETP.NE.U32.AND.EX UP0, UPT, URZ, URZ, UPT, UP0 ;  /* 0x000000ffff00728c */ /* 0x000fe2000bf05100 */
[----:B------:R-:W-:Y:S10]  /*3f20*/  BRA.U !UP1, `(.L_x_492) ;  /* 0x0000000909307547 */ /* 0x000ff4000b800000 */
[----:B------:R-:W0:Y:S01]  /*3f30*/  LDCU.64 UR8, c[0x0][0x380] ;  /* 0x00007000ff0877ac */ /* 0x000e220008000a00 */
[----:B------:R-:W-:Y:S01]  /*3f40*/  UIADD3 UR5, UP1, UPT, UR5, 0x1, URZ ;  /* 0x0000000105057890 */ /* 0x000fe2000ff3e0ff */
[----:B------:R-:W-:-:S03]  /*3f50*/  UMOV UR4, URZ ;  /* 0x000000ff00047c82 */ /* 0x000fc60008000000 */
[----:B------:R-:W-:Y:S02]  /*3f60*/  ULEA.HI.X UR6, UR7, URZ, URZ, 0x16, UP1 ;  /* 0x000000ff07067291 */ /* 0x000fe400088fb4ff */
[----:B------:R-:W-:Y:S02]  /*3f70*/  ULOP3.LUT UR5, UR5, 0xfffffffe, URZ, 0xc0, !UPT ;  /* 0xfffffffe05057892 */ /* 0x000fe4000f8ec0ff */
[----:B------:R-:W-:Y:S01]  /*3f80*/  ULOP3.LUT UR6, UR6, 0x7fffff, URZ, 0xc0, !UPT ;  /* 0x007fffff06067892 */ /* 0x000fe2000f8ec0ff */
[----:B0-----:R-:W-:-:S04]  /*3f90*/  LEA R4, P0, R0, UR8, 0x4 ;  /* 0x0000000800047c11 */ /* 0x001fc8000f8020ff */
[----:B------:R-:W-:Y:S02]  /*3fa0*/  IADD3 R4, P1, PT, R4, 0xe008, RZ ;  /* 0x0000e00804047810 */ /* 0x000fe40007f3e0ff */
[----:B------:R-:W-:Y:S01]  /*3fb0*/  LEA.HI.X R0, R0, UR9, RZ, 0x4, P0 ;  /* 0x0000000900007c11 */ /* 0x000fe200080f24ff */
[----:B------:R-:W-:-:S04]  /*3fc0*/  UMOV UR9, 0x500 ;  /* 0x0000050000097882 */ /* 0x000fc80000000000 */
[----:B------:R-:W-:-:S07]  /*3fd0*/  IMAD.X R5, RZ, RZ, R0, P1 ;  /* 0x000000ffff057224 */ /* 0x000fce00008e0600 */
.L_x_493:
[----:B------:R-:W2:Y:S04]  /*3fe0*/  LDG.E.64.CONSTANT R12, desc[UR10][R4.64+-0x9008] ;  /* 0xff6ff80a040c7981 */ /* 0x000ea8000c1e9b00 */
[----:B------:R-:W3:Y:S04]  /*3ff0*/  LDG.E.64.CONSTANT R16, desc[UR10][R4.64+-0x9000] ;  /* 0xff70000a04107981 */ /* 0x000ee8000c1e9b00 */
[----:B------:R-:W4:Y:S04]  /*4000*/  LDG.E.64.CONSTANT R18, desc[UR10][R4.64+-0x8008] ;  /* 0xff7ff80a04127981 */ /* 0x000f28000c1e9b00 */
[----:B------:R-:W5:Y:S04]  /*4010*/  LDG.E.64.CONSTANT R20, desc[UR10][R4.64+-0x8000] ;  /* 0xff80000a04147981 */ /* 0x000f68000c1e9b00 */
[----:B------:R-:W5:Y:S04]  /*4020*/  LDG.E.64.CONSTANT R22, desc[UR10][R4.64+-0x7008] ;  /* 0xff8ff80a04167981 */ /* 0x000f68000c1e9b00 */
[----:B------:R-:W5:Y:S04]  /*4030*/  LDG.E.64.CONSTANT R24, desc[UR10][R4.64+-0x7000] ;  /* 0xff90000a04187981 */ /* 0x000f68000c1e9b00 */
[----:B------:R-:W5:Y:S04]  /*4040*/  LDG.E.64.CONSTANT R26, desc[UR10][R4.64+-0x6008] ;  /* 0xff9ff80a041a7981 */ /* 0x000f68000c1e9b00 */
[----:B------:R-:W5:Y:S04]  /*4050*/  LDG.E.64.CONSTANT R6, desc[UR10][R4.64+-0x6000] ;  /* 0xffa0000a04067981 */ /* 0x000f68000c1e9b00 */
[----:B------:R-:W5:Y:S01]  /*4060*/  LDG.E.64.CONSTANT R14, desc[UR10][R4.64+-0x4000] ;  /* 0xffc0000a040e7981 */ /* 0x000f62000c1e9b00 */
[----:B--2---:R-:W-:-:S14]  /*4070*/  DSETP.GEU.AND P2, PT, R28, R12, PT ;  /* 0x0000000c1c00722a */ /* 0x004fdc0003f4e000 */
[----:B---3--:R-:W-:-:S04]  /*4080*/  @P2 ISETP.GE.U32.AND P0, PT, R8, R16, PT ;  /* 0x000000100800220c */ /* 0x008fc80003f06070 */
[----:B------:R-:W-:-:S13]  /*4090*/  @P2 ISETP.GE.AND.EX P0, PT, R9, R17, PT, P0 ;  /* 0x000000110900220c */ /* 0x000fda0003f06300 */
[----:B------:R-:W-:-:S06]  /*40a0*/  @P2 DSETP.GT.OR P0, PT, R28, R12, !P0 ;  /* 0x0000000c1c00222a */ /* 0x000fcc0004704400 */
[----:B------:R-:W-:Y:S02]  /*40b0*/  @P2 FSEL R11, R29, R13, P0 ;  /* 0x0000000d1d0b2208 */ /* 0x000fe40000000000 */
[----:B------:R-:W-:Y:S02]  /*40c0*/  @P2 FSEL R0, R28, R12, P0 ;  /* 0x0000000c1c002208 */ /* 0x000fe40000000000 */
[----:B------:R-:W2:Y:S01]  /*40d0*/  LDG.E.64.CONSTANT R28, desc[UR10][R4.64+-0x5008] ;  /* 0xffaff80a041c7981 */ /* 0x000ea2000c1e9b00 */
[----:B------:R-:W-:Y:S02]  /*40e0*/  @P2 IMAD.MOV.U32 R13, RZ, RZ, R11 ;  /* 0x000000ffff0d2224 */ /* 0x000fe400078e000b */
[----:B------:R-:W-:Y:S01]  /*40f0*/  @P2 IMAD.MOV.U32 R12, RZ, RZ, R0 ;  /* 0x000000ffff0c2224 */ /* 0x000fe200078e0000 */
[----:B------:R-:W3:Y:S05]  /*4100*/  LDG.E.64.CONSTANT R10, desc[UR10][R4.64+-0x5000] ;  /* 0xffb0000a040a7981 */ /* 0x000eea000c1e9b00 */
[----:B----4-:R-:W-:Y:S01]  /*4110*/  DSETP.GEU.AND P1, PT, R12, R18, PT ;  /* 0x000000120c00722a */ /* 0x010fe20003f2e000 */
[----:B------:R-:W-:-:S02]  /*4120*/  @P2 SEL R16, R8, R16, P0 ;  /* 0x0000001008102207 */ /* 0x000fc40000000000 */
[----:B------:R-:W-:-:S11]  /*4130*/  @P2 SEL R17, R9, R17, P0 ;  /* 0x0000001109112207 */ /* 0x000fd60000000000 */
[----:B-----5:R-:W-:-:S04]  /*4140*/  @P1 ISETP.GE.U32.AND P0, PT, R16, R20, PT ;  /* 0x000000141000120c */ /* 0x020fc80003f06070 */
[----:B------:R-:W-:-:S13]  /*4150*/  @P1 ISETP.GE.AND.EX P0, PT, R17, R21, PT, P0 ;  /* 0x000000151100120c */ /* 0x000fda0003f06300 */
[----:B------:R-:W-:-:S06]  /*4160*/  @P1 DSETP.GT.OR P0, PT, R12, R18, !P0 ;  /* 0x000000120c00122a */ /* 0x000fcc0004704400 */
[----:B------:R-:W-:Y:S02]  /*4170*/  @P1 FSEL R0, R12, R18, P0 ;  /* 0x000000120c001208 */ /* 0x000fe40000000000 */
[----:B------:R-:W-:Y:S02]  /*4180*/  @P1 FSEL R9, R13, R19, P0 ;  /* 0x000000130d091208 */ /* 0x000fe40000000000 */
[----:B------:R-:W4:Y:S01]  /*4190*/  LDG.E.64.CONSTANT R12, desc[UR10][R4.64+-0x4008] ;  /* 0xffbff80a040c7981 */ /* 0x000f22000c1e9b00 */
[----:B------:R-:W-:Y:S02]  /*41a0*/  @P1 IMAD.MOV.U32 R18, RZ, RZ, R0 ;  /* 0x000000ffff121224 */ /* 0x000fe400078e0000 */
[----:B------:R-:W-:Y:S01]  /*41b0*/  @P1 IMAD.MOV.U32 R19, RZ, RZ, R9 ;  /* 0x000000ffff131224 */ /* 0x000fe200078e0009 */
[----:B------:R-:W-:Y:S01]  /*41c0*/  @P1 SEL R20, R16, R20, P0 ;  /* 0x0000001410141207 */ /* 0x000fe20000000000 */
[----:B------:R-:W5:Y:S04]  /*41d0*/  LDG.E.64.CONSTANT R8, desc[UR10][R4.64] ;  /* 0x0000000a04087981 */ /* 0x000f68000c1e9b00 */
[----:B------:R-:W-:Y:S01]  /*41e0*/  DSETP.GEU.AND P2, PT, R18, R22, PT ;  /* 0x000000161200722a */ /* 0x000fe20003f4e000 */
[----:B------:R-:W-:-:S02]  /*41f0*/  @P1 SEL R21, R17, R21, P0 ;  /* 0x0000001511151207 */ /* 0x000fc40000000000 */
[----:B------:R-:W5:Y:S11]  /*4200*/  LDG.E.64.CONSTANT R16, desc[UR10][R4.64+-0x3008] ;  /* 0xffcff80a04107981 */ /* 0x000f76000c1e9b00 */
[----:B------:R-:W-:-:S04]  /*4210*/  @P2 ISETP.GE.U32.AND P0, PT, R20, R24, PT ;  /* 0x000000181400220c */ /* 0x000fc80003f06070 */
[----:B------:R-:W-:-:S13]  /*4220*/  @P2 ISETP.GE.AND.EX P0, PT, R21, R25, PT, P0 ;  /* 0x000000191500220c */ /* 0x000fda0003f06300 */
[----:B------:R-:W-:-:S06]  /*4230*/  @P2 DSETP.GT.OR P0, PT, R18, R22, !P0 ;  /* 0x000000161200222a */ /* 0x000fcc0004704400 */
[----:B------:R-:W-:Y:S02]  /*4240*/  @P2 FSEL R0, R18, R22, P0 ;  /* 0x0000001612002208 */ /* 0x000fe40000000000 */
[----:B------:R-:W-:-:S03]  /*4250*/  @P2 FSEL R19, R19, R23, P0 ;  /* 0x0000001713132208 */ /* 0x000fc60000000000 */
[----:B------:R-:W-:Y:S02]  /*4260*/  @P2 IMAD.MOV.U32 R22, RZ, RZ, R0 ;  /* 0x000000ffff162224 */ /* 0x000fe400078e0000 */
[----:B------:R-:W-:Y:S02]  /*4270*/  @P2 IMAD.MOV.U32 R23, RZ, RZ, R19 ;  /* 0x000000ffff172224 */ /* 0x000fe400078e0013 */
[----:B------:R-:W5:Y:S04]  /*4280*/  LDG.E.64.CONSTANT R18, desc[UR10][R4.64+-0x3000] ;  /* 0xffd0000a04127981 */ /* 0x000f68000c1e9b00 */
[----:B------:R-:W-:Y:S01]  /*4290*/  DSETP.GEU.AND P1, PT, R22, R26, PT ;  /* 0x0000001a1600722a */ /* 0x000fe20003f2e000 */
[----:B------:R-:W-:Y:S02]  /*42a0*/  @P2 SEL R24, R20, R24, P0 ;  /* 0x0000001814182207 */ /* 0x000fe40000000000 */
[----:B------:R-:W-:-:S02]  /*42b0*/  @P2 SEL R25, R21, R25, P0 ;  /* 0x0000001915192207 */ /* 0x000fc40000000000 */
[----:B------:R-:W5:Y:S09]  /*42c0*/  LDG.E.64.CONSTANT R20, desc[UR10][R4.64+-0x2008] ;  /* 0xffdff80a04147981 */ /* 0x000f72000c1e9b00 */
[----:B------:R-:W-:-:S04]  /*42d0*/  @P1 ISETP.GE.U32.AND P0, PT, R24, R6, PT ;  /* 0x000000061800120c */ /* 0x000fc80003f06070 */
[----:B------:R-:W-:-:S13]  /*42e0*/  @P1 ISETP.GE.AND.EX P0, PT, R25, R7, PT, P0 ;  /* 0x000000071900120c */ /* 0x000fda0003f06300 */
[----:B------:R-:W-:-:S06]  /*42f0*/  @P1 DSETP.GT.OR P0, PT, R22, R26, !P0 ;  /* 0x0000001a1600122a */ /* 0x000fcc0004704400 */
[----:B------:R-:W-:Y:S02]  /*4300*/  @P1 FSEL R0, R22, R26, P0 ;  /* 0x0000001a16001208 */ /* 0x000fe40000000000 */
[----:B------:R-:W-:-:S03]  /*4310*/  @P1 FSEL R23, R23, R27, P0 ;  /* 0x0000001b17171208 */ /* 0x000fc60000000000 */
[----:B------:R-:W-:Y:S02]  /*4320*/  @P1 IMAD.MOV.U32 R26, RZ, RZ, R0 ;  /* 0x000000ffff1a1224 */ /* 0x000fe400078e0000 */
[----:B------:R-:W-:Y:S02]  /*4330*/  @P1 IMAD.MOV.U32 R27, RZ, RZ, R23 ;  /* 0x000000ffff1b1224 */ /* 0x000fe400078e0017 */
[----:B------:R-:W5:Y:S01]  /*4340*/  LDG.E.64.CONSTANT R22, desc[UR10][R4.64+-0x2000] ;  /* 0xffe0000a04167981 */ /* 0x000f62000c1e9b00 */
[----:B------:R-:W-:Y:S02]  /*4350*/  @P1 SEL R6, R24, R6, P0 ;  /* 0x0000000618061207 */ /* 0x000fe40000000000 */
[----:B------:R-:W-:Y:S02]  /*4360*/  @P1 SEL R7, R25, R7, P0 ;  /* 0x0000000719071207 */ /* 0x000fe40000000000 */
[----:B------:R-:W5:Y:S01]  /*4370*/  LDG.E.64.CONSTANT R24, desc[UR10][R4.64+-0x1008] ;  /* 0xffeff80a04187981 */ /* 0x000f62000c1e9b00 */
[----:B--2---:R-:W-:-:S14]  /*4380*/  DSETP.GEU.AND P2, PT, R26, R28, PT ;  /* 0x0000001c1a00722a */ /* 0x004fdc0003f4e000 */
[----:B---3--:R-:W-:-:S04]  /*4390*/  @P2 ISETP.GE.U32.AND P0, PT, R6, R10, PT ;  /* 0x0000000a0600220c */ /* 0x008fc80003f06070 */
[----:B------:R-:W-:-:S13]  /*43a0*/  @P2 ISETP.GE.AND.EX P0, PT, R7, R11, PT, P0 ;  /* 0x0000000b0700220c */ /* 0x000fda0003f06300 */
[----:B------:R-:W-:-:S06]  /*43b0*/  @P2 DSETP.GT.OR P0, PT, R26, R28, !P0 ;  /* 0x0000001c1a00222a */ /* 0x000fcc0004704400 */
[----:B------:R-:W-:Y:S02]  /*43c0*/  @P2 FSEL R0, R26, R28, P0 ;  /* 0x0000001c1a002208 */ /* 0x000fe40000000000 */
[----:B------:R-:W-:-:S03]  /*43d0*/  @P2 FSEL R27, R27, R29, P0 ;  /* 0x0000001d1b1b2208 */ /* 0x000fc60000000000 */
[----:B------:R-:W-:Y:S02]  /*43e0*/  @P2 IMAD.MOV.U32 R28, RZ, RZ, R0 ;  /* 0x000000ffff1c2224 */ /* 0x000fe400078e0000 */
[----:B------:R-:W-:Y:S02]  /*43f0*/  @P2 IMAD.MOV.U32 R29, RZ, RZ, R27 ;  /* 0x000000ffff1d2224 */ /* 0x000fe400078e001b */
[----:B------:R-:W2:Y:S04]  /*4400*/  LDG.E.64.CONSTANT R26, desc[UR10][R4.64+-0x1000] ;  /* 0xfff0000a041a7981 */ /* 0x000ea8000c1e9b00 */
[----:B----4-:R-:W-:Y:S01]  /*4410*/  DSETP.GEU.AND P1, PT, R28, R12, PT ;  /* 0x0000000c1c00722a */ /* 0x010fe20003f2e000 */
[----:B------:R-:W-:Y:S02]  /*4420*/  @P2 SEL R10, R6, R10, P0 ;  /* 0x0000000a060a2207 */ /* 0x000fe40000000000 */
[----:B------:R-:W-:-:S11]  /*4430*/  @P2 SEL R11, R7, R11, P0 ;  /* 0x0000000b070b2207 */ /* 0x000fd60000000000 */
[----:B------:R-:W-:-:S04]  /*4440*/  @P1 ISETP.GE.U32.AND P0, PT, R10, R14, PT ;  /* 0x0000000e0a00120c */ /* 0x000fc80003f06070 */
[----:B------:R-:W-:-:S13]  /*4450*/  @P1 ISETP.GE.AND.EX P0, PT, R11, R15, PT, P0 ;  /* 0x0000000f0b00120c */ /* 0x000fda0003f06300 */
[----:B------:R-:W-:-:S06]  /*4460*/  @P1 DSETP.GT.OR P0, PT, R28, R12, !P0 ;  /* 0x0000000c1c00122a */ /* 0x000fcc0004704400 */
[----:B------:R-:W-:Y:S02]  /*4470*/  @P1 FSEL R0, R28, R12, P0 ;  /* 0x0000000c1c001208 */ /* 0x000fe40000000000 */
[----:B------:R-:W-:Y:S02]  /*4480*/  @P1 FSEL R7, R29, R13, P0 ;  /* 0x0000000d1d071208 */ /* 0x000fe40000000000 */
[----:B------:R-:W3:Y:S01]  /*4490*/  LDG.E.64.CONSTANT R28, desc[UR10][R4.64+-0x8] ;  /* 0xfffff80a041c7981 */ /* 0x000ee2000c1e9b00 */
[----:B------:R-:W-:Y:S02]  /*44a0*/  @P1 IMAD.MOV.U32 R12, RZ, RZ, R0 ;  /* 0x000000ffff0c1224 */ /* 0x000fe400078e0000 */
[----:B------:R-:W-:-:S06]  /*44b0*/  @P1 IMAD.MOV.U32 R13, RZ, RZ, R7 ;  /* 0x000000ffff0d1224 */ /* 0x000fcc00078e0007 */
[----:B-----5:R-:W-:Y:S01]  /*44c0*/  DSETP.GEU.AND P2, PT, R12, R16, PT ;  /* 0x000000100c00722a */ /* 0x020fe20003f4e000 */
[----:B------:R-:W-:Y:S02]  /*44d0*/  @P1 SEL R14, R10, R14, P0 ;  /* 0x0000000e0a0e1207 */ /* 0x000fe40000000000 */
[----:B------:R-:W-:-:S11]  /*44e0*/  @P1 SEL R15, R11, R15, P0 ;  /* 0x0000000f0b0f1207 */ /* 0x000fd60000000000 */
[----:B------:R-:W-:-:S04]  /*44f0*/  @P2 ISETP.GE.U32.AND P0, PT, R14, R18, PT ;  /* 0x000000120e00220c */ /* 0x000fc80003f06070 */
[----:B------:R-:W-:-:S13]  /*4500*/  @P2 ISETP.GE.AND.EX P0, PT, R15, R19, PT, P0 ;  /* 0x000000130f00220c */ /* 0x000fda0003f06300 */
[----:B------:R-:W-:-:S06]  /*4510*/  @P2 DSETP.GT.OR P0, PT, R12, R16, !P0 ;  /* 0x000000100c00222a */ /* 0x000fcc0004704400 */
[----:B------:R-:W-:Y:S02]  /*4520*/  @P2 FSEL R0, R12, R16, P0 ;  /* 0x000000100c002208 */ /* 0x000fe40000000000 */
[----:B------:R-:W-:-:S03]  /*4530*/  @P2 FSEL R13, R13, R17, P0 ;  /* 0x000000110d0d2208 */ /* 0x000fc60000000000 */
[----:B------:R-:W-:Y:S02]  /*4540*/  @P2 IMAD.MOV.U32 R16, RZ, RZ, R0 ;  /* 0x000000ffff102224 */ /* 0x000fe400078e0000 */
[----:B------:R-:W-:-:S06]  /*4550*/  @P2 IMAD.MOV.U32 R17, RZ, RZ, R13 ;  /* 0x000000ffff112224 */ /* 0x000fcc00078e000d */
[----:B------:R-:W-:Y:S01]  /*4560*/  DSETP.GEU.AND P1, PT, R16, R20, PT ;  /* 0x000000141000722a */ /* 0x000fe20003f2e000 */
        /* <DEDUP_REMOVED lines=11> */
[----:B------:R-:W-:Y:S01]  /*4620*/  @P1 SEL R23, R19, R23, P0 ;  /* 0x0000001713171207 */ /* 0x000fe20000000000 */
[----:B------:R-:W-:-:S04]  /*4630*/  UIADD3 UR5, UP1, UPT, UR5, -0x2, URZ ;  /* 0xfffffffe05057890 */ /* 0x000fc8000ff3e0ff */
[----:B------:R-:W-:Y:S02]  /*4640*/  UIADD3.X UR6, UPT, UPT, UR6, -0x1, URZ, UP1, !UPT ;  /* 0xffffffff06067890 */ /* 0x000fe40008ffe4ff */
[----:B------:R-:W-:-:S04]  /*4650*/  UISETP.NE.U32.AND UP1, UPT, UR5, URZ, UPT ;  /* 0x000000ff0500728c */ /* 0x000fc8000bf25070 */
[----:B------:R-:W-:Y:S02]  /*4660*/  UISETP.NE.AND.EX UP1, UPT, UR6, URZ, UPT, UP1 ;  /* 0x000000ff0600728c */ /* 0x000fe4000bf25310 */
[----:B------:R-:W-:-:S04]  /*4670*/  UIADD3 UR9, UP2, UPT, UR9, 0xa00, URZ ;  /* 0x00000a0009097890 */ /* 0x000fc8000ff5e0ff */
[----:B------:R-:W-:Y:S01]  /*4680*/  UIADD3.X UR4, UPT, UPT, URZ, UR4, URZ, UP2, !UPT ;  /* 0x00000004ff047290 */ /* 0x000fe200097fe4ff */
[----:B--2---:R-:W-:-:S04]  /*4690*/  @P2 ISETP.GE.U32.AND P0, PT, R22, R26, PT ;  /* 0x0000001a1600220c */ /* 0x004fc80003f06070 */
[----:B------:R-:W-:-:S13]  /*46a0*/  @P2 ISETP.GE.AND.EX P0, PT, R23, R27, PT, P0 ;  /* 0x0000001b1700220c */ /* 0x000fda0003f06300 */
[----:B------:R-:W-:-:S06]  /*46b0*/  @P2 DSETP.GT.OR P0, PT, R20, R24, !P0 ;  /* 0x000000181400222a */ /* 0x000fcc0004704400 */
[----:B------:R-:W-:Y:S02]  /*46c0*/  @P2 FSEL R0, R20, R24, P0 ;  /* 0x0000001814002208 */ /* 0x000fe40000000000 */
[----:B------:R-:W-:-:S03]  /*46d0*/  @P2 FSEL R21, R21, R25, P0 ;  /* 0x0000001915152208 */ /* 0x000fc60000000000 */
[----:B------:R-:W-:Y:S02]  /*46e0*/  @P2 IMAD.MOV.U32 R24, RZ, RZ, R0 ;  /* 0x000000ffff182224 */ /* 0x000fe400078e0000 */
[----:B------:R-:W-:Y:S01]  /*46f0*/  @P2 IMAD.MOV.U32 R25, RZ, RZ, R21 ;  /* 0x000000ffff192224 */ /* 0x000fe200078e0015 */
[----:B------:R-:W-:-:S05]  /*4700*/  @P2 SEL R26, R22, R26, P0 ;  /* 0x0000001a161a2207 */ /* 0x000fca0000000000 */
[----:B---3--:R-:W-:Y:S01]  /*4710*/  DSETP.GEU.AND P1, PT, R24, R28, PT ;  /* 0x0000001c1800722a */ /* 0x008fe20003f2e000 */
[----:B------:R-:W-:-:S13]  /*4720*/  @P2 SEL R27, R23, R27, P0 ;  /* 0x0000001b171b2207 */ /* 0x000fda0000000000 */
[----:B------:R-:W-:-:S04]  /*4730*/  @P1 ISETP.GE.U32.AND P0, PT, R26, R8, PT ;  /* 0x000000081a00120c */ /* 0x000fc80003f06070 */
[----:B------:R-:W-:Y:S02]  /*4740*/  @P1 ISETP.GE.AND.EX P0, PT, R27, R9, PT, P0 ;  /* 0x000000091b00120c */ /* 0x000fe40003f06300 */
[----:B------:R-:W-:-:S11]  /*4750*/  IADD3 R4, P2, PT, R4, 0xa000, RZ ;  /* 0x0000a00004047810 */ /* 0x000fd60007f5e0ff */
[----:B------:R-:W-:Y:S01]  /*4760*/  @P1 DSETP.GT.OR P0, PT, R24, R28, !P0 ;  /* 0x0000001c1800122a */ /* 0x000fe20004704400 */
[----:B------:R-:W-:-:S05]  /*4770*/  IMAD.X R5, RZ, RZ, R5, P2 ;  /* 0x000000ffff057224 */ /* 0x000fca00010e0605 */
[----:B------:R-:W-:Y:S02]  /*4780*/  @P1 FSEL R0, R24, R28, P0 ;  /* 0x0000001c18001208 */ /* 0x000fe40000000000 */
[----:B------:R-:W-:Y:S02]  /*4790*/  @P1 FSEL R25, R25, R29, P0 ;  /* 0x0000001d19191208 */ /* 0x000fe40000000000 */
[----:B------:R-:W-:Y:S01]  /*47a0*/  @P1 SEL R8, R26, R8, P0 ;  /* 0x000000081a081207 */ /* 0x000fe20000000000 */
[----:B------:R-:W-:Y:S01]  /*47b0*/  @P1 IMAD.MOV.U32 R28, RZ, RZ, R0 ;  /* 0x000000ffff1c1224 */ /* 0x000fe200078e0000 */
[----:B------:R-:W-:Y:S01]  /*47c0*/  @P1 SEL R9, R27, R9, P0 ;  /* 0x000000091b091207 */ /* 0x000fe20000000000 */
[----:B------:R-:W-:Y:S01]  /*47d0*/  @P1 IMAD.MOV.U32 R29, RZ, RZ, R25 ;  /* 0x000000ffff1d1224 */ /* 0x000fe200078e0019 */
[----:B------:R-:W-:Y:S06]  /*47e0*/  BRA.U UP1, `(.L_x_493) ;  /* 0xfffffff501fc7547 */ /* 0x000fec000b83ffff */
.L_x_492:
[----:B------:R-:W-:Y:S05]  /*47f0*/  BRA.U !UP0, `(.L_x_491) ;  /* 0x00000005081c7547 */ /* 0x000fea000b800000 */
[----:B------:R-:W-:Y:S02]  /*4800*/  IMAD.U32 R25, RZ, RZ, UR9 ;  /* 0x00000009ff197e24 */ /* 0x000fe4000f8e00ff */
[----:B------:R-:W-:Y:S02]  /*4810*/  IMAD.U32 R5, RZ, RZ, UR9 ;  /* 0x00000009ff057e24 */ /* 0x000fe4000f8e00ff */
[----:B------:R-:W-:Y:S01]  /*4820*/  IMAD.U32 R0, RZ, RZ, UR4 ;  /* 0x00000004ff007e24 */ /* 0x000fe2000f8e00ff */
[----:B------:R-:W-:-:S04]  /*4830*/  LEA R24, P0, R25, R2, 0x4 ;  /* 0x0000000219187211 */ /* 0x000fc800078020ff */
[----:B------:R-:W-:-:S05]  /*4840*/  LEA.HI.X R25, R5, R3, R0, 0x4, P0 ;  /* 0x0000000305197211 */ /* 0x000fca00000f2400 */
        /* <DEDUP_REMOVED lines=8> */
[----:B------:R-:W5:Y:S04]  /*48d0*/  LDG.E.64.CONSTANT R2, desc[UR10][R24.64+0x4000] ;  /* 0x0040000a18027981 */ /* 0x000f68000c1e9b00 */
[----:B------:R-:W5:Y:S01]  /*48e0*/  LDG.E.64.CONSTANT R6, desc[UR10][R24.64+0x4008] ;  /* 0x0040080a18067981 */ /* 0x000f62000c1e9b00 */
[----:B------:R-:W-:-:S04]  /*48f0*/  UIADD3 UR9, UP0, UPT, UR9, 0x500, URZ ;  /* 0x0000050009097890 */ /* 0x000fc8000ff1e0ff */
[----:B------:R-:W-:Y:S01]  /*4900*/  UIADD3.X UR4, UPT, UPT, URZ, UR4, URZ, UP0, !UPT ;  /* 0x00000004ff047290 */ /* 0x000fe200087fe4ff */
[----:B--2---:R-:W-:-:S14]  /*4910*/  DSETP.GEU.AND P2, PT, R28, R22, PT ;  /* 0x000000161c00722a */ /* 0x004fdc0003f4e000 */
[----:B---3--:R-:W-:-:S04]  /*4920*/  @P2 ISETP.GE.U32.AND P0, PT, R8, R20, PT ;  /* 0x000000140800220c */ /* 0x008fc80003f06070 */
        /* <DEDUP_REMOVED lines=47> */
[----:B------:R-:W-:Y:S02]  /*4c20*/  @P2 IMAD.MOV.U32 R3, RZ, RZ, R11 ;  /* 0x000000ffff032224 */ /* 0x000fe400078e000b */
[----:B------:R-:W-:Y:S02]  /*4c30*/  IMAD.MOV.U32 R8, RZ, RZ, R6 ;  /* 0x000000ffff087224 */ /* 0x000fe400078e0006 */
[----:B------:R-:W-:-:S02]  /*4c40*/  IMAD.MOV.U32 R9, RZ, RZ, R7 ;  /* 0x000000ffff097224 */ /* 0x000fc400078e0007 */
[----:B------:R-:W-:Y:S02]  /*4c50*/  IMAD.MOV.U32 R28, RZ, RZ, R2 ;  /* 0x000000ffff1c7224 */ /* 0x000fe400078e0002 */
[----:B------:R-:W-:-:S07]  /*4c60*/  IMAD.MOV.U32 R29, RZ, RZ, R3 ;  /* 0x000000ffff1d7224 */ /* 0x000fce00078e0003 */
.L_x_491:
[----:B------:R-:W0:Y:S01]  /*4c70*/  LDCU UR6, c[0x0][0x390] ;  /* 0x00007200ff0677ac */ /* 0x000e220008000800 */
[----:B------:R-:W1:Y:S01]  /*4c80*/  S2R R0, SR_TID.X ;  /* 0x0000000000007919 */ /* 0x000e620000002100 */
[----:B0-----:R-:W-:Y:S02]  /*4c90*/  USHF.R.S32.HI UR5, URZ, 0x1f, UR6 ;  /* 0x0000001fff057899 */ /* 0x001fe40008011406 */
[----:B------:R-:W-:-:S04]  /*4ca0*/  UISETP.GE.U32.AND UP0, UPT, UR9, UR6, UPT ;  /* 0x000000060900728c */ /* 0x000fc8000bf06070 */
[----:B------:R-:W-:-:S09]  /*4cb0*/  UISETP.GE.AND.EX UP0, UPT, UR4, UR5, UPT, UP0 ;  /* 0x000000050400728c */ /* 0x000fd2000bf06300 */
[----:B-1----:R-:W-:Y:S05]  /*4cc0*/  BRA.U UP0, `(.L_x_494) ;  /* 0x0000000900a07547 */ /* 0x002fea000b800000 */
[----:B------:R-:W-:Y:S01]  /*4cd0*/  UIADD3 UR5, UPT, UPT, -UR9, UR6, URZ ;  /* 0x0000000609057290 */ /* 0x000fe2000fffe1ff */
[----:B------:R-:W-:Y:S05]  /*4ce0*/  BSSY.RECONVERGENT B1, `(.L_x_494) ;  /* 0x00000a6000017945 */ /* 0x000fea0003800200 */
[----:B------:R-:W-:-:S13]  /*4cf0*/  ISETP.GE.AND P0, PT, R0, UR5, PT ;  /* 0x0000000500007c0c */ /* 0x000fda000bf06270 */
[----:B------:R-:W-:Y:S05]  /*4d00*/  @P0 BRA `(.L_x_495) ;  /* 0x00000008008c0947 */ /* 0x000fea0003800000 */
[----:B------:R-:W-:Y:S01]  /*4d10*/  IMAD.U32 R3, RZ, RZ, UR6 ;  /* 0x00000006ff037e24 */ /* 0x000fe2000f8e00ff */
[----:B------:R-:W-:Y:S01]  /*4d20*/  LOP3.LUT R2, RZ, R0, RZ, 0x33, !PT ;  /* 0x00000000ff027212 */ /* 0x000fe200078e33ff */
[----:B------:R-:W-:Y:S01]  /*4d30*/  BSSY.RECONVERGENT B2, `(.L_x_496) ;  /* 0x0000032000027945 */ /* 0x000fe20003800200 */
[----:B------:R-:W-:Y:S02]  /*4d40*/  IMAD.MOV.U32 R16, RZ, RZ, R0 ;  /* 0x000000ffff107224 */ /* 0x000fe400078e0000 */
[----:B------:R-:W-:-:S04]  /*4d50*/  IADD3 R14, PT, PT, R3, -UR9, R2 ;  /* 0x80000009030e7c10 */ /* 0x000fc8000fffe002 */
[----:B------:R-:W-:-:S04]  /*4d60*/  LOP3.LUT R2, R14, 0x300, RZ, 0xc0, !PT ;  /* 0x000003000e027812 */ /* 0x000fc800078ec0ff */
[----:B------:R-:W-:-:S13]  /*4d70*/  ISETP.NE.AND P0, PT, R2, 0x300, PT ;  /* 0x000003000200780c */ /* 0x000fda0003f05270 */
[----:B------:R-:W-:Y:S05]  /*4d80*/  @!P0 BRA `(.L_x_497) ;  /* 0x0000000000b08947 */ /* 0x000fea0003800000 */
[----:B------:R-:W0:Y:S01]  /*4d90*/  LDCU.64 UR12, c[0x0][0x380] ;  /* 0x00007000ff0c77ac */ /* 0x000e220008000a00 */
[----:B------:R-:W-:Y:S01]  /*4da0*/  IADD3 R5, P0, PT, R0, UR9, RZ ;  /* 0x0000000900057c10 */ /* 0x000fe2000ff1e0ff */
[----:B------:R-:W-:Y:S01]  /*4db0*/  IMAD.MOV.U32 R16, RZ, RZ, R0 ;  /* 0x000000ffff107224 */ /* 0x000fe200078e0000 */
[----:B------:R-:W-:-:S03]  /*4dc0*/  LEA.HI R2, R14, 0x1, RZ, 0x18 ;  /* 0x000000010e027811 */ /* 0x000fc600078fc0ff */
[----:B------:R-:W-:Y:S01]  /*4dd0*/  IMAD.X R4, RZ, RZ, UR4, P0 ;  /* 0x00000004ff047e24 */ /* 0x000fe200080e06ff */
[----:B------:R-:W-:-:S05]  /*4de0*/  LOP3.LUT R2, R2, 0x3, RZ, 0xc0, !PT ;  /* 0x0000000302027812 */ /* 0x000fca00078ec0ff */
[----:B------:R-:W-:Y:S01]  /*4df0*/  IMAD.MOV R12, RZ, RZ, -R2 ;  /* 0x000000ffff0c7224 */ /* 0x000fe200078e0a02 */
[----:B0-----:R-:W-:-:S04]  /*4e00*/  LEA R13, P1, R5, UR12, 0x4 ;  /* 0x0000000c050d7c11 */ /* 0x001fc8000f8220ff */
[----:B------:R-:W-:-:S09]  /*4e10*/  LEA.HI.X R5, R5, UR13, R4, 0x4, P1 ;  /* 0x0000000d05057c11 */ /* 0x000fd200088f2404 */
.L_x_500:
[----:B------:R-:W-:-:S05]  /*4e20*/  IMAD.MOV.U32 R4, RZ, RZ, R13 ;  /* 0x000000ffff047224 */ /* 0x000fca00078e000d */
[----:B------:R-:W2:Y:S04]  /*4e30*/  LDG.E.64.CONSTANT R6, desc[UR10][R4.64] ;  /* 0x0000000a04067981 */ /* 0x000ea8000c1e9b00 */
[----:B------:R-:W3:Y:S01]  /*4e40*/  LDG.E.64.CONSTANT R2, desc[UR10][R4.64+0x8] ;  /* 0x0000080a04027981 */ /* 0x000ee2000c1e9b00 */
[----:B------:R-:W-:Y:S01]  /*4e50*/  VIADD R12, R12, 0x1 ;  /* 0x000000010c0c7836 */ /* 0x000fe20000000000 */
[----:B------:R-:W-:Y:S01]  /*4e60*/  BSSY.RECONVERGENT B3, `(.L_x_498) ;  /* 0x000001b000037945 */ /* 0x000fe20003800200 */
[----:B------:R-:W-:Y:S01]  /*4e70*/  IMAD.MOV.U32 R15, RZ, RZ, R8 ;  /* 0x000000ffff0f7224 */ /* 0x000fe200078e0008 */
        /* <DEDUP_REMOVED lines=25> */
.L_x_499:
[----:B------:R-:W-:Y:S05]  /*5010*/  BSYNC.RECONVERGENT B3 ;  /* 0x0000000000037941 */ /* 0x000fea0003800200 */
.L_x_498:
[----:B------:R-:W-:Y:S02]  /*5020*/  IMAD.X R5, RZ, RZ, R5, P3 ;  /* 0x000000ffff057224 */ /* 0x000fe400018e0605 */
[----:B------:R-:W-:Y:S01]  /*5030*/  VIADD R16, R16, 0x100 ;  /* 0x0000010010107836 */ /* 0x000fe20000000000 */
[----:B------:R-:W-:Y:S06]  /*5040*/  @P2 BRA `(.L_x_500) ;  /* 0xfffffffc00742947 */ /* 0x000fec000383ffff */
.L_x_497:
[----:B------:R-:W-:Y:S05]  /*5050*/  BSYNC.RECONVERGENT B2 ;  /* 0x0000000000027941 */ /* 0x000fea0003800200 */
.L_x_496:
[----:B------:R-:W-:-:S13]  /*5060*/  ISETP.GE.U32.AND P0, PT, R14, 0x300, PT ;  /* 0x000003000e00780c */ /* 0x000fda0003f06070 */
[----:B------:R-:W-:Y:S05]  /*5070*/  @!P0 BRA `(.L_x_495) ;  /* 0x0000000400b08947 */ /* 0x000fea0003800000 */
[----:B------:R-:W0:Y:S01]  /*5080*/  LDCU.64 UR12, c[0x0][0x380] ;  /* 0x00007000ff0c77ac */ /* 0x000e220008000a00 */
[----:B------:R-:W-:-:S05]  /*5090*/  IADD3 R11, P0, PT, R16, UR9, RZ ;  /* 0x00000009100b7c10 */ /* 0x000fca000ff1e0ff */
[----:B------:R-:W-:Y:S01]  /*50a0*/  IMAD.X R2, RZ, RZ, UR4, P0 ;  /* 0x00000004ff027e24 */ /* 0x000fe200080e06ff */
[----:B0-----:R-:W-:-:S04]  /*50b0*/  LEA R10, P1, R11, UR12, 0x4 ;  /* 0x0000000c0b0a7c11 */ /* 0x001fc8000f8220ff */
[----:B------:R-:W-:Y:S02]  /*50c0*/  IADD3 R10, P0, PT, R10, 0x3008, RZ ;  /* 0x000030080a0a7810 */ /* 0x000fe40007f1e0ff */
[----:B------:R-:W-:-:S05]  /*50d0*/  LEA.HI.X R11, R11, UR13, R2, 0x4, P1 ;  /* 0x0000000d0b0b7c11 */ /* 0x000fca00088f2402 */
[----:B------:R-:W-:-:S07]  /*50e0*/  IMAD.X R11, RZ, RZ, R11, P0 ;  /* 0x000000ffff0b7224 */ /* 0x000fce00000e060b */
.L_x_509:
[----:B------:R-:W2:Y:S04]  /*50f0*/  LDG.E.64.CONSTANT R12, desc[UR10][R10.64+-0x3008] ;  /* 0xffcff80a0a0c7981 */ /* 0x000ea8000c1e9b00 */
[----:B------:R-:W3:Y:S04]  /*5100*/  LDG.E.64.CONSTANT R14, desc[UR10][R10.64+-0x3000] ;  /* 0xffd0000a0a0e7981 */ /* 0x000ee8000c1e9b00 */
[----:B------:R0:W5:Y:S04]  /*5110*/  LDG.E.64.CONSTANT R6, desc[UR10][R10.64+-0x2008] ;  /* 0xffdff80a0a067981 */ /* 0x000168000c1e9b00 */
        /* <DEDUP_REMOVED lines=22> */
.L_x_502:
[----:B------:R-:W-:Y:S05]  /*5280*/  BSYNC.RECONVERGENT B2 ;  /* 0x0000000000027941 */ /* 0x000fea0003800200 */
.L_x_501:
        /* <DEDUP_REMOVED lines=25> */
.L_x_504:
[----:B------:R-:W-:Y:S05]  /*5420*/  BSYNC.RECONVERGENT B2 ;  /* 0x0000000000027941 */ /* 0x000fea0003800200 */
.L_x_503:
        /* <DEDUP_REMOVED lines=21> */
.L_x_506:
[----:B------:R-:W-:Y:S05]  /*5580*/  BSYNC.RECONVERGENT B2 ;  /* 0x0000000000027941 */ /* 0x000fea0003800200 */
.L_x_505:
        /* <DEDUP_REMOVED lines=21> */
.L_x_508:
[----:B------:R-:W-:Y:S05]  /*56e0*/  BSYNC.RECONVERGENT B2 ;  /* 0x0000000000027941 */ /* 0x000fea0003800200 */
.L_x_507:
[----:B------:R-:W-:Y:S01]  /*56f0*/  VIADD R16, R16, 0x400 ;  /* 0x0000040010107836 */ /* 0x000fe20000000000 */
[----:B------:R-:W-:-:S04]  /*5700*/  IADD3 R10, P1, PT, R10, 0x4000, RZ ;  /* 0x000040000a0a7810 */ /* 0x000fc80007f3e0ff */
[----:B------:R-:W-:Y:S01]  /*5710*/  ISETP.GE.AND P0, PT, R16, UR5, PT ;  /* 0x0000000510007c0c */ /* 0x000fe2000bf06270 */
[----:B------:R-:W-:-:S12]  /*5720*/  IMAD.X R11, RZ, RZ, R11, P1 ;  /* 0x000000ffff0b7224 */ /* 0x000fd800008e060b */
[----:B------:R-:W-:Y:S05]  /*5730*/  @!P0 BRA `(.L_x_509) ;  /* 0xfffffff8006c8947 */ /* 0x000fea000383ffff */
.L_x_495:
[----:B------:R-:W-:Y:S05]  /*5740*/  BSYNC.RECONVERGENT B1 ;  /* 0x0000000000017941 */ /* 0x000fea0003800200 */
.L_x_494:
[----:B------:R-:W0:Y:S01]  /*5750*/  S2R R10, SR_LANEID ;  /* 0x00000000000a7919 */ /* 0x000e220000000000 */
[----:B------:R-:W-:Y:S01]  /*5760*/  BSSY.RECONVERGENT B1, `(.L_x_510) ;  /* 0x000001f000017945 */ /* 0x000fe20003800200 */
[----:B------:R-:W-:Y:S01]  /*5770*/  IMAD.MOV.U32 R11, RZ, RZ, R8 ;  /* 0x000000ffff0b7224 */ /* 0x000fe200078e0008 */
[----:B------:R1:W2:Y:S01]  /*5780*/  SHFL.DOWN PT, R4, R28, 0x1, 0x1f ;  /* 0x08201f001c047f89 */ /* 0x0002a200000e0000 */
[----:B------:R-:W-:Y:S02]  /*5790*/  IMAD.MOV.U32 R12, RZ, RZ, R9 ;  /* 0x000000ffff0c7224 */ /* 0x000fe400078e0009 */
[----:B------:R-:W-:Y:S01]  /*57a0*/  IMAD.MOV.U32 R2, RZ, RZ, R28 ;  /* 0x000000ffff027224 */ /* 0x000fe200078e001c */
[----:B------:R1:W3:Y:S01]  /*57b0*/  SHFL.DOWN PT, R5, R29, 0x1, 0x1f ;  /* 0x08201f001d057f89 */ /* 0x0002e200000e0000 */
        /* <DEDUP_REMOVED lines=25> */
.L_x_511:
[----:B------:R-:W-:Y:S05]  /*5950*/  BSYNC.RECONVERGENT B1 ;  /* 0x0000000000017941 */ /* 0x000fea0003800200 */
.L_x_510:
        /* <DEDUP_REMOVED lines=31> */
.L_x_513:
[----:B------:R-:W-:Y:S05]  /*5b50*/  BSYNC.RECONVERGENT B1 ;  /* 0x0000000000017941 */ /* 0x000fea0003800200 */
.L_x_512:
[----:B------:R-:W-:Y:S01]  /*5b60*/  ISETP.GT.AND P0, PT, R10, 0x1b, PT ;  /* 0x0000001b0a00780c */ /* 0x000fe20003f04270 */
[----:B-1----:R1:W1:Y:S01]  /*5b70*/  SHFL.DOWN PT, R6, R4, 0x4, 0x1f ;  /* 0x08801f0004067f89 */ /* 0x00226200000e0000 */
[----:B------:R-:W-:Y:S01]  /*5b80*/  BSSY.RECONVERGENT B1, `(.L_x_514) ;  /* 0x000001d000017945 */ /* 0x000fe20003800200 */
[----:B0-----:R-:W-:Y:S02]  /*5b90*/  IMAD.MOV.U32 R11, RZ, RZ, R8 ;  /* 0x000000ffff0b7224 */ /* 0x001fe400078e0008 */
[----:B--2---:R0:W2:Y:S01]  /*5ba0*/  SHFL.DOWN PT, R7, R5, 0x4, 0x1f ;  /* 0x08801f0005077f89 */ /* 0x0040a200000e0000 */
[----:B------:R-:W-:Y:S02]  /*5bb0*/  IMAD.MOV.U32 R12, RZ, RZ, R9 ;  /* 0x000000ffff0c7224 */ /* 0x000fe400078e0009 */
[----:B------:R-:W-:Y:S01]  /*5bc0*/  IMAD.MOV.U32 R2, RZ, RZ, R4 ;  /* 0x000000ffff027224 */ /* 0x000fe200078e0004 */
[----:B----4-:R0:W4:Y:S01]  /*5bd0*/  SHFL.DOWN PT, R13, R8, 0x4, 0x1f ;  /* 0x08801f00080d7f89 */ /* 0x01012200000e0000 */
[----:B------:R-:W-:-:S03]  /*5be0*/  IMAD.MOV.U32 R3, RZ, RZ, R5 ;  /* 0x000000ffff037224 */ /* 0x000fc600078e0005 */
[----:B---3--:R0:W3:Y:S01]  /*5bf0*/  SHFL.DOWN PT, R14, R9, 0x4, 0x1f ;  /* 0x08801f00090e7f89 */ /* 0x0080e200000e0000 */
[----:B------:R-:W-:Y:S05]  /*5c00*/  @P0 BRA `(.L_x_515) ;  /* 0x0000000000500947 */ /* 0x000fea0003800000 */
[----:B-12---:R-:W-:Y:S01]  /*5c10*/  DSETP.GEU.AND P0, PT, R4, R6, PT ;  /* 0x000000060400722a */ /* 0x006fe20003f0e000 */
[----:B----4-:R-:W-:Y:S02]  /*5c20*/  IMAD.MOV.U32 R11, RZ, RZ, R13 ;  /* 0x000000ffff0b7224 */ /* 0x010fe400078e000d */
        /* <DEDUP_REMOVED lines=18> */
.L_x_515:
[----:B------:R-:W-:Y:S05]  /*5d50*/  BSYNC.RECONVERGENT B1 ;  /* 0x0000000000017941 */ /* 0x000fea0003800200 */
.L_x_514:
[----:B------:R-:W-:Y:S01]  /*5d60*/  ISETP.GT.AND P0, PT, R10, 0x17, PT ;  /* 0x000000170a00780c */ /* 0x000fe20003f04270 */
[----:B-1----:R1:W1:Y:S01]  /*5d70*/  SHFL.DOWN PT, R6, R2, 0x8, 0x1f ;  /* 0x09001f0002067f89 */ /* 0x00226200000e0000 */
[----:B------:R-:W-:Y:S01]  /*5d80*/  BSSY.RECONVERGENT B1, `(.L_x_516) ;  /* 0x000001d000017945 */ /* 0x000fe20003800200 */
[----:B0-----:R-:W-:Y:S02]  /*5d90*/  IMAD.MOV.U32 R8, RZ, RZ, R11 ;  /* 0x000000ffff087224 */ /* 0x001fe400078e000b */
[----:B--2---:R0:W2:Y:S01]  /*5da0*/  SHFL.DOWN PT, R7, R3, 0x8, 0x1f ;  /* 0x09001f0003077f89 */ /* 0x0040a200000e0000 */
[----:B------:R-:W-:Y:S02]  /*5db0*/  IMAD.MOV.U32 R9, RZ, RZ, R12 ;  /* 0x000000ffff097224 */ /* 0x000fe400078e000c */
[----:B------:R-:W-:Y:S01]  /*5dc0*/  IMAD.MOV.U32 R4, RZ, RZ, R2 ;  /* 0x000000ffff047224 */ /* 0x000fe200078e0002 */
[----:B---3--:R0:W3:Y:S01]  /*5dd0*/  SHFL.DOWN PT, R14, R11, 0x8, 0x1f ;  /* 0x09001f000b0e7f89 */ /* 0x0080e200000e0000 */
[----:B------:R-:W-:-:S03]  /*5de0*/  IMAD.MOV.U32 R5, RZ, RZ, R3 ;  /* 0x000000ffff057224 */ /* 0x000fc600078e0003 */
[----:B----4-:R0:W4:Y:S01]  /*5df0*/  SHFL.DOWN PT, R13, R12, 0x8, 0x1f ;  /* 0x09001f000c0d7f89 */ /* 0x01012200000e0000 */
        /* <DEDUP_REMOVED lines=21> */
.L_x_517:
[----:B------:R-:W-:Y:S05]  /*5f50*/  BSYNC.RECONVERGENT B1 ;  /* 0x0000000000017941 */ /* 0x000fea0003800200 */
.L_x_516:
[----:B------:R-:W-:Y:S01]  /*5f60*/  ISETP.GT.AND P0, PT, R10, 0xf, PT ;  /* 0x0000000f0a00780c */ /* 0x000fe20003f04270 */
[----:B-1----:R1:W1:Y:S01]  /*5f70*/  SHFL.DOWN PT, R2, R4, 0x10, 0x1f ;  /* 0x0a001f0004027f89 */ /* 0x00226200000e0000 */
[----:B------:R-:W-:Y:S01]  /*5f80*/  BSSY.RECONVERGENT B1, `(.L_x_518) ;  /* 0x000001d000017945 */ /* 0x000fe20003800200 */
[----:B---3--:R-:W-:Y:S02]  /*5f90*/  IMAD.MOV.U32 R14, RZ, RZ, R8 ;  /* 0x000000ffff0e7224 */ /* 0x008fe400078e0008 */
[----:B0-----:R0:W3:Y:S01]  /*5fa0*/  SHFL.DOWN PT, R3, R5, 0x10, 0x1f ;  /* 0x0a001f0005037f89 */ /* 0x0010e200000e0000 */
[----:B------:R-:W-:Y:S02]  /*5fb0*/  IMAD.MOV.U32 R15, RZ, RZ, R9 ;  /* 0x000000ffff0f7224 */ /* 0x000fe400078e0009 */
[----:B------:R-:W-:Y:S01]  /*5fc0*/  IMAD.MOV.U32 R12, RZ, RZ, R4 ;  /* 0x000000ffff0c7224 */ /* 0x000fe200078e0004 */
[----:B--2---:R0:W2:Y:S01]  /*5fd0*/  SHFL.DOWN PT, R7, R8, 0x10, 0x1f ;  /* 0x0a001f0008077f89 */ /* 0x0040a200000e0000 */
[----:B----4-:R-:W-:-:S03]  /*5fe0*/  IMAD.MOV.U32 R13, RZ, RZ, R5 ;  /* 0x000000ffff0d7224 */ /* 0x010fc600078e0005 */
[----:B------:R0:W4:Y:S01]  /*5ff0*/  SHFL.DOWN PT, R6, R9, 0x10, 0x1f ;  /* 0x0a001f0009067f89 */ /* 0x00012200000e0000 */
[----:B------:R-:W-:Y:S05]  /*6000*/  @P0 BRA `(.L_x_519) ;  /* 0x0000000000500947 */ /* 0x000fea0003800000 */
[----:B-1-3--:R-:W-:Y:S01]  /*6010*/  DSETP.GEU.AND P0, PT, R4, R2, PT ;  /* 0x000000020400722a */ /* 0x00afe20003f0e000 */
[----:B--2---:R-:W-:Y:S02]  /*6020*/  IMAD.MOV.U32 R14, RZ, RZ, R7 ;  /* 0x000000ffff0e7224 */ /* 0x004fe400078e0007 */
        /* <DEDUP_REMOVED lines=18> */
.L_x_519:
[----:B------:R-:W-:Y:S05]  /*6150*/  BSYNC.RECONVERGENT B1 ;  /* 0x0000000000017941 */ /* 0x000fea0003800200 */
.L_x_518:
[----:B------:R-:W-:Y:S01]  /*6160*/  ISETP.NE.AND P0, PT, R10, RZ, PT ;  /* 0x000000ff0a00720c */ /* 0x000fe20003f05270 */
[----:B------:R-:W-:-:S12]  /*6170*/  BSSY.RECONVERGENT B1, `(.L_x_520) ;  /* 0x000000a000017945 */ /* 0x000fd80003800200 */
[----:B------:R-:W-:Y:S05]  /*6180*/  @P0 BRA `(.L_x_521) ;  /* 0x0000000000200947 */ /* 0x000fea0003800000 */
[----:B-1----:R-:W1:Y:S01]  /*6190*/  S2R R4, SR_CgaCtaId ;  /* 0x0000000000047919 */ /* 0x002e620000008800 */
[----:B---3--:R-:W-:Y:S02]  /*61a0*/  MOV R3, 0x400 ;  /* 0x0000040000037802 */ /* 0x008fe40000000f00 */
[----:B------:R-:W-:-:S04]  /*61b0*/  SHF.R.U32.HI R2, RZ, 0x1, R0 ;  /* 0x00000001ff027819 */ /* 0x000fc80000011600 */
[----:B------:R-:W-:Y:S02]  /*61c0*/  LOP3.LUT R2, R2, 0x1f0, RZ, 0xc0, !PT ;  /* 0x000001f002027812 */ /* 0x000fe400078ec0ff */
[----:B-1----:R-:W-:-:S05]  /*61d0*/  LEA R3, R4, R3, 0x18 ;  /* 0x0000000304037211 */ /* 0x002fca00078ec0ff */
[----:B------:R-:W-:-:S05]  /*61e0*/  IMAD.IADD R3, R2, 0x1, R3 ;  /* 0x0000000102037824 */ /* 0x000fca00078e0203 */
[----:B------:R1:W-:Y:S04]  /*61f0*/  STS.64 [R3+0x10], R14 ;  /* 0x0000100e03007388 */ /* 0x0003e80000000a00 */
[----:B------:R1:W-:Y:S02]  /*6200*/  STS.64 [R3+0x8], R12 ;  /* 0x0000080c03007388 */ /* 0x0003e40000000a00 */
.L_x_521:
[----:B------:R-:W-:Y:S05]  /*6210*/  BSYNC.RECONVERGENT B1 ;  /* 0x0000000000017941 */ /* 0x000fea0003800200 */
.L_x_520:
[----:B------:R-:W-:Y:S01]  /*6220*/  BAR.SYNC.DEFER_BLOCKING 0x0 ;  /* 0x0000000000007b1d */ /* 0x000fe20000010000 */
[----:B------:R-:W-:-:S13]  /*6230*/  ISETP.NE.AND P1, PT, R0, RZ, PT ;  /* 0x000000ff0000720c */ /* 0x000fda0003f25270 */
[----:B------:R-:W-:Y:S05]  /*6240*/  @P1 BRA `(.L_x_454) ;  /* 0x00000008008c1947 */ /* 0x000fea0003800000 */
[----:B-1-3--:R-:W1:Y:S01]  /*6250*/  S2R R3, SR_CgaCtaId ;  /* 0x0000000000037919 */ /* 0x00ae620000008800 */
[----:B------:R-:W-:Y:S01]  /*6260*/  MOV R0, 0x400 ;  /* 0x0000040000007802 */ /* 0x000fe20000000f00 */
[----:B------:R-:W-:Y:S03]  /*6270*/  BSSY.RECONVERGENT B1, `(.L_x_522) ;  /* 0x000001a000017945 */ /* 0x000fe60003800200 */
[----:B-1----:R-:W-:-:S05]  /*6280*/  LEA R0, R3, R0, 0x18 ;  /* 0x0000000003007211 */ /* 0x002fca00078ec0ff */
[----:B------:R-:W1:Y:S04]  /*6290*/  LDS.64 R16, [R0+0x18] ;  /* 0x0000180000107984 */ /* 0x000e680000000a00 */
[----:B0-2-4-:R-:W0:Y:S04]  /*62a0*/  LDS.128 R4, [R0+0x20] ;  /* 0x0000200000047984 */ /* 0x015e280000000c00 */
[----:B------:R2:W3:Y:S04]  /*62b0*/  LDS.64 R2, [R0+0x80] ;  /* 0x0000800000027984 */ /* 0x0004e80000000a00 */
[----:B------:R2:W4:Y:S01]  /*62c0*/  LDS.128 R8, [R0+0x30] ;  /* 0x0000300000087984 */ /* 0x0005220000000c00 */
[----:B-1----:R-:W-:Y:S01]  /*62d0*/  DSETP.GEU.AND P0, PT, R12, R16, PT ;  /* 0x000000100c00722a */ /* 0x002fe20003f0e000 */
[----:B------:R-:W-:-:S02]  /*62e0*/  IMAD.MOV.U32 R20, RZ, RZ, R16 ;  /* 0x000000ffff147224 */ /* 0x000fc400078e0010 */
[----:B------:R-:W-:Y:S02]  /*62f0*/  IMAD.MOV.U32 R21, RZ, RZ, R17 ;  /* 0x000000ffff157224 */ /* 0x000fe400078e0011 */
[----:B0-----:R-:W-:Y:S02]  /*6300*/  IMAD.MOV.U32 R23, RZ, RZ, R4 ;  /* 0x000000ffff177224 */ /* 0x001fe400078e0004 */
        /* <DEDUP_REMOVED lines=16> */
.L_x_523:
[----:B------:R-:W-:Y:S05]  /*6410*/  BSYNC.RECONVERGENT B1 ;  /* 0x0000000000017941 */ /* 0x000fea0003800200 */
.L_x_522:
        /* <DEDUP_REMOVED lines=23> */
.L_x_525:
[----:B------:R-:W-:Y:S05]  /*6590*/  BSYNC.RECONVERGENT B1 ;  /* 0x0000000000017941 */ /* 0x000fea0003800200 */
.L_x_524:
        /* <DEDUP_REMOVED lines=21> */
.L_x_527:
[----:B------:R-:W-:Y:S05]  /*66f0*/  BSYNC.RECONVERGENT B1 ;  /* 0x0000000000017941 */ /* 0x000fea0003800200 */
.L_x_526:
        /* <DEDUP_REMOVED lines=23> */
.L_x_529:
[----:B------:R-:W-:Y:S05]  /*6870*/  BSYNC.RECONVERGENT B1 ;  /* 0x0000000000017941 */ /* 0x000fea0003800200 */
.L_x_528:
        /* <DEDUP_REMOVED lines=21> */
.L_x_531:
[----:B------:R-:W-:Y:S05]  /*69d0*/  BSYNC.RECONVERGENT B1 ;  /* 0x0000000000017941 */ /* 0x000fea0003800200 */
.L_x_530:
        /* <DEDUP_REMOVED lines=21> */
.L_x_533:
[----:B------:R-:W-:Y:S05]  /*6b30*/  BSYNC.RECONVERGENT B1 ;  /* 0x0000000000017941 */ /* 0x000fea0003800200 */
.L_x_532:
        /* <DEDUP_REMOVED lines=20> */
.L_x_454:
[----:B------:R-:W-:Y:S05]  /*6c80*/  BSYNC.RECONVERGENT B0 ;  /* 0x0000000000007941 */ /* 0x000fea0003800200 */
.L_x_421:
[----:B------:R-:W-:Y:S05]  /*6c90*/  @P1 EXIT ;  /* 0x000000000000194d */ /* 0x000fea0003800000 */
[----:B0123--:R-:W0:Y:S02]  /*6ca0*/  LDC.64 R2, c[0x0][0x388] ;  /* 0x0000e200ff027b82 */ /* 0x00fe240000000a00 */
[----:B0-----:R-:W-:Y:S04]  /*6cb0*/  STG.E.64 desc[UR10][R2.64], R12 ;  /* 0x0000000c02007986 */ /* 0x001fe8000c101b0a */
[----:B------:R-:W-:Y:S01]  /*6cc0*/  STG.E.64 desc[UR10][R2.64+0x8], R14 ;  /* 0x0000080e02007986 */ /* 0x000fe2000c101b0a */
[----:B------:R-:W-:Y:S05]  /*6cd0*/  EXIT ;  /* 0x000000000000794d */ /* 0x000fea0003800000 */
.L_x_534:
        /* <DEDUP_REMOVED lines=10> */
.L_x_2133:


//--------------------- .text._ZN6thrust24THRUST_300001_SM_1000_NS8cuda_cub4core6detail13_kernel_agentINS1_8__reduce11ReduceAgentINS0_12zip_iteratorIN4cuda3std3__45tupleIJNS0_10device_ptrIdEENS0_17counting_iteratorIlNS0_11use_defaultESF_SF_EEEEEEEPNSB_IJdlEEESJ_lNS1_9__extrema9arg_max_fIdlNSA_4lessIdEEEEEEJSI_SK_lN3cub18CUB_300001_SM_100013GridEvenShareIlEENSS_9GridQueueIyEESP_EEEvDpT0_ --------------------------
	.section	.text._ZN6thrust24THRUST_300001_SM_1000_NS8cuda_cub4core6detail13_kernel_agentINS1_8__reduce11ReduceAgentINS0_12zip_iteratorIN4cuda3std3__45tupleIJNS0_10device_ptrIdEENS0_17counting_iteratorIlNS0_11use_defaultESF_SF_EEEEEEEPNSB_IJdlEEESJ_lNS1_9__extrema9arg_max_fIdlNSA_4lessIdEEEEEEJSI_SK_lN3cub18CUB_300001_SM_100013GridEvenShareIlEENSS_9GridQueueIyEESP_EEEvDpT0_,"ax",@progbits
	.align	128
        .global         _ZN6thrust24THRUST_300001_SM_1000_NS8cuda_cub4core6detail13_kernel_agentINS1_8__reduce11ReduceAgentINS0_12zip_iteratorIN4cuda3std3__45tupleIJNS0_10device_ptrIdEENS0_17counting_iteratorIlNS0_11use_defaultESF_SF_EEEEEEEPNSB_IJdlEEESJ_lNS1_9__extrema9arg_max_fIdlNSA_4lessIdEEEEEEJSI_SK_lN3cub18CUB_300001_SM_100013GridEvenShareIlEENSS_9GridQueueIyEESP_EEEvDpT0_
        .type           _ZN6thrust24THRUST_300001_SM_1000_NS8cuda_cub4core6detail13_kernel_agentINS1_8__reduce11ReduceAgentINS0_12zip_iteratorIN4cuda3std3__45tupleIJNS0_10device_ptrIdEENS0_17counting_iteratorIlNS0_11use_defaultESF_SF_EEEEEEEPNSB_IJdlEEESJ_lNS1_9__extrema9arg_max_fIdlNSA_4lessIdEEEEEEJSI_SK_lN3cub18CUB_300001_SM_100013GridEvenShareIlEENSS_9GridQueueIyEESP_EEEvDpT0_,@function
        .size           _ZN6thrust24THRUST_300001_SM_1000_NS8cuda_cub4core6detail13_kernel_agentINS1_8__reduce11ReduceAgentINS0_12zip_iteratorIN4cuda3std3__45tupleIJNS0_10device_ptrIdEENS0_17counting_iteratorIlNS0_11use_defaultESF_SF_EEEEEEEPNSB_IJdlEEESJ_lNS1_9__extrema9arg_max_fIdlNSA_4lessIdEEEEEEJSI_SK_lN3cub18CUB_300001_SM_100013GridEvenShareIlEENSS_9GridQueueIyEESP_EEEvDpT0_,(.L_x_2134 - _ZN6thrust24THRUST_300001_SM_1000_NS8cuda_cub4core6detail13_kernel_agentINS1_8__reduce11ReduceAgentINS0_12zip_iteratorIN4cuda3std3__45tupleIJNS0_10device_ptrIdEENS0_17counting_iteratorIlNS0_11use_defaultESF_SF_EEEEEEEPNSB_IJdlEEESJ_lNS1_9__extrema9arg_max_fIdlNSA_4lessIdEEEEEEJSI_SK_lN3cub18CUB_300001_SM_100013GridEvenShareIlEENSS_9GridQueueIyEESP_EEEvDpT0_)
        .other          _ZN6thrust24THRUST_300001_SM_1000_NS8cuda_cub4core6detail13_kernel_agentINS1_8__reduce11ReduceAgentINS0_12zip_iteratorIN4cuda3std3__45tupleIJNS0_10device_ptrIdEENS0_17counting_iteratorIlNS0_11use_defaultESF_SF_EEEEEEEPNSB_IJdlEEESJ_lNS1_9__extrema9arg_max_fIdlNSA_4lessIdEEEEEEJSI_SK_lN3cub18CUB_300001_SM_100013GridEvenShareIlEENSS_9GridQueueIyEESP_EEEvDpT0_,@"STO_CUDA_ENTRY STV_DEFAULT"
_ZN6thrust24THRUST_300001_SM_1000_NS8cuda_cub4core6detail13_kernel_agentINS1_8__reduce11ReduceAgentINS0_12zip_iteratorIN4cuda3std3__45tupleIJNS0_10device_ptrIdEENS0_17counting_iteratorIlNS0_11use_defaultESF_SF_EEEEEEEPNSB_IJdlEEESJ_lNS1_9__extrema9arg_max_fIdlNSA_4lessIdEEEEEEJSI_SK_lN3cub18CUB_300001_SM_100013GridEvenShareIlEENSS_9GridQueueIyEESP_EEEvDpT0_:
.text._ZN6thrust24THRUST_300001_SM_1000_NS8cuda_cub4core6detail13_kernel_agentINS1_8__reduce11ReduceAgentINS0_12zip_iteratorIN4cuda3std3__45tupleIJNS0_10device_ptrIdEENS0_17counting_iteratorIlNS0_11use_defaultESF_SF_EEEEEEEPNSB_IJdlEEESJ_lNS1_9__extrema9arg_max_fIdlNSA_4lessIdEEEEEEJSI_SK_lN3cub18CUB_300001_SM_100013GridEvenShareIlEENSS_9GridQueueIyEESP_EEEvDpT0_:
[----:B------:R-:W-:Y:S01]  /*0000*/  LDC R1, c[0x0][0x37c] ;  /* 0x0000df00ff017b82 */ /* 0x000fe20000000800 */
[----:B------:R-:W0:Y:S01]  /*0010*/  S2R R0, SR_CTAID.X ;  /* 0x0000000000007919 */ /* 0x000e220000002500 */
[----:B------:R-:W1:Y:S01]  /*0020*/  LDCU.64 UR4, c[0x0][0x398] ;  /* 0x00007300ff0477ac */ /* 0x000e620008000a00 */
[----:B------:R-:W-:Y:S01]  /*0030*/  BSSY.RECONVERGENT B0, `(.L_x_535) ;  /* 0x0000689000007945 */ /* 0x000fe20003800200 */
[----:B------:R-:W2:Y:S01]  /*0040*/  LDCU UR6, c[0x0][0x370] ;  /* 0x00006e00ff0677ac */ /* 0x000ea20008000800 */
[----:B------:R-:W3:Y:S01]  /*0050*/  LDCU.64 UR10, c[0x0][0x358] ;  /* 0x00006b00ff0a77ac */ /* 0x000ee20008000a00 */
[----:B-1----:R-:W-:Y:S02]  /*0060*/  IMAD.U32 R25, RZ, RZ, UR4 ;  /* 0x00000004ff197e24 */ /* 0x002fe4000f8e00ff */
[----:B------:R-:W-:Y:S01]  /*0070*/  IMAD.U32 R16, RZ, RZ, UR5 ;  /* 0x00000005ff107e24 */ /* 0x000fe2000f8e00ff */
[----:B--2---:R-:W-:Y:S01]  /*0080*/  UIMAD UR6, UR6, 0x500, URZ ;  /* 0x00000500060678a4 */ /* 0x004fe2000f8e02ff */
[----:B0-----:R-:W-:-:S05]  /*0090*/  IMAD R8, R0, 0x500, RZ ;  /* 0x0000050000087824 */ /* 0x001fca00078e02ff */
[----:B------:R-:W-:-:S04]  /*00a0*/  IADD3 R2, P1, PT, R8, 0x500, RZ ;  /* 0x0000050008027810 */ /* 0x000fc80007f3e0ff */
[----:B------:R-:W-:Y:S01]  /*00b0*/  ISETP.GT.U32.AND P0, PT, R2, R25, PT ;  /* 0x000000190200720c */ /* 0x000fe20003f04070 */
[----:B------:R-:W-:-:S05]  /*00c0*/  IMAD.X R3, RZ, RZ, RZ, P1 ;  /* 0x000000ffff037224 */ /* 0x000fca00008e06ff */
[----:B------:R-:W-:-:S13]  /*00d0*/  ISETP.GT.AND.EX P0, PT, R3, R16, PT, P0 ;  /* 0x000000100300720c */ /* 0x000fda0003f04300 */
[----:B---3--:R-:W-:Y:S05]  /*00e0*/  @!P0 BRA `(.L_x_536) ;  /* 0x0000003800e48947 */ /* 0x008fea0003800000 */
[----:B------:R-:W0:Y:S01]  /*00f0*/  S2R R10, SR_TID.X ;  /* 0x00000000000a7919 */ /* 0x000e220000002100 */
[----:B------:R-:W-:Y:S01]  /*0100*/  IMAD.IADD R9, R25, 0x1, -R8 ;  /* 0x0000000119097824 */ /* 0x000fe200078e0a08 */
[----:B------:R-:W-:Y:S01]  /*0110*/  BSSY.RECONVERGENT B1, `(.L_x_537) ;  /* 0x000000f000017945 */ /* 0x000fe20003800200 */
[----:B------:R-:W-:Y:S02]  /*0120*/  CS2R R20, SRZ ;  /* 0x0000000000147805 */ /* 0x000fe4000001ff00 */
[----:B------:R-:W-:Y:S02]  /*0130*/  CS2R R14, SRZ ;  /* 0x00000000000e7805 */ /* 0x000fe4000001ff00 */
[----:B0-----:R-:W-:Y:S01]  /*0140*/  ISETP.GE.AND P0, PT, R10, R9, PT ;  /* 0x000000090a00720c */ /* 0x001fe20003f06270 */
[----:B------:R-:W-:-:S12]  /*0150*/  IMAD.MOV.U32 R6, RZ, RZ, R10 ;  /* 0x000000ffff067224 */ /* 0x000fd800078e000a */
[----:B------:R-:W-:Y:S05]  /*0160*/  @P0 BRA `(.L_x_538) ;  /* 0x0000000000240947 */ /* 0x000fea0003800000 */
[----:B------:R-:W0:Y:S01]  /*0170*/  LDCU.128 UR4, c[0x0][0x380] ;  /* 0x00007000ff0477ac */ /* 0x000e220008000c00 */
[----:B------:R-:W-:-:S05]  /*0180*/  IADD3 R21, P0, PT, R8, R10, RZ ;  /* 0x0000000a08157210 */ /* 0x000fca0007f1e0ff */
[----:B------:R-:W-:Y:S01]  /*0190*/  IMAD.X R20, RZ, RZ, RZ, P0 ;  /* 0x000000ffff147224 */ /* 0x000fe200000e06ff */
[----:B0-----:R-:W-:-:S04]  /*01a0*/  LEA R14, P1, R21, UR4, 0x3 ;  /* 0x00000004150e7c11 */ /* 0x001fc8000f8218ff */
[----:B------:R-:W-:-:S06]  /*01b0*/  LEA.HI.X R15, R21, UR5, R20, 0x3, P1 ;  /* 0x00000005150f7c11 */ /* 0x000fcc00088f1c14 */
[----:B------:R-:W5:Y:S01]  /*01c0*/  LDG.E.64 R14, desc[UR10][R14.64] ;  /* 0x0000000a0e0e7981 */ /* 0x000f62000c1e1b00 */
[----:B------:R-:W-:Y:S01]  /*01d0*/  IADD3 R21, P0, PT, R21, UR6, RZ ;  /* 0x0000000615157c10 */ /* 0x000fe2000ff1e0ff */
[----:B------:R-:W-:-:S03]  /*01e0*/  VIADD R6, R10, 0x100 ;  /* 0x000001000a067836 */ /* 0x000fc60000000000 */
[----:B------:R-:W-:-:S09]  /*01f0*/  IADD3.X R20, PT, PT, R20, UR7, RZ, P0, !PT ;  /* 0x0000000714147c10 */ /* 0x000fd200087fe4ff */
.L_x_538:
[----:B------:R-:W-:Y:S05]  /*0200*/  BSYNC.RECONVERGENT B1 ;  /* 0x0000000000017941 */ /* 0x000fea0003800200 */
.L_x_537:
[----:B------:R-:W-:Y:S01]  /*0210*/  ISETP.GE.AND P0, PT, R6, R9, PT ;  /* 0x000000090600720c */ /* 0x000fe20003f06270 */
[----:B------:R-:W-:-:S12]  /*0220*/  BSSY.RECONVERGENT B1, `(.L_x_539) ;  /* 0x00000af000017945 */ /* 0x000fd80003800200 */
[----:B------:R-:W-:Y:S05]  /*0230*/  @P0 BRA `(.L_x_540) ;  /* 0x0000000800b40947 */ /* 0x000fea0003800000 */
[----:B------:R-:W-:Y:S01]  /*0240*/  LOP3.LUT R2, RZ, R6, RZ, 0x33, !PT ;  /* 0x00000006ff027212 */ /* 0x000fe200078e33ff */
[----:B------:R-:W-:Y:S03]  /*0250*/  BSSY.RECONVERGENT B2, `(.L_x_541) ;  /* 0x0000034000027945 */ /* 0x000fe60003800200 */
[----:B------:R-:W-:-:S04]  /*0260*/  IADD3 R25, PT, PT, -R8, R25, R2 ;  /* 0x0000001908197210 */ /* 0x000fc80007ffe102 */
[----:B------:R-:W-:-:S04]  /*0270*/  LOP3.LUT R2, R25, 0x300, RZ, 0xc0, !PT ;  /* 0x0000030019027812 */ /* 0x000fc800078ec0ff */
[----:B------:R-:W-:-:S13]  /*0280*/  ISETP.NE.AND P0, PT, R2, 0x300, PT ;  /* 0x000003000200780c */ /* 0x000fda0003f05270 */
[----:B------:R-:W-:Y:S05]  /*0290*/  @!P0 BRA `(.L_x_542) ;  /* 0x0000000000bc8947 */ /* 0x000fea0003800000 */
[----:B------:R-:W0:Y:S01]  /*02a0*/  LDCU.128 UR4, c[0x0][0x380] ;  /* 0x00007000ff0477ac */ /* 0x000e220008000c00 */
[----:B------:R-:W-:Y:S02]  /*02b0*/  IADD3 R12, P0, PT, R8, R6, RZ ;  /* 0x00000006080c7210 */ /* 0x000fe40007f1e0ff */
[----:B------:R-:W-:-:S03]  /*02c0*/  LEA.HI R2, R25, 0x1, RZ, 0x18 ;  /* 0x0000000119027811 */ /* 0x000fc600078fc0ff */
[----:B------:R-:W-:Y:S01]  /*02d0*/  IMAD.X R3, RZ, RZ, RZ, P0 ;  /* 0x000000ffff037224 */ /* 0x000fe200000e06ff */
[----:B------:R-:W-:-:S05]  /*02e0*/  LOP3.LUT R2, R2, 0x3, RZ, 0xc0, !PT ;  /* 0x0000000302027812 */ /* 0x000fca00078ec0ff */
[----:B------:R-:W-:Y:S01]  /*02f0*/  IMAD.MOV R7, RZ, RZ, -R2 ;  /* 0x000000ffff077224 */ /* 0x000fe200078e0a02 */
[C---:B0-----:R-:W-:Y:S02]  /*0300*/  IADD3 R13, P1, PT, R12.reuse, UR6, RZ ;  /* 0x000000060c0d7c10 */ /* 0x041fe4000ff3e0ff */
[C---:B------:R-:W-:Y:S02]  /*0310*/  LEA R11, P2, R12.reuse, UR4, 0x3 ;  /* 0x000000040c0b7c11 */ /* 0x040fe4000f8418ff */
[----:B------:R-:W-:Y:S02]  /*0320*/  IADD3.X R16, PT, PT, R3, UR7, RZ, P1, !PT ;  /* 0x0000000703107c10 */ /* 0x000fe40008ffe4ff */
[----:B------:R-:W-:-:S09]  /*0330*/  LEA.HI.X R12, R12, UR5, R3, 0x3, P2 ;  /* 0x000000050c0c7c11 */ /* 0x000fd200090f1c03 */
.L_x_545:
[----:B------:R-:W-:Y:S02]  /*0340*/  IMAD.MOV.U32 R2, RZ, RZ, R11 ;  /* 0x000000ffff027224 */ /* 0x000fe400078e000b */
[----:B------:R-:W-:-:S06]  /*0350*/  IMAD.MOV.U32 R3, RZ, RZ, R12 ;  /* 0x000000ffff037224 */ /* 0x000fcc00078e000c */
[----:B------:R-:W2:Y:S01]  /*0360*/  LDG.E.64 R2, desc[UR10][R2.64] ;  /* 0x0000000a02027981 */ /* 0x000ea2000c1e1b00 */
[----:B------:R-:W-:Y:S01]  /*0370*/  VIADD R7, R7, 0x1 ;  /* 0x0000000107077836 */ /* 0x000fe20000000000 */
[----:B------:R-:W-:Y:S01]  /*0380*/  BSSY.RECONVERGENT B3, `(.L_x_543) ;  /* 0x000001b000037945 */ /* 0x000fe20003800200 */
[----:B------:R-:W-:Y:S01]  /*0390*/  IMAD.MOV.U32 R18, RZ, RZ, R21 ;  /* 0x000000ffff127224 */ /* 0x000fe200078e0015 */
[----:B------:R-:W-:Y:S01]  /*03a0*/  IADD3 R11, P3, PT, R11, 0x800, RZ ;  /* 0x000008000b0b7810 */ /* 0x000fe20007f7e0ff */
[----:B------:R-:W-:Y:S01]  /*03b0*/  IMAD.MOV.U32 R17, RZ, RZ, R20 ;  /* 0x000000ffff117224 */ /* 0x000fe200078e0014 */
[----:B------:R-:W-:Y:S01]  /*03c0*/  ISETP.NE.AND P2, PT, R7, RZ, PT ;  /* 0x000000ff0700720c */ /* 0x000fe20003f45270 */
[----:B-----5:R-:W-:Y:S02]  /*03d0*/  IMAD.MOV.U32 R4, RZ, RZ, R14 ;  /* 0x000000ffff047224 */ /* 0x020fe400078e000e */
[----:B------:R-:W-:Y:S02]  /*03e0*/  IMAD.MOV.U32 R5, RZ, RZ, R15 ;  /* 0x000000ffff057224 */ /* 0x000fe400078e000f */
[----:B------:R-:W-:-:S02]  /*03f0*/  IMAD.MOV.U32 R21, RZ, RZ, R13 ;  /* 0x000000ffff157224 */ /* 0x000fc400078e000d */
[----:B------:R-:W-:Y:S01]  /*0400*/  IMAD.MOV.U32 R20, RZ, RZ, R16 ;  /* 0x000000ffff147224 */ /* 0x000fe200078e0010 */
[----:B--2---:R-:W-:Y:S01]  /*0410*/  DSETP.GEU.AND P0, PT, R14, R2, PT ;  /* 0x000000020e00722a */ /* 0x004fe20003f0e000 */
[----:B------:R-:W-:Y:S02]  /*0420*/  IMAD.MOV.U32 R14, RZ, RZ, R2 ;  /* 0x000000ffff0e7224 */ /* 0x000fe400078e0002 */
[----:B------:R-:W-:-:S11]  /*0430*/  IMAD.MOV.U32 R15, RZ, RZ, R3 ;  /* 0x000000ffff0f7224 */ /* 0x000fd600078e0003 */
        /* <DEDUP_REMOVED lines=15> */
.L_x_544:
[----:B------:R-:W-:Y:S05]  /*0530*/  BSYNC.RECONVERGENT B3 ;  /* 0x0000000000037941 */ /* 0x000fea0003800200 */
.L_x_543:
[----:B------:R-:W-:Y:S01]  /*0540*/  IADD3 R13, P0, PT, R13, 0x100, RZ ;  /* 0x000001000d0d7810 */ /* 0x000fe20007f1e0ff */
[----:B------:R-:W-:Y:S02]  /*0550*/  VIADD R6, R6, 0x100 ;  /* 0x0000010006067836 */ /* 0x000fe40000000000 */
[----:B------:R-:W-:Y:S02]  /*0560*/  IMAD.X R12, RZ, RZ, R12, P3 ;  /* 0x000000ffff0c7224 */ /* 0x000fe400018e060c */
[----:B------:R-:W-:Y:S01]  /*0570*/  IMAD.X R16, RZ, RZ, R16, P0 ;  /* 0x000000ffff107224 */ /* 0x000fe200000e0610 */
[----:B------:R-:W-:Y:S07]  /*0580*/  @P2 BRA `(.L_x_545) ;  /* 0xfffffffc006c2947 */ /* 0x000fee000383ffff */
.L_x_542:
[----:B------:R-:W-:Y:S05]  /*0590*/  BSYNC.RECONVERGENT B2 ;  /* 0x0000000000027941 */ /* 0x000fea0003800200 */
.L_x_541:
[----:B------:R-:W-:-:S13]  /*05a0*/  ISETP.GE.U32.AND P0, PT, R25, 0x300, PT ;  /* 0x000003001900780c */ /* 0x000fda0003f06070 */
[----:B------:R-:W-:Y:S05]  /*05b0*/  @!P0 BRA `(.L_x_540) ;  /* 0x0000000400d48947 */ /* 0x000fea0003800000 */
[----:B------:R-:W0:Y:S01]  /*05c0*/  LDC.64 R4, c[0x0][0x380] ;  /* 0x0000e000ff047b82 */ /* 0x000e220000000a00 */
[----:B------:R-:W-:-:S07]  /*05d0*/  VIADD R11, R6, 0x200 ;  /* 0x00000200060b7836 */ /* 0x000fce0000000000 */
[----:B------:R-:W1:Y:S02]  /*05e0*/  LDC.64 R2, c[0x0][0x388] ;  /* 0x0000e200ff027b82 */ /* 0x000e640000000a00 */
.L_x_554:
[----:B------:R-:W-:-:S05]  /*05f0*/  VIADD R7, R11, 0xfffffe00 ;  /* 0xfffffe000b077836 */ /* 0x000fca0000000000 */
[----:B------:R-:W-:-:S04]  /*0600*/  IADD3 R13, P0, PT, R8, R7, RZ ;  /* 0x00000007080d7210 */ /* 0x000fc80007f1e0ff */
[----:B------:R-:W-:Y:S02]  /*0610*/  LEA.HI.X.SX32 R12, R7, RZ, 0x1, P0 ;  /* 0x000000ff070c7211 */ /* 0x000fe400000f0eff */
[----:B0-----:R-:W-:-:S04]  /*0620*/  LEA R16, P0, R13, R4, 0x3 ;  /* 0x000000040d107211 */ /* 0x001fc800078018ff */
[----:B------:R-:W-:-:S05]  /*0630*/  LEA.HI.X R17, R13, R5, R12, 0x3, P0 ;  /* 0x000000050d117211 */ /* 0x000fca00000f1c0c */
[----:B------:R-:W2:Y:S04]  /*0640*/  LDG.E.64 R18, desc[UR10][R16.64] ;  /* 0x0000000a10127981 */ /* 0x000ea8000c1e1b00 */
[----:B-----5:R0:W5:Y:S01]  /*0650*/  LDG.E.64 R6, desc[UR10][R16.64+0x800] ;  /* 0x0008000a10067981 */ /* 0x020162000c1e1b00 */
[----:B-1----:R-:W-:Y:S01]  /*0660*/  IADD3 R24, P1, PT, R13, R2, RZ ;  /* 0x000000020d187210 */ /* 0x002fe20007f3e0ff */
[----:B------:R-:W-:Y:S04]  /*0670*/  BSSY.RECONVERGENT B2, `(.L_x_546) ;  /* 0x0000016000027945 */ /* 0x000fe80003800200 */
[----:B------:R-:W-:-:S02]  /*0680*/  IMAD.X R25, R12, 0x1, R3, P1 ;  /* 0x000000010c197824 */ /* 0x000fc400008e0603 */
[----:B------:R-:W-:Y:S02]  /*0690*/  IMAD.MOV.U32 R23, RZ, RZ, R24 ;  /* 0x000000ffff177224 */ /* 0x000fe400078e0018 */
[----:B------:R-:W-:Y:S01]  /*06a0*/  IMAD.MOV.U32 R22, RZ, RZ, R25 ;  /* 0x000000ffff167224 */ /* 0x000fe200078e0019 */
[----:B--2---:R-:W-:Y:S01]  /*06b0*/  DSETP.GEU.AND P0, PT, R14, R18, PT ;  /* 0x000000120e00722a */ /* 0x004fe20003f0e000 */
[----:B------:R-:W-:Y:S02]  /*06c0*/  IMAD.MOV.U32 R12, RZ, RZ, R18 ;  /* 0x000000ffff0c7224 */ /* 0x000fe400078e0012 */
[----:B------:R-:W-:-:S11]  /*06d0*/  IMAD.MOV.U32 R13, RZ, RZ, R19 ;  /* 0x000000ffff0d7224 */ /* 0x000fd600078e0013 */
        /* <DEDUP_REMOVED lines=15> */
.L_x_547:
[----:B------:R-:W-:Y:S05]  /*07d0*/  BSYNC.RECONVERGENT B2 ;  /* 0x0000000000027941 */ /* 0x000fea0003800200 */
.L_x_546:
[----:B------:R0:W5:Y:S04]  /*07e0*/  LDG.E.64 R14, desc[UR10][R16.64+0x1000] ;  /* 0x0010000a100e7981 */ /* 0x000168000c1e1b00 */
[----:B------:R0:W5:Y:S02]  /*07f0*/  LDG.E.64 R18, desc[UR10][R16.64+0x1800] ;  /* 0x0018000a10127981 */ /* 0x000164000c1e1b00 */
[----:B-----5:R-:W-:Y:S01]  /*0800*/  DSETP.GEU.AND P0, PT, R12, R6, PT ;  /* 0x000000060c00722a */ /* 0x020fe20003f0e000 */
[----:B------:R-:W-:Y:S01]  /*0810*/  VIADD R21, R11, 0xffffff00 ;  /* 0xffffff000b157836 */ /* 0x000fe20000000000 */
[----:B------:R-:W-:Y:S04]  /*0820*/  BSSY.RECONVERGENT B2, `(.L_x_548) ;  /* 0x0000017000027945 */ /* 0x000fe80003800200 */
[----:B------:R-:W-:-:S02]  /*0830*/  SHF.R.S32.HI R20, RZ, 0x1f, R21 ;  /* 0x0000001fff147819 */ /* 0x000fc40000011415 */
[----:B------:R-:W-:Y:S01]  /*0840*/  IADD3 R26, P1, P2, R21, R2, R8 ;  /* 0x00000002151a7210 */ /* 0x000fe20007a3e008 */
[----:B------:R-:W-:-:S03]  /*0850*/  IMAD.MOV.U32 R21, RZ, RZ, R7 ;  /* 0x000000ffff157224 */ /* 0x000fc600078e0007 */
[----:B------:R-:W-:Y:S01]  /*0860*/  IADD3.X R27, PT, PT, R20, R3, RZ, P1, P2 ;  /* 0x00000003141b7210 */ /* 0x000fe20000fe44ff */
[----:B------:R-:W-:Y:S02]  /*0870*/  IMAD.MOV.U32 R24, RZ, RZ, R26 ;  /* 0x000000ffff187224 */ /* 0x000fe400078e001a */
[----:B------:R-:W-:Y:S02]  /*0880*/  IMAD.MOV.U32 R20, RZ, RZ, R6 ;  /* 0x000000ffff147224 */ /* 0x000fe400078e0006 */
[----:B------:R-:W-:Y:S01]  /*0890*/  IMAD.MOV.U32 R25, RZ, RZ, R27 ;  /* 0x000000ffff197224 */ /* 0x000fe200078e001b */
[----:B0-----:R-:W-:Y:S06]  /*08a0*/  @!P0 BRA `(.L_x_549) ;  /* 0x0000000000388947 */ /* 0x001fec0003800000 */
        /* <DEDUP_REMOVED lines=14> */
.L_x_549:
[----:B------:R-:W-:Y:S05]  /*0990*/  BSYNC.RECONVERGENT B2 ;  /* 0x0000000000027941 */ /* 0x000fea0003800200 */
.L_x_548:
[----:B------:R-:W-:Y:S01]  /*09a0*/  DSETP.GEU.AND P0, PT, R20, R14, PT ;  /* 0x0000000e1400722a */ /* 0x000fe20003f0e000 */
[----:B------:R-:W-:Y:S01]  /*09b0*/  SHF.R.S32.HI R6, RZ, 0x1f, R11 ;  /* 0x0000001fff067819 */ /* 0x000fe2000001140b */
[----:B------:R-:W-:Y:S01]  /*09c0*/  BSSY.RECONVERGENT B2, `(.L_x_550) ;  /* 0x0000017000027945 */ /* 0x000fe20003800200 */
[C---:B------:R-:W-:Y:S01]  /*09d0*/  IADD3 R23, P1, P2, R11.reuse, R2, R8 ;  /* 0x000000020b177210 */ /* 0x040fe20007a3e008 */
[----:B------:R-:W-:Y:S02]  /*09e0*/  VIADD R17, R11, 0x100 ;  /* 0x000001000b117836 */ /* 0x000fe40000000000 */
[----:B------:R-:W-:Y:S01]  /*09f0*/  IMAD.MOV.U32 R7, RZ, RZ, R15 ;  /* 0x000000ffff077224 */ /* 0x000fe200078e000f */
[----:B------:R-:W-:Y:S01]  /*0a00*/  IADD3.X R16, PT, PT, R6, R3, RZ, P1, P2 ;  /* 0x0000000306107210 */ /* 0x000fe20000fe44ff */
[----:B------:R-:W-:Y:S02]  /*0a10*/  IMAD.MOV.U32 R12, RZ, RZ, R23 ;  /* 0x000000ffff0c7224 */ /* 0x000fe400078e0017 */
[----:B------:R-:W-:-:S02]  /*0a20*/  IMAD.MOV.U32 R6, RZ, RZ, R14 ;  /* 0x000000ffff067224 */ /* 0x000fc400078e000e */
[----:B------:R-:W-:Y:S02]  /*0a30*/  IMAD.MOV.U32 R13, RZ, RZ, R16 ;  /* 0x000000ffff0d7224 */ /* 0x000fe400078e0010 */
        /* <DEDUP_REMOVED lines=15> */
.L_x_551:
[----:B------:R-:W-:Y:S05]  /*0b30*/  BSYNC.RECONVERGENT B2 ;  /* 0x0000000000027941 */ /* 0x000fea0003800200 */
.L_x_550:
[----:B------:R-:W-:Y:S01]  /*0b40*/  DSETP.GEU.AND P0, PT, R6, R18, PT ;  /* 0x000000120600722a */ /* 0x000fe20003f0e000 */
[----:B------:R-:W-:Y:S01]  /*0b50*/  SHF.R.S32.HI R14, RZ, 0x1f, R17 ;  /* 0x0000001fff0e7819 */ /* 0x000fe20000011411 */
[----:B------:R-:W-:Y:S01]  /*0b60*/  BSSY.RECONVERGENT B2, `(.L_x_552) ;  /* 0x0000016000027945 */ /* 0x000fe20003800200 */
[----:B------:R-:W-:Y:S01]  /*0b70*/  IADD3 R17, P1, P2, R17, R2, R8 ;  /* 0x0000000211117210 */ /* 0x000fe20007a3e008 */
[----:B------:R-:W-:-:S03]  /*0b80*/  IMAD.MOV.U32 R15, RZ, RZ, R19 ;  /* 0x000000ffff0f7224 */ /* 0x000fc600078e0013 */
[----:B------:R-:W-:Y:S01]  /*0b90*/  IADD3.X R16, PT, PT, R14, R3, RZ, P1, P2 ;  /* 0x000000030e107210 */ /* 0x000fe20000fe44ff */
[----:B------:R-:W-:Y:S02]  /*0ba0*/  IMAD.MOV.U32 R21, RZ, RZ, R17 ;  /* 0x000000ffff157224 */ /* 0x000fe400078e0011 */
[----:B------:R-:W-:Y:S02]  /*0bb0*/  IMAD.MOV.U32 R14, RZ, RZ, R18 ;  /* 0x000000ffff0e7224 */ /* 0x000fe400078e0012 */
        /* <DEDUP_REMOVED lines=16> */
.L_x_553:
[----:B------:R-:W-:Y:S05]  /*0cc0*/  BSYNC.RECONVERGENT B2 ;  /* 0x0000000000027941 */ /* 0x000fea0003800200 */
.L_x_552:
[C---:B------:R-:W-:Y:S02]  /*0cd0*/  VIADD R6, R11.reuse, 0x200 ;  /* 0x000002000b067836 */ /* 0x040fe40000000000 */
[----:B------:R-:W-:-:S03]  /*0ce0*/  VIADD R11, R11, 0x400 ;  /* 0x000004000b0b7836 */ /* 0x000fc60000000000 */
[----:B------:R-:W-:-:S13]  /*0cf0*/  ISETP.GE.AND P0, PT, R6, R9, PT ;  /* 0x000000090600720c */ /* 0x000fda0003f06270 */
[----:B------:R-:W-:Y:S05]  /*0d00*/  @!P0 BRA `(.L_x_554) ;  /* 0xfffffff800388947 */ /* 0x000fea000383ffff */
.L_x_540:
[----:B------:R-:W-:Y:S05]  /*0d10*/  BSYNC.RECONVERGENT B1 ;  /* 0x0000000000017941 */ /* 0x000fea0003800200 */
.L_x_539:
[----:B------:R-:W-:-:S13]  /*0d20*/  ISETP.GE.AND P0, PT, R9, 0x100, PT ;  /* 0x000001000900780c */ /* 0x000fda0003f06270 */
[----:B------:R-:W-:Y:S05]  /*0d30*/  @!P0 BRA `(.L_x_555) ;  /* 0x0000001400508947 */ /* 0x000fea0003800000 */
[----:B------:R-:W0:Y:S01]  /*0d40*/  S2R R11, SR_LANEID ;  /* 0x00000000000b7919 */ /* 0x000e220000000000 */
[----:B------:R-:W-:Y:S01]  /*0d50*/  BSSY.RECONVERGENT B1, `(.L_x_556) ;  /* 0x000001f000017945 */ /* 0x000fe20003800200 */
[----:B------:R-:W-:Y:S01]  /*0d60*/  IMAD.MOV.U32 R12, RZ, RZ, R21 ;  /* 0x000000ffff0c7224 */ /* 0x000fe200078e0015 */
[----:B-----5:R1:W2:Y:S01]  /*0d70*/  SHFL.DOWN PT, R4, R14, 0x1, 0x1f ;  /* 0x08201f000e047f89 */ /* 0x0202a200000e0000 */
        /* <DEDUP_REMOVED lines=9> */
[----:B------:R-:W-:Y:S01]  /*0e10*/  IMAD.MOV.U32 R12, RZ, RZ, R6 ;  /* 0x000000ffff0c7224 */ /* 0x000fe200078e0006 */
[----:B------:R-:W-:Y:S01]  /*0e20*/  MOV R13, R7 ;  /* 0x00000007000d7202 */ /* 0x000fe20000000f00 */
[----:B------:R-:W-:Y:S02]  /*0e30*/  IMAD.MOV.U32 R2, RZ, RZ, R4 ;  /* 0x000000ffff027224 */ /* 0x000fe400078e0004 */
[----:B------:R-:W-:-:S09]  /*0e40*/  IMAD.MOV.U32 R3, RZ, RZ, R5 ;  /* 0x000000ffff037224 */ /* 0x000fd200078e0005 */
        /* <DEDUP_REMOVED lines=15> */
.L_x_557:
[----:B------:R-:W-:Y:S05]  /*0f40*/  BSYNC.RECONVERGENT B1 ;  /* 0x0000000000017941 */ /* 0x000fea0003800200 */
.L_x_556:
        /* <DEDUP_REMOVED lines=31> */
.L_x_559:
[----:B------:R-:W-:Y:S05]  /*1140*/  BSYNC.RECONVERGENT B1 ;  /* 0x0000000000017941 */ /* 0x000fea0003800200 */
.L_x_558:
[----:B------:R-:W-:Y:S01]  /*1150*/  ISETP.GT.AND P0, PT, R11, 0x1b, PT ;  /* 0x0000001b0b00780c */ /* 0x000fe20003f04270 */
[----:B-1----:R1:W1:Y:S01]  /*1160*/  SHFL.DOWN PT, R6, R4, 0x4, 0x1f ;  /* 0x08801f0004067f89 */ /* 0x00226200000e0000 */
[----:B------:R-:W-:Y:S01]  /*1170*/  BSSY.RECONVERGENT B1, `(.L_x_560) ;  /* 0x000001d000017945 */ /* 0x000fe20003800200 */
[----:B----4-:R-:W-:Y:S02]  /*1180*/  IMAD.MOV.U32 R14, RZ, RZ, R8 ;  /* 0x000000ffff0e7224 */ /* 0x010fe400078e0008 */
[----:B--2---:R2:W4:Y:S01]  /*1190*/  SHFL.DOWN PT, R7, R5, 0x4, 0x1f ;  /* 0x08801f0005077f89 */ /* 0x00452200000e0000 */
[----:B---3--:R-:W-:Y:S02]  /*11a0*/  IMAD.MOV.U32 R15, RZ, RZ, R9 ;  /* 0x000000ffff0f7224 */ /* 0x008fe400078e0009 */
[----:B0-----:R-:W-:Y:S01]  /*11b0*/  IMAD.MOV.U32 R2, RZ, RZ, R4 ;  /* 0x000000ffff027224 */ /* 0x001fe200078e0004 */
[----:B------:R2:W0:Y:S01]  /*11c0*/  SHFL.DOWN PT, R13, R8, 0x4, 0x1f ;  /* 0x08801f00080d7f89 */ /* 0x00042200000e0000 */
[----:B------:R-:W-:-:S03]  /*11d0*/  IMAD.MOV.U32 R3, RZ, RZ, R5 ;  /* 0x000000ffff037224 */ /* 0x000fc600078e0005 */
[----:B------:R2:W3:Y:S01]  /*11e0*/  SHFL.DOWN PT, R12, R9, 0x4, 0x1f ;  /* 0x08801f00090c7f89 */ /* 0x0004e200000e0000 */
[----:B------:R-:W-:Y:S05]  /*11f0*/  @P0 BRA `(.L_x_561) ;  /* 0x0000000000500947 */ /* 0x000fea0003800000 */
[----:B-1--4-:R-:W-:Y:S01]  /*1200*/  DSETP.GEU.AND P0, PT, R4, R6, PT ;  /* 0x000000060400722a */ /* 0x012fe20003f0e000 */
[----:B0-----:R-:W-:Y:S02]  /*1210*/  IMAD.MOV.U32 R14, RZ, RZ, R13 ;  /* 0x000000ffff0e7224 */ /* 0x001fe400078e000d */
        /* <DEDUP_REMOVED lines=18> */
.L_x_561:
[----:B------:R-:W-:Y:S05]  /*1340*/  BSYNC.RECONVERGENT B1 ;  /* 0x0000000000017941 */ /* 0x000fea0003800200 */
.L_x_560:
[----:B------:R-:W-:Y:S01]  /*1350*/  ISETP.GT.AND P0, PT, R11, 0x17, PT ;  /* 0x000000170b00780c */ /* 0x000fe20003f04270 */
[----:B-1----:R1:W1:Y:S01]  /*1360*/  SHFL.DOWN PT, R4, R2, 0x8, 0x1f ;  /* 0x09001f0002047f89 */ /* 0x00226200000e0000 */
[----:B------:R-:W-:Y:S01]  /*1370*/  BSSY.RECONVERGENT B1, `(.L_x_562) ;  /* 0x000001d000017945 */ /* 0x000fe20003800200 */
[----:B---3--:R-:W-:Y:S02]  /*1380*/  IMAD.MOV.U32 R12, RZ, RZ, R14 ;  /* 0x000000ffff0c7224 */ /* 0x008fe400078e000e */
[----:B--2---:R2:W3:Y:S01]  /*1390*/  SHFL.DOWN PT, R5, R3, 0x8, 0x1f ;  /* 0x09001f0003057f89 */ /* 0x0044e200000e0000 */
[----:B0-----:R-:W-:Y:S02]  /*13a0*/  IMAD.MOV.U32 R13, RZ, RZ, R15 ;  /* 0x000000ffff0d7224 */ /* 0x001fe400078e000f */
[----:B------:R-:W-:Y:S01]  /*13b0*/  IMAD.MOV.U32 R8, RZ, RZ, R2 ;  /* 0x000000ffff087224 */ /* 0x000fe200078e0002 */
[----:B----4-:R2:W0:Y:S01]  /*13c0*/  SHFL.DOWN PT, R7, R14, 0x8, 0x1f ;  /* 0x09001f000e077f89 */ /* 0x01042200000e0000 */
[----:B------:R-:W-:-:S03]  /*13d0*/  IMAD.MOV.U32 R9, RZ, RZ, R3 ;  /* 0x000000ffff097224 */ /* 0x000fc600078e0003 */
[----:B------:R2:W4:Y:S01]  /*13e0*/  SHFL.DOWN PT, R6, R15, 0x8, 0x1f ;  /* 0x09001f000f067f89 */ /* 0x00052200000e0000 */
[----:B------:R-:W-:Y:S05]  /*13f0*/  @P0 BRA `(.L_x_563) ;  /* 0x0000000000500947 */ /* 0x000fea0003800000 */
[----:B-1-3--:R-:W-:Y:S01]  /*1400*/  DSETP.GEU.AND P0, PT, R2, R4, PT ;  /* 0x000000040200722a */ /* 0x00afe20003f0e000 */
        /* <DEDUP_REMOVED lines=19> */
.L_x_563:
[----:B------:R-:W-:Y:S05]  /*1540*/  BSYNC.RECONVERGENT B1 ;  /* 0x0000000000017941 */ /* 0x000fea0003800200 */
.L_x_562:
[----:B------:R-:W-:Y:S01]  /*1550*/  ISETP.GT.AND P0, PT, R11, 0xf, PT ;  /* 0x0000000f0b00780c */ /* 0x000fe20003f04270 */
[----:B-1----:R1:W1:Y:S01]  /*1560*/  SHFL.DOWN PT, R2, R8, 0x10, 0x1f ;  /* 0x0a001f0008027f89 */ /* 0x00226200000e0000 */
[----:B------:R-:W-:Y:S01]  /*1570*/  BSSY.RECONVERGENT B1, `(.L_x_564) ;  /* 0x000001d000017945 */ /* 0x000fe20003800200 */
[----:B------:R-:W-:Y:S02]  /*1580*/  IMAD.MOV.U32 R4, RZ, RZ, R12 ;  /* 0x000000ffff047224 */ /* 0x000fe400078e000c */
[----:B--2---:R2:W1:Y:S01]  /*1590*/  SHFL.DOWN PT, R3, R9, 0x10, 0x1f ;  /* 0x0a001f0009037f89 */ /* 0x00446200000e0000 */
[----:B---3--:R-:W-:Y:S02]  /*15a0*/  IMAD.MOV.U32 R5, RZ, RZ, R13 ;  /* 0x000000ffff057224 */ /* 0x008fe400078e000d */
[----:B----4-:R-:W-:Y:S01]  /*15b0*/  IMAD.MOV.U32 R6, RZ, RZ, R8 ;  /* 0x000000ffff067224 */ /* 0x010fe200078e0008 */
[----:B------:R2:W3:Y:S01]  /*15c0*/  SHFL.DOWN PT, R15, R12, 0x10, 0x1f ;  /* 0x0a001f000c0f7f89 */ /* 0x0004e200000e0000 */
[----:B0-----:R-:W-:-:S03]  /*15d0*/  IMAD.MOV.U32 R7, RZ, RZ, R9 ;  /* 0x000000ffff077224 */ /* 0x001fc600078e0009 */
[----:B------:R2:W0:Y:S01]  /*15e0*/  SHFL.DOWN PT, R14, R13, 0x10, 0x1f ;  /* 0x0a001f000d0e7f89 */ /* 0x00042200000e0000 */
[----:B------:R-:W-:Y:S05]  /*15f0*/  @P0 BRA `(.L_x_565) ;  /* 0x0000000000500947 */ /* 0x000fea0003800000 */
[----:B-1----:R-:W-:Y:S01]  /*1600*/  DSETP.GEU.AND P0, PT, R8, R2, PT ;  /* 0x000000020800722a */ /* 0x002fe20003f0e000 */
[----:B---3--:R-:W-:Y:S02]  /*1610*/  IMAD.MOV.U32 R4, RZ, RZ, R15 ;  /* 0x000000ffff047224 */ /* 0x008fe400078e000f */
[----:B0-----:R-:W-:Y:S02]  /*1620*/  IMAD.MOV.U32 R5, RZ, RZ, R14 ;  /* 0x000000ffff057224 */ /* 0x001fe400078e000e */
        /* <DEDUP_REMOVED lines=17> */
.L_x_565:
[----:B------:R-:W-:Y:S05]  /*1740*/  BSYNC.RECONVERGENT B1 ;  /* 0x0000000000017941 */ /* 0x000fea0003800200 */
.L_x_564:
[----:B------:R-:W-:Y:S01]  /*1750*/  ISETP.NE.AND P0, PT, R11, RZ, PT ;  /* 0x000000ff0b00720c */ /* 0x000fe20003f05270 */
[----:B------:R-:W-:-:S12]  /*1760*/  BSSY.RECONVERGENT B1, `(.L_x_566) ;  /* 0x000000a000017945 */ /* 0x000fd80003800200 */
[----:B------:R-:W-:Y:S05]  /*1770*/  @P0 BRA `(.L_x_567) ;  /* 0x0000000000200947 */ /* 0x000fea0003800000 */
[----:B-1----:R-:W1:Y:S01]  /*1780*/  S2R R8, SR_CgaCtaId ;  /* 0x0000000000087919 */ /* 0x002e620000008800 */
[----:B------:R-:W-:Y:S02]  /*1790*/  MOV R3, 0x400 ;  /* 0x0000040000037802 */ /* 0x000fe40000000f00 */
[----:B------:R-:W-:-:S04]  /*17a0*/  SHF.R.U32.HI R2, RZ, 0x1, R10 ;  /* 0x00000001ff027819 */ /* 0x000fc8000001160a */
[----:B------:R-:W-:Y:S02]  /*17b0*/  LOP3.LUT R2, R2, 0x1f0, RZ, 0xc0, !PT ;  /* 0x000001f002027812 */ /* 0x000fe400078ec0ff */
[----:B-1----:R-:W-:-:S05]  /*17c0*/  LEA R3, R8, R3, 0x18 ;  /* 0x0000000308037211 */ /* 0x002fca00078ec0ff */
[----:B------:R-:W-:-:S05]  /*17d0*/  IMAD.IADD R3, R2, 0x1, R3 ;  /* 0x0000000102037824 */ /* 0x000fca00078e0203 */
[----:B------:R4:W-:Y:S04]  /*17e0*/  STS.64 [R3+0x10], R4 ;  /* 0x0000100403007388 */ /* 0x0009e80000000a00 */
[----:B------:R4:W-:Y:S02]  /*17f0*/  STS.64 [R3+0x8], R6 ;  /* 0x0000080603007388 */ /* 0x0009e40000000a00 */
.L_x_567:
[----:B------:R-:W-:Y:S05]  /*1800*/  BSYNC.RECONVERGENT B1 ;  /* 0x0000000000017941 */ /* 0x000fea0003800200 */
.L_x_566:
[----:B------:R-:W-:Y:S01]  /*1810*/  BAR.SYNC.DEFER_BLOCKING 0x0 ;  /* 0x0000000000007b1d */ /* 0x000fe20000010000 */
[----:B------:R-:W-:-:S13]  /*1820*/  ISETP.NE.AND P1, PT, R10, RZ, PT ;  /* 0x000000ff0a00720c */ /* 0x000fda0003f25270 */
[----:B------:R-:W-:Y:S05]  /*1830*/  @P1 BRA `(.L_x_568) ;  /* 0x0000005000201947 */ /* 0x000fea0003800000 */
[----:B-1--4-:R-:W1:Y:S01]  /*1840*/  S2R R3, SR_CgaCtaId ;  /* 0x0000000000037919 */ /* 0x012e620000008800 */
[----:B------:R-:W-:Y:S01]  /*1850*/  MOV R20, 0x400 ;  /* 0x0000040000147802 */ /* 0x000fe20000000f00 */
[----:B------:R-:W-:Y:S03]  /*1860*/  BSSY.RECONVERGENT B1, `(.L_x_569) ;  /* 0x000001a000017945 */ /* 0x000fe60003800200 */
[----:B-1----:R-:W-:-:S05]  /*1870*/  LEA R20, R3, R20, 0x18 ;  /* 0x0000001403147211 */ /* 0x002fca00078ec0ff */
[----:B------:R-:W1:Y:S04]  /*1880*/  LDS.64 R16, [R20+0x18] ;  /* 0x0000180014107984 */ /* 0x000e680000000a00 */
[----:B--2---:R-:W2:Y:S04]  /*1890*/  LDS.128 R8, [R20+0x20] ;  /* 0x0000200014087984 */ /* 0x004ea80000000c00 */
[----:B------:R4:W4:Y:S04]  /*18a0*/  LDS.64 R2, [R20+0x80] ;  /* 0x0000800014027984 */ /* 0x0009280000000a00 */
[----:B0--3--:R0:W3:Y:S01]  /*18b0*/  LDS.128 R12, [R20+0x30] ;  /* 0x00003000140c7984 */ /* 0x0090e20000000c00 */
[----:B-1----:R-:W-:Y:S01]  /*18c0*/  DSETP.GEU.AND P0, PT, R6, R16, PT ;  /* 0x000000100600722a */ /* 0x002fe20003f0e000 */
[----:B------:R-:W-:-:S02]  /*18d0*/  IMAD.MOV.U32 R22, RZ, RZ, R16 ;  /* 0x000000ffff167224 */ /* 0x000fc400078e0010 */
[----:B------:R-:W-:Y:S02]  /*18e0*/  IMAD.MOV.U32 R23, RZ, RZ, R17 ;  /* 0x000000ffff177224 */ /* 0x000fe400078e0011 */
[----:B--2---:R-:W-:Y:S02]  /*18f0*/  IMAD.MOV.U32 R24, RZ, RZ, R8 ;  /* 0x000000ffff187224 */ /* 0x004fe400078e0008 */
[----:B------:R-:W-:-:S07]  /*1900*/  IMAD.MOV.U32 R25, RZ, RZ, R9 ;  /* 0x000000ffff197224 */ /* 0x000fce00078e0009 */
[----:B0--34-:R-:W-:Y:S05]  /*1910*/  @!P0 BRA `(.L_x_570) ;  /* 0x0000000000388947 */ /* 0x019fea0003800000 */
[----:B------:R-:W-:Y:S01]  /*1920*/  DSETP.GEU.AND P0, PT, R16, R6, PT ;  /* 0x000000061000722a */ /* 0x000fe20003f0e000 */
[----:B------:R-:W-:Y:S01]  /*1930*/  IMAD.MOV.U32 R22, RZ, RZ, R6 ;  /* 0x000000ffff167224 */ /* 0x000fe200078e0006 */
[----:B------:R-:W-:Y:S01]  /*1940*/  MOV R25, R5 ;  /* 0x0000000500197202 */ /* 0x000fe20000000f00 */
[----:B------:R-:W-:Y:S02]  /*1950*/  IMAD.MOV.U32 R23, RZ, RZ, R7 ;  /* 0x000000ffff177224 */ /* 0x000fe400078e0007 */
[----:B------:R-:W-:-:S09]  /*1960*/  IMAD.MOV.U32 R24, RZ, RZ, R4 ;  /* 0x000000ffff187224 */ /* 0x000fd200078e0004 */
        /* <DEDUP_REMOVED lines=9> */
.L_x_570:
[----:B------:R-:W-:Y:S05]  /*1a00*/  BSYNC.RECONVERGENT B1 ;  /* 0x0000000000017941 */ /* 0x000fea0003800200 */
.L_x_569:
        /* <DEDUP_REMOVED lines=23> */
.L_x_572:
[----:B------:R-:W-:Y:S05]  /*1b80*/  BSYNC.RECONVERGENT B1 ;  /* 0x0000000000017941 */ /* 0x000fea0003800200 */
.L_x_571:
        /* <DEDUP_REMOVED lines=21> */
.L_x_574:
[----:B------:R-:W-:Y:S05]  /*1ce0*/  BSYNC.RECONVERGENT B1 ;  /* 0x0000000000017941 */ /* 0x000fea0003800200 */
.L_x_573:
        /* <DEDUP_REMOVED lines=23> */
.L_x_576:
[----:B------:R-:W-:Y:S05]  /*1e60*/  BSYNC.RECONVERGENT B1 ;  /* 0x0000000000017941 */ /* 0x000fea0003800200 */
.L_x_575:
        /* <DEDUP_REMOVED lines=21> */
.L_x_578:
[----:B------:R-:W-:Y:S05]  /*1fc0*/  BSYNC.RECONVERGENT B1 ;  /* 0x0000000000017941 */ /* 0x000fea0003800200 */
.L_x_577:
        /* <DEDUP_REMOVED lines=21> */
.L_x_580:
[----:B------:R-:W-:Y:S05]  /*2120*/  BSYNC.RECONVERGENT B1 ;  /* 0x0000000000017941 */ /* 0x000fea0003800200 */
.L_x_579:
        /* <DEDUP_REMOVED lines=21> */
.L_x_555:
[----:B------:R-:W0:Y:S01]  /*2280*/  S2R R2, SR_LANEID ;  /* 0x0000000000027919 */ /* 0x000e220000000000 */
[----:B------:R-:W-:Y:S01]  /*2290*/  LOP3.LUT R3, R10, 0x3e0, RZ, 0xc0, !PT ;  /* 0x000003e00a037812 */ /* 0x000fe200078ec0ff */
[----:B------:R-:W-:Y:S01]  /*22a0*/  BSSY.RECONVERGENT B1, `(.L_x_581) ;  /* 0x0000024000017945 */ /* 0x000fe20003800200 */
[----:B------:R-:W-:Y:S02]  /*22b0*/  IMAD.MOV.U32 R18, RZ, RZ, R21 ;  /* 0x000000ffff127224 */ /* 0x000fe400078e0015 */
[----:B------:R-:W-:Y:S01]  /*22c0*/  LOP3.LUT R6, RZ, R3, RZ, 0x33, !PT ;  /* 0x00000003ff067212 */ /* 0x000fe200078e33ff */
[----:B------:R-:W-:Y:S02]  /*22d0*/  VIADD R4, R3, 0x20 ;  /* 0x0000002003047836 */ /* 0x000fe40000000000 */
[----:B------:R-:W-:Y:S02]  /*22e0*/  IMAD.MOV.U32 R22, RZ, RZ, R20 ;  /* 0x000000ffff167224 */ /* 0x000fe400078e0014 */
[----:B------:R-:W-:Y:S01]  /*22f0*/  IMAD.IADD R3, R9, 0x1, R6 ;  /* 0x0000000109037824 */ /* 0x000fe200078e0206 */
[----:B------:R-:W-:Y:S01]  /*2300*/  ISETP.GT.AND P0, PT, R4, R9, PT ;  /* 0x000000090400720c */ /* 0x000fe20003f04270 */
[----:B-----5:R-:W-:-:S02]  /*2310*/  IMAD.MOV.U32 R4, RZ, RZ, R14 ;  /* 0x000000ffff047224 */ /* 0x020fc400078e000e */
[----:B------:R-:W-:Y:S01]  /*2320*/  IMAD.MOV.U32 R5, RZ, RZ, R15 ;  /* 0x000000ffff057224 */ /* 0x000fe200078e000f */
[----:B------:R-:W-:-:S05]  /*2330*/  SEL R3, R3, 0x1f, P0 ;  /* 0x0000001f03037807 */ /* 0x000fca0000000000 */
[----:B------:R1:W2:Y:S04]  /*2340*/  SHFL.DOWN PT, R6, R14, 0x1, R3 ;  /* 0x082000000e067989 */ /* 0x0002a800000e0003 */
[----:B------:R1:W3:Y:S04]  /*2350*/  SHFL.DOWN PT, R7, R15, 0x1, R3 ;  /* 0x082000000f077989 */ /* 0x0002e800000e0003 */
[----:B------:R1:W4:Y:S01]  /*2360*/  SHFL.DOWN PT, R8, R21, 0x1, R3 ;  /* 0x0820000015087989 */ /* 0x00032200000e0003 */
[----:B0-----:R-:W-:-:S03]  /*2370*/  ISETP.GE.AND P0, PT, R2, R3, PT ;  /* 0x000000030200720c */ /* 0x001fc60003f06270 */
[----:B------:R1:W0:Y:S10]  /*2380*/  SHFL.DOWN PT, R11, R20, 0x1, R3 ;  /* 0x08200000140b7989 */ /* 0x00023400000e0003 */
[----:B-12---:R-:W-:Y:S05]  /*2390*/  @P0 BRA `(.L_x_582) ;  /* 0x0000000000500947 */ /* 0x006fea0003800000 */
[----:B---3--:R-:W-:Y:S01]  /*23a0*/  DSETP.GEU.AND P0, PT, R14, R6, PT ;  /* 0x000000060e00722a */ /* 0x008fe20003f0e000 */
[----:B----4-:R-:W-:Y:S02]  /*23b0*/  IMAD.MOV.U32 R18, RZ, RZ, R8 ;  /* 0x000000ffff127224 */ /* 0x010fe400078e0008 */
        /* <DEDUP_REMOVED lines=18> */
.L_x_582:
[----:B------:R-:W-:Y:S05]  /*24e0*/  BSYNC.RECONVERGENT B1 ;  /* 0x0000000000017941 */ /* 0x000fea0003800200 */
.L_x_581:
[----:B------:R-:W-:Y:S01]  /*24f0*/  IADD3 R6, PT, PT, R2, 0x2, RZ ;  /* 0x0000000202067810 */ /* 0x000fe20007ffe0ff */
[----:B------:R1:W2:Y:S01]  /*2500*/  SHFL.DOWN PT, R12, R4, 0x2, R3 ;  /* 0x08400000040c7989 */ /* 0x0002a200000e0003 */
[----:B------:R-:W-:Y:S01]  /*2510*/  BSSY.RECONVERGENT B1, `(.L_x_583) ;  /* 0x000001e000017945 */ /* 0x000fe20003800200 */
[----:B----4-:R-:W-:Y:S01]  /*2520*/  IMAD.MOV.U32 R8, RZ, RZ, R18 ;  /* 0x000000ffff087224 */ /* 0x010fe200078e0012 */
[----:B------:R-:W-:Y:S01]  /*2530*/  ISETP.GT.AND P0, PT, R6, R3, PT ;  /* 0x000000030600720c */ /* 0x000fe20003f04270 */
[----:B------:R1:W4:Y:S01]  /*2540*/  SHFL.DOWN PT, R13, R5, 0x2, R3 ;  /* 0x08400000050d7989 */ /* 0x00032200000e0003 */
[----:B------:R-:W-:Y:S02]  /*2550*/  IMAD.MOV.U32 R16, RZ, RZ, R22 ;  /* 0x000000ffff107224 */ /* 0x000fe400078e0016 */
[----:B------:R-:W-:Y:S01]  /*2560*/  IMAD.MOV.U32 R6, RZ, RZ, R4 ;  /* 0x000000ffff067224 */ /* 0x000fe200078e0004 */
[----:B0-----:R1:W0:Y:S01]  /*2570*/  SHFL.DOWN PT, R11, R18, 0x2, R3 ;  /* 0x08400000120b7989 */ /* 0x00122200000e0003 */
[----:B---3--:R-:W-:-:S03]  /*2580*/  IMAD.MOV.U32 R7, RZ, RZ, R5 ;  /* 0x000000ffff077224 */ /* 0x008fc600078e0005 */
[----:B------:R1:W3:Y:S04]  /*2590*/  SHFL.DOWN PT, R15, R22, 0x2, R3 ;  /* 0x08400000160f7989 */ /* 0x0002e800000e0003 */
[----:B------:R-:W-:Y:S05]  /*25a0*/  @P0 BRA `(.L_x_584) ;  /* 0x0000000000500947 */ /* 0x000fea0003800000 */
[----:B--2-4-:R-:W-:Y:S01]  /*25b0*/  DSETP.GEU.AND P0, PT, R4, R12, PT ;  /* 0x0000000c0400722a */ /* 0x014fe20003f0e000 */
        /* <DEDUP_REMOVED lines=19> */
.L_x_584:
[----:B------:R-:W-:Y:S05]  /*26f0*/  BSYNC.RECONVERGENT B1 ;  /* 0x0000000000017941 */ /* 0x000fea0003800200 */
.L_x_583:
[----:B-1----:R-:W-:Y:S01]  /*2700*/  VIADD R4, R2, 0x4 ;  /* 0x0000000402047836 */ /* 0x002fe20000000000 */
[----:B--2---:R1:W2:Y:S01]  /*2710*/  SHFL.DOWN PT, R12, R6, 0x4, R3 ;  /* 0x08800000060c7989 */ /* 0x0042a200000e0003 */
[----:B------:R-:W-:Y:S01]  /*2720*/  BSSY.RECONVERGENT B1, `(.L_x_585) ;  /* 0x000001e000017945 */ /* 0x000fe20003800200 */
[----:B------:R-:W-:Y:S02]  /*2730*/  IMAD.MOV.U32 R14, RZ, RZ, R8 ;  /* 0x000000ffff0e7224 */ /* 0x000fe400078e0008 */
[----:B------:R-:W-:Y:S01]  /*2740*/  ISETP.GT.AND P0, PT, R4, R3, PT ;  /* 0x000000030400720c */ /* 0x000fe20003f04270 */
[----:B----4-:R1:W4:Y:S01]  /*2750*/  SHFL.DOWN PT, R13, R7, 0x4, R3 ;  /* 0x08800000070d7989 */ /* 0x01032200000e0003 */
[----:B------:R-:W-:Y:S02]  /*2760*/  IMAD.MOV.U32 R18, RZ, RZ, R16 ;  /* 0x000000ffff127224 */ /* 0x000fe400078e0010 */
[----:B------:R-:W-:Y:S01]  /*2770*/  IMAD.MOV.U32 R4, RZ, RZ, R6 ;  /* 0x000000ffff047224 */ /* 0x000fe200078e0006 */
[----:B0-----:R1:W0:Y:S01]  /*2780*/  SHFL.DOWN PT, R11, R8, 0x4, R3 ;  /* 0x08800000080b7989 */ /* 0x00122200000e0003 */
[----:B------:R-:W-:-:S03]  /*2790*/  IMAD.MOV.U32 R5, RZ, RZ, R7 ;  /* 0x000000ffff057224 */ /* 0x000fc600078e0007 */
[----:B---3--:R1:W3:Y:S04]  /*27a0*/  SHFL.DOWN PT, R15, R16, 0x4, R3 ;  /* 0x08800000100f7989 */ /* 0x0082e800000e0003 */
        /* <DEDUP_REMOVED lines=21> */
.L_x_586:
[----:B------:R-:W-:Y:S05]  /*2900*/  BSYNC.RECONVERGENT B1 ;  /* 0x0000000000017941 */ /* 0x000fea0003800200 */
.L_x_585:
[----:B-1----:R-:W-:Y:S01]  /*2910*/  VIADD R8, R2, 0x8 ;  /* 0x0000000802087836 */ /* 0x002fe20000000000 */
[----:B------:R1:W1:Y:S01]  /*2920*/  SHFL.DOWN PT, R6, R4, 0x8, R3 ;  /* 0x0900000004067989 */ /* 0x00026200000e0003 */
[----:B------:R-:W-:Y:S01]  /*2930*/  BSSY.RECONVERGENT B1, `(.L_x_587) ;  /* 0x000001e000017945 */ /* 0x000fe20003800200 */
[----:B------:R-:W-:Y:S02]  /*2940*/  IMAD.MOV.U32 R16, RZ, RZ, R18 ;  /* 0x000000ffff107224 */ /* 0x000fe400078e0012 */
[----:B------:R-:W-:Y:S01]  /*2950*/  ISETP.GT.AND P0, PT, R8, R3, PT ;  /* 0x000000030800720c */ /* 0x000fe20003f04270 */
[----:B------:R1:W1:Y:S01]  /*2960*/  SHFL.DOWN PT, R7, R5, 0x8, R3 ;  /* 0x0900000005077989 */ /* 0x00026200000e0003 */
[----:B------:R-:W-:Y:S02]  /*2970*/  IMAD.MOV.U32 R8, RZ, RZ, R14 ;  /* 0x000000ffff087224 */ /* 0x000fe400078e000e */
[----:B--2---:R-:W-:Y:S01]  /*2980*/  IMAD.MOV.U32 R12, RZ, RZ, R4 ;  /* 0x000000ffff0c7224 */ /* 0x004fe200078e0004 */
[----:B0-----:R0:W2:Y:S01]  /*2990*/  SHFL.DOWN PT, R11, R14, 0x8, R3 ;  /* 0x090000000e0b7989 */ /* 0x0010a200000e0003 */
[----:B----4-:R-:W-:-:S03]  /*29a0*/  IMAD.MOV.U32 R13, RZ, RZ, R5 ;  /* 0x000000ffff0d7224 */ /* 0x010fc600078e0005 */
[----:B---3--:R0:W3:Y:S04]  /*29b0*/  SHFL.DOWN PT, R15, R18, 0x8, R3 ;  /* 0x09000000120f7989 */ /* 0x0080e800000e0003 */
[----:B------:R-:W-:Y:S05]  /*29c0*/  @P0 BRA `(.L_x_588) ;  /* 0x0000000000500947 */ /* 0x000fea0003800000 */
[----:B-1----:R-:W-:Y:S01]  /*29d0*/  DSETP.GEU.AND P0, PT, R4, R6, PT ;  /* 0x000000060400722a */ /* 0x002fe20003f0e000 */
[----:B--2---:R-:W-:Y:S02]  /*29e0*/  IMAD.MOV.U32 R8, RZ, RZ, R11 ;  /* 0x000000ffff087224 */ /* 0x004fe400078e000b */
        /* <DEDUP_REMOVED lines=18> */
.L_x_588:
[----:B------:R-:W-:Y:S05]  /*2b10*/  BSYNC.RECONVERGENT B1 ;  /* 0x0000000000017941 */ /* 0x000fea0003800200 */
.L_x_587:
[----:B-1----:R-:W-:Y:S01]  /*2b20*/  VIADD R4, R2, 0x10 ;  /* 0x0000001002047836 */ /* 0x002fe20000000000 */
[----:B0-----:R0:W1:Y:S01]  /*2b30*/  SHFL.DOWN PT, R14, R12, 0x10, R3 ;  /* 0x0a0000000c0e7989 */ /* 0x00106200000e0003 */
[----:B------:R-:W-:Y:S01]  /*2b40*/  BSSY.RECONVERGENT B1, `(.L_x_589) ;  /* 0x000001e000017945 */ /* 0x000fe20003800200 */
[----:B------:R-:W-:Y:S02]  /*2b50*/  IMAD.MOV.U32 R5, RZ, RZ, R16 ;  /* 0x000000ffff057224 */ /* 0x000fe400078e0010 */
[----:B------:R-:W-:Y:S01]  /*2b60*/  ISETP.GT.AND P0, PT, R4, R3, PT ;  /* 0x000000030400720c */ /* 0x000fe20003f04270 */
[----:B---3--:R0:W3:Y:S01]  /*2b70*/  SHFL.DOWN PT, R15, R13, 0x10, R3 ;  /* 0x0a0000000d0f7989 */ /* 0x0080e200000e0003 */
[----:B------:R-:W-:Y:S02]  /*2b80*/  IMAD.MOV.U32 R4, RZ, RZ, R8 ;  /* 0x000000ffff047224 */ /* 0x000fe400078e0008 */
[----:B------:R-:W-:Y:S01]  /*2b90*/  IMAD.MOV.U32 R6, RZ, RZ, R12 ;  /* 0x000000ffff067224 */ /* 0x000fe200078e000c */
[----:B--2---:R0:W2:Y:S01]  /*2ba0*/  SHFL.DOWN PT, R11, R8, 0x10, R3 ;  /* 0x0a000000080b7989 */ /* 0x0040a200000e0003 */
[----:B------:R-:W-:-:S03]  /*2bb0*/  IMAD.MOV.U32 R7, RZ, RZ, R13 ;  /* 0x000000ffff077224 */ /* 0x000fc600078e000d */
[----:B------:R0:W4:Y:S04]  /*2bc0*/  SHFL.DOWN PT, R17, R16, 0x10, R3 ;  /* 0x0a00000010117989 */ /* 0x00012800000e0003 */
        /* <DEDUP_REMOVED lines=21> */
.L_x_590:
[----:B------:R-:W-:Y:S05]  /*2d20*/  BSYNC.RECONVERGENT B1 ;  /* 0x0000000000017941 */ /* 0x000fea0003800200 */
.L_x_589:
[----:B------:R-:W-:Y:S01]  /*2d30*/  ISETP.NE.AND P0, PT, R2, RZ, PT ;  /* 0x000000ff0200720c */ /* 0x000fe20003f05270 */
[----:B------:R-:W-:-:S12]  /*2d40*/  BSSY.RECONVERGENT B1, `(.L_x_591) ;  /* 0x000000a000017945 */ /* 0x000fd80003800200 */
[----:B------:R-:W-:Y:S05]  /*2d50*/  @P0 BRA `(.L_x_592) ;  /* 0x0000000000200947 */ /* 0x000fea0003800000 */
[----:B0-----:R-:W0:Y:S01]  /*2d60*/  S2R R8, SR_CgaCtaId ;  /* 0x0000000000087919 */ /* 0x001e220000008800 */
[----:B------:R-:W-:Y:S02]  /*2d70*/  MOV R3, 0x400 ;  /* 0x0000040000037802 */ /* 0x000fe40000000f00 */
[----:B------:R-:W-:-:S04]  /*2d80*/  SHF.R.U32.HI R2, RZ, 0x1, R10 ;  /* 0x00000001ff027819 */ /* 0x000fc8000001160a */
[----:B------:R-:W-:Y:S02]  /*2d90*/  LOP3.LUT R2, R2, 0x1f0, RZ, 0xc0, !PT ;  /* 0x000001f002027812 */ /* 0x000fe400078ec0ff */
[----:B0-----:R-:W-:-:S05]  /*2da0*/  LEA R3, R8, R3, 0x18 ;  /* 0x0000000308037211 */ /* 0x001fca00078ec0ff */
[----:B------:R-:W-:-:S05]  /*2db0*/  IMAD.IADD R3, R2, 0x1, R3 ;  /* 0x0000000102037824 */ /* 0x000fca00078e0203 */
[----:B------:R0:W-:Y:S04]  /*2dc0*/  STS.64 [R3+0x10], R4 ;  /* 0x0000100403007388 */ /* 0x0001e80000000a00 */
[----:B------:R0:W-:Y:S02]  /*2dd0*/  STS.64 [R3+0x8], R6 ;  /* 0x0000080603007388 */ /* 0x0001e40000000a00 */
.L_x_592:
[----:B------:R-:W-:Y:S05]  /*2de0*/  BSYNC.RECONVERGENT B1 ;  /* 0x0000000000017941 */ /* 0x000fea0003800200 */
.L_x_591:
[----:B------:R-:W-:Y:S01]  /*2df0*/  BAR.SYNC.DEFER_BLOCKING 0x0 ;  /* 0x0000000000007b1d */ /* 0x000fe20000010000 */
[----:B------:R-:W-:-:S13]  /*2e00*/  ISETP.NE.AND P1, PT, R10, RZ, PT ;  /* 0x000000ff0a00720c */ /* 0x000fda0003f25270 */
[----:B------:R-:W-:Y:S05]  /*2e10*/  @P1 BRA `(.L_x_568) ;  /* 0x0000003800a81947 */ /* 0x000fea0003800000 */
[----:B------:R-:W-:Y:S01]  /*2e20*/  ISETP.GE.AND P0, PT, R9, 0x21, PT ;  /* 0x000000210900780c */ /* 0x000fe20003f06270 */
[----:B0-----:R-:W-:Y:S02]  /*2e30*/  IMAD.MOV.U32 R13, RZ, RZ, R4 ;  /* 0x000000ffff0d7224 */ /* 0x001fe400078e0004 */
[----:B------:R-:W-:Y:S02]  /*2e40*/  IMAD.MOV.U32 R8, RZ, RZ, R5 ;  /* 0x000000ffff087224 */ /* 0x000fe400078e0005 */
[----:B------:R-:W-:Y:S02]  /*2e50*/  IMAD.MOV.U32 R2, RZ, RZ, R6 ;  /* 0x000000ffff027224 */ /* 0x000fe400078e0006 */
[----:B------:R-:W-:-:S06]  /*2e60*/  IMAD.MOV.U32 R3, RZ, RZ, R7 ;  /* 0x000000ffff037224 */ /* 0x000fcc00078e0007 */
[----:B------:R-:W-:Y:S05]  /*2e70*/  @!P0 BRA `(.L_x_593) ;  /* 0x00000000006c8947 */ /* 0x000fea0003800000 */
[----:B------:R-:W0:Y:S01]  /*2e80*/  S2UR UR5, SR_CgaCtaId ;  /* 0x00000000000579c3 */ /* 0x000e220000008800 */
[----:B------:R-:W-:Y:S01]  /*2e90*/  UMOV UR4, 0x400 ;  /* 0x0000040000047882 */ /* 0x000fe20000000000 */
[----:B------:R-:W-:Y:S01]  /*2ea0*/  BSSY.RECONVERGENT B1, `(.L_x_593) ;  /* 0x0000018000017945 */ /* 0x000fe20003800200 */
[----:B0-----:R-:W-:-:S09]  /*2eb0*/  ULEA UR4, UR5, UR4, 0x18 ;  /* 0x0000000405047291 */ /* 0x001fd2000f8ec0ff */
[----:B--2---:R-:W0:Y:S04]  /*2ec0*/  LDS.64 R10, [UR4+0x18] ;  /* 0x00001804ff0a7984 */ /* 0x004e280008000a00 */
[----:B-1-3--:R-:W1:Y:S01]  /*2ed0*/  LDS.64 R14, [UR4+0x20] ;  /* 0x00002004ff0e7984 */ /* 0x00ae620008000a00 */
[----:B0-----:R-:W-:Y:S01]  /*2ee0*/  DSETP.GEU.AND P0, PT, R6, R10, PT ;  /* 0x0000000a0600722a */ /* 0x001fe20003f0e000 */
[----:B------:R-:W-:Y:S02]  /*2ef0*/  IMAD.MOV.U32 R2, RZ, RZ, R10 ;  /* 0x000000ffff027224 */ /* 0x000fe400078e000a */
[----:B------:R-:W-:Y:S02]  /*2f00*/  IMAD.MOV.U32 R3, RZ, RZ, R11 ;  /* 0x000000ffff037224 */ /* 0x000fe400078e000b */
[----:B-1----:R-:W-:-:S02]  /*2f10*/  IMAD.MOV.U32 R13, RZ, RZ, R14 ;  /* 0x000000ffff0d7224 */ /* 0x002fc400078e000e */
[----:B------:R-:W-:-:S07]  /*2f20*/  IMAD.MOV.U32 R8, RZ, RZ, R15 ;  /* 0x000000ffff087224 */ /* 0x000fce00078e000f */
[----:B------:R-:W-:Y:S05]  /*2f30*/  @!P0 BRA `(.L_x_594) ;  /* 0x0000000000388947 */ /* 0x000fea0003800000 */
        /* <DEDUP_REMOVED lines=14> */
.L_x_594:
[----:B------:R-:W-:Y:S05]  /*3020*/  BSYNC.RECONVERGENT B1 ;  /* 0x0000000000017941 */ /* 0x000fea0003800200 */
.L_x_593:
[----:B------:R-:W-:Y:S01]  /*3030*/  ISETP.GE.AND P0, PT, R9, 0x41, PT ;  /* 0x000000410900780c */ /* 0x000fe20003f06270 */
[----:B--2---:R-:W-:Y:S02]  /*3040*/  IMAD.MOV.U32 R11, RZ, RZ, R13 ;  /* 0x000000ffff0b7224 */ /* 0x004fe400078e000d */
        /* <DEDUP_REMOVED lines=8> */
[----:B------:R-:W0:Y:S04]  /*30d0*/  LDS.64 R6, [UR4+0x28] ;  /* 0x00002804ff067984 */ /* 0x000e280008000a00 */
        /* <DEDUP_REMOVED lines=21> */
.L_x_596:
[----:B------:R-:W-:Y:S05]  /*3230*/  BSYNC.RECONVERGENT B1 ;  /* 0x0000000000017941 */ /* 0x000fea0003800200 */
.L_x_595:
[----:B------:R-:W-:Y:S01]  /*3240*/  ISETP.GE.AND P0, PT, R9, 0x61, PT ;  /* 0x000000610900780c */ /* 0x000fe20003f06270 */
[----:B------:R-:W-:Y:S02]  /*3250*/  IMAD.MOV.U32 R13, RZ, RZ, R11 ;  /* 0x000000ffff0d7224 */ /* 0x000fe400078e000b */
        /* <DEDUP_REMOVED lines=30> */
.L_x_598:
[----:B------:R-:W-:Y:S05]  /*3440*/  BSYNC.RECONVERGENT B1 ;  /* 0x0000000000017941 */ /* 0x000fea0003800200 */
.L_x_597:
        /* <DEDUP_REMOVED lines=32> */
.L_x_600:
[----:B------:R-:W-:Y:S05]  /*3650*/  BSYNC.RECONVERGENT B1 ;  /* 0x0000000000017941 */ /* 0x000fea0003800200 */
.L_x_599:
        /* <DEDUP_REMOVED lines=32> */
.L_x_602:
[----:B------:R-:W-:Y:S05]  /*3860*/  BSYNC.RECONVERGENT B1 ;  /* 0x0000000000017941 */ /* 0x000fea0003800200 */
.L_x_601:
        /* <DEDUP_REMOVED lines=32> */
.L_x_604:
[----:B------:R-:W-:Y:S05]  /*3a70*/  BSYNC.RECONVERGENT B1 ;  /* 0x0000000000017941 */ /* 0x000fea0003800200 */
.L_x_603:
[----:B------:R-:W-:Y:S01]  /*3a80*/  ISETP.GE.AND P0, PT, R9, 0xe1, PT ;  /* 0x000000e10900780c */ /* 0x000fe20003f06270 */
[----:B------:R-:W-:Y:S01]  /*3a90*/  IMAD.MOV.U32 R5, RZ, RZ, R10 ;  /* 0x000000ffff057224 */ /* 0x000fe200078e000a */
[----:B------:R-:W-:Y:S01]  /*3aa0*/  MOV R4, R11 ;  /* 0x0000000b00047202 */ /* 0x000fe20000000f00 */
[----:B------:R-:W-:Y:S02]  /*3ab0*/  IMAD.MOV.U32 R6, RZ, RZ, R2 ;  /* 0x000000ffff067224 */ /* 0x000fe400078e0002 */
[----:B------:R-:W-:-:S08]  /*3ac0*/  IMAD.MOV.U32 R7, RZ, RZ, R3 ;  /* 0x000000ffff077224 */ /* 0x000fd000078e0003 */
[----:B------:R-:W-:Y:S05]  /*3ad0*/  @!P0 BRA `(.L_x_568) ;  /* 0x0000002c00788947 */ /* 0x000fea0003800000 */
[----:B------:R-:W0:Y:S01]  /*3ae0*/  S2UR UR5, SR_CgaCtaId ;  /* 0x00000000000579c3 */ /* 0x000e220000008800 */
[----:B------:R-:W-:Y:S02]  /*3af0*/  UMOV UR4, 0x400 ;  /* 0x0000040000047882 */ /* 0x000fe40000000000 */
[----:B0-----:R-:W-:-:S09]  /*3b00*/  ULEA UR4, UR5, UR4, 0x18 ;  /* 0x0000000405047291 */ /* 0x001fd2000f8ec0ff */
[----:B------:R-:W0:Y:S04]  /*3b10*/  LDS.64 R8, [UR4+0x78] ;  /* 0x00007804ff087984 */ /* 0x000e280008000a00 */
[----:B------:R-:W2:Y:S01]  /*3b20*/  LDS.64 R12, [UR4+0x80] ;  /* 0x00008004ff0c7984 */ /* 0x000ea20008000a00 */
[----:B0-----:R-:W-:Y:S01]  /*3b30*/  DSETP.GEU.AND P0, PT, R2, R8, PT ;  /* 0x000000080200722a */ /* 0x001fe20003f0e000 */
[----:B------:R-:W-:Y:S02]  /*3b40*/  IMAD.MOV.U32 R6, RZ, RZ, R8 ;  /* 0x000000ffff067224 */ /* 0x000fe400078e0008 */
[----:B------:R-:W-:Y:S02]  /*3b50*/  IMAD.MOV.U32 R7, RZ, RZ, R9 ;  /* 0x000000ffff077224 */ /* 0x000fe400078e0009 */
[----:B--2---:R-:W-:-:S02]  /*3b60*/  IMAD.MOV.U32 R4, RZ, RZ, R12 ;  /* 0x000000ffff047224 */ /* 0x004fc400078e000c */
        /* <DEDUP_REMOVED lines=17> */
.L_x_536:
[----:B------:R-:W0:Y:S01]  /*3c80*/  S2R R3, SR_TID.X ;  /* 0x0000000000037919 */ /* 0x000e220000002100 */
[----:B------:R-:W1:Y:S02]  /*3c90*/  LDCU.128 UR12, c[0x0][0x380] ;  /* 0x00007000ff0c77ac */ /* 0x000e640008000c00 */
[----:B-1----:R-:W-:Y:S02]  /*3ca0*/  IMAD.U32 R2, RZ, RZ, UR12 ;  /* 0x0000000cff027e24 */ /* 0x002fe4000f8e00ff */
[----:B------:R-:W-:Y:S01]  /*3cb0*/  IMAD.U32 R4, RZ, RZ, UR13 ;  /* 0x0000000dff047e24 */ /* 0x000fe2000f8e00ff */
[----:B0-----:R-:W-:-:S05]  /*3cc0*/  IADD3 R5, P0, PT, R8, R3, RZ ;  /* 0x0000000308057210 */ /* 0x001fca0007f1e0ff */
[----:B------:R-:W-:Y:S01]  /*3cd0*/  IMAD.X R6, RZ, RZ, RZ, P0 ;  /* 0x000000ffff067224 */ /* 0x000fe200000e06ff */
[----:B------:R-:W-:-:S04]  /*3ce0*/  LEA R20, P0, R5, R2, 0x3 ;  /* 0x0000000205147211 */ /* 0x000fc800078018ff */
[----:B------:R-:W-:-:S05]  /*3cf0*/  LEA.HI.X R21, R5, R4, R6, 0x3, P0 ;  /* 0x0000000405157211 */ /* 0x000fca00000f1c06 */
[----:B------:R-:W2:Y:S04]  /*3d00*/  LDG.E.64 R6, desc[UR10][R20.64] ;  /* 0x0000000a14067981 */ /* 0x000ea8000c1e1b00 */
[----:B------:R-:W2:Y:S04]  /*3d10*/  LDG.E.64 R14, desc[UR10][R20.64+0x800] ;  /* 0x0008000a140e7981 */ /* 0x000ea8000c1e1b00 */
[----:B------:R-:W3:Y:S04]  /*3d20*/  LDG.E.64 R18, desc[UR10][R20.64+0x1000] ;  /* 0x0010000a14127981 */ /* 0x000ee8000c1e1b00 */
[----:B------:R-:W4:Y:S04]  /*3d30*/  LDG.E.64 R12, desc[UR10][R20.64+0x1800] ;  /* 0x0018000a140c7981 */ /* 0x000f28000c1e1b00 */
[----:B------:R-:W5:Y:S01]  /*3d40*/  LDG.E.64 R10, desc[UR10][R20.64+0x2000] ;  /* 0x0020000a140a7981 */ /* 0x000f62000c1e1b00 */
[----:B------:R-:W-:Y:S01]  /*3d50*/  IMAD.U32 R5, RZ, RZ, UR14 ;  /* 0x0000000eff057e24 */ /* 0x000fe2000f8e00ff */
[----:B------:R-:W-:Y:S01]  /*3d60*/  LOP3.LUT R9, R3, 0x400, RZ, 0xfc, !PT ;  /* 0x0000040003097812 */ /* 0x000fe200078efcff */
[----:B------:R-:W-:Y:S01]  /*3d70*/  BSSY.RECONVERGENT B1, `(.L_x_605) ;  /* 0x0000020000017945 */ /* 0x000fe20003800200 */
[----:B------:R-:W-:-:S04]  /*3d80*/  ISETP.LE.U32.AND P0, PT, R25, UR6, PT ;  /* 0x0000000619007c0c */ /* 0x000fc8000bf03070 */
[----:B------:R-:W-:Y:S01]  /*3d90*/  ISETP.GE.U32.AND.EX P0, PT, RZ, R16, PT, P0 ;  /* 0x00000010ff00720c */ /* 0x000fe20003f06100 */
[----:B--2---:R-:W-:-:S06]  /*3da0*/  DSETP.GEU.AND P3, PT, R6, R14, PT ;  /* 0x0000000e0600722a */ /* 0x004fcc0003f6e000 */
[----:B------:R-:W-:Y:S02]  /*3db0*/  FSEL R6, R6, R14, P3 ;  /* 0x0000000e06067208 */ /* 0x000fe40001800000 */
[----:B------:R-:W-:-:S06]  /*3dc0*/  FSEL R7, R7, R15, P3 ;  /* 0x0000000f07077208 */ /* 0x000fcc0001800000 */
[----:B---3--:R-:W-:-:S06]  /*3dd0*/  DSETP.GEU.AND P4, PT, R6, R18, PT ;  /* 0x000000120600722a */ /* 0x008fcc0003f8e000 */
[----:B------:R-:W-:Y:S01]  /*3de0*/  FSEL R14, R6, R18, P4 ;  /* 0x00000012060e7208 */ /* 0x000fe20002000000 */
[----:B------:R-:W-:Y:S01]  /*3df0*/  IMAD.U32 R6, RZ, RZ, UR15 ;  /* 0x0000000fff067e24 */ /* 0x000fe2000f8e00ff */
[----:B------:R-:W-:Y:S01]  /*3e00*/  FSEL R15, R7, R19, P4 ;  /* 0x00000013070f7208 */ /* 0x000fe20002000000 */
[----:B------:R-:W-:-:S05]  /*3e10*/  VIADD R18, R3, 0x100 ;  /* 0x0000010003127836 */ /* 0x000fca0000000000 */
[----:B----4-:R-:W-:-:S06]  /*3e20*/  DSETP.GEU.AND P2, PT, R14, R12, PT ;  /* 0x0000000c0e00722a */ /* 0x010fcc0003f4e000 */
[----:B------:R-:W-:Y:S01]  /*3e30*/  FSEL R12, R14, R12, P2 ;  /* 0x0000000c0e0c7208 */ /* 0x000fe20001000000 */
[----:B------:R-:W-:Y:S01]  /*3e40*/  VIADD R14, R3, 0x200 ;  /* 0x00000200030e7836 */ /* 0x000fe20000000000 */
[----:B------:R-:W-:Y:S02]  /*3e50*/  FSEL R13, R15, R13, P2 ;  /* 0x0000000d0f0d7208 */ /* 0x000fe40001000000 */
[----:B------:R-:W-:Y:S02]  /*3e60*/  IADD3 R15, P5, PT, R8, R5, RZ ;  /* 0x00000005080f7210 */ /* 0x000fe40007fbe0ff */
[----:B------:R-:W-:Y:S02]  /*3e70*/  @P4 SEL R14, R3, R18, P3 ;  /* 0x00000012030e4207 */ /* 0x000fe40001800000 */
[----:B-----5:R-:W-:Y:S01]  /*3e80*/  DSETP.GEU.AND P1, PT, R12, R10, PT ;  /* 0x0000000a0c00722a */ /* 0x020fe20003f2e000 */
[----:B------:R-:W-:Y:S01]  /*3e90*/  IMAD.X R17, RZ, RZ, R6, P5 ;  /* 0x000000ffff117224 */ /* 0x000fe200028e0606 */
[----:B------:R-:W-:Y:S01]  /*3ea0*/  IADD3 R7, P5, PT, R9, R15, RZ ;  /* 0x0000000f09077210 */ /* 0x000fe20007fbe0ff */
[----:B------:R-:W-:-:S04]  /*3eb0*/  @!P2 VIADD R14, R3, 0x300 ;  /* 0x00000300030ea836 */ /* 0x000fc80000000000 */
[----:B------:R-:W-:-:S07]  /*3ec0*/  IMAD.X R8, RZ, RZ, R17, P5 ;  /* 0x000000ffff087224 */ /* 0x000fce00028e0611 */
[----:B------:R-:W-:Y:S05]  /*3ed0*/  @!P1 BRA `(.L_x_606) ;  /* 0x0000000000249947 */ /* 0x000fea0003800000 */
[C---:B------:R-:W-:Y:S02]  /*3ee0*/  ISETP.GE.U32.AND P1, PT, R14.reuse, R9, PT ;  /* 0x000000090e00720c */ /* 0x040fe40003f26070 */
[----:B------:R-:W-:Y:S02]  /*3ef0*/  IADD3 R14, P2, PT, R14, R15, RZ ;  /* 0x0000000f0e0e7210 */ /* 0x000fe40007f5e0ff */
[----:B------:R-:W-:-:S03]  /*3f00*/  ISETP.GE.U32.AND.EX P1, PT, RZ, RZ, PT, P1 ;  /* 0x000000ffff00720c */ /* 0x000fc60003f26110 */
[----:B------:R-:W-:-:S10]  /*3f10*/  IMAD.X R9, RZ, RZ, R17, P2 ;  /* 0x000000ffff097224 */ /* 0x000fd400010e0611 */
[----:B------:R-:W-:-:S06]  /*3f20*/  DSETP.LT.OR P1, PT, R10, R12, !P1 ;  /* 0x0000000c0a00722a */ /* 0x000fcc0004f21400 */
[----:B------:R-:W-:Y:S02]  /*3f30*/  FSEL R10, R12, R10, P1 ;  /* 0x0000000a0c0a7208 */ /* 0x000fe40000800000 */
[----:B------:R-:W-:Y:S02]  /*3f40*/  FSEL R11, R13, R11, P1 ;  /* 0x0000000b0d0b7208 */ /* 0x000fe40000800000 */
[----:B------:R-:W-:Y:S02]  /*3f50*/  SEL R7, R14, R7, P1 ;  /* 0x000000070e077207 */ /* 0x000fe40000800000 */
[----:B------:R-:W-:-:S07]  /*3f60*/  SEL R8, R9, R8, P1 ;  /* 0x0000000809087207 */ /* 0x000fce0000800000 */
.L_x_606:
[----:B------:R-:W-:Y:S05]  /*3f70*/  BSYNC.RECONVERGENT B1 ;  /* 0x0000000000017941 */ /* 0x000fea0003800200 */
.L_x_605:
[----:B------:R-:W-:Y:S05]  /*3f80*/  @P0 BRA `(.L_x_607) ;  /* 0x0000001400000947 */ /* 0x000fea0003800000 */
[----:B------:R-:W0:Y:S01]  /*3f90*/  LDCU.64 UR8, c[0x0][0x3e8] ;  /* 0x00007d00ff0877ac */ /* 0x000e220008000a00 */
[----:B------:R-:W-:Y:S01]  /*3fa0*/  ISETP.NE.AND P0, PT, R3, RZ, PT ;  /* 0x000000ff0300720c */ /* 0x000fe20003f05270 */
[----:B------:R-:W-:Y:S01]  /*3fb0*/  BSSY.RECONVERGENT B1, `(.L_x_608) ;  /* 0x0000012000017945 */ /* 0x000fe20003800200 */
[----:B------:R-:W-:Y:S01]  /*3fc0*/  UMOV UR4, 0x8 ;  /* 0x0000000800047882 */ /* 0x000fe20000000000 */
[----:B------:R-:W-:Y:S02]  /*3fd0*/  UMOV UR5, 0x0 ;  /* 0x0000000000057882 */ /* 0x000fe40000000000 */
[----:B0-----:R-:W-:-:S04]  /*3fe0*/  UIMAD.WIDE.U32 UR4, UR8, 0x1, UR4 ;  /* 0x00000001080478a5 */ /* 0x001fc8000f8e0004 */
[----:B------:R-:W-:Y:S02]  /*3ff0*/  UIADD3 UR7, UPT, UPT, UR5, UR9, URZ ;  /* 0x0000000905077290 */ /* 0x000fe4000fffe0ff */
[----:B------:R-:W-:Y:S02]  /*4000*/  IMAD.U32 R13, RZ, RZ, UR5 ;  /* 0x00000005ff0d7e24 */ /* 0x000fe4000f8e00ff */
[----:B------:R-:W-:Y:S02]  /*4010*/  IMAD.U32 R12, RZ, RZ, UR4 ;  /* 0x00000004ff0c7e24 */ /* 0x000fe4000f8e00ff */
[----:B------:R-:W-:Y:S01]  /*4020*/  IMAD.U32 R13, RZ, RZ, UR7 ;  /* 0x00000007ff0d7e24 */ /* 0x000fe2000f8e00ff */
[----:B------:R-:W-:Y:S06]  /*4030*/  @P0 BRA `(.L_x_609) ;  /* 0x0000000000240947 */ /* 0x000fec0003800000 */
[----:B------:R-:W-:Y:S02]  /*4040*/  IMAD.MOV.U32 R18, RZ, RZ, 0x500 ;  /* 0x00000500ff127424 */ /* 0x000fe400078e00ff */
[----:B------:R-:W-:-:S05]  /*4050*/  IMAD.MOV.U32 R19, RZ, RZ, 0x0 ;  /* 0x00000000ff137424 */ /* 0x000fca00078e00ff */
[----:B------:R-:W2:Y:S01]  /*4060*/  ATOMG.E.ADD.64.STRONG.GPU PT, R14, desc[UR10][R12.64], R18 ;  /* 0x800000120c0e79a8 */ /* 0x000ea200081ef50a */
[----:B------:R-:W0:Y:S01]  /*4070*/  S2UR UR5, SR_CgaCtaId ;  /* 0x00000000000579c3 */ /* 0x000e220000008800 */
[----:B------:R-:W-:Y:S02]  /*4080*/  UMOV UR4, 0x400 ;  /* 0x0000040000047882 */ /* 0x000fe40000000000 */
[----:B0-----:R-:W-:Y:S01]  /*4090*/  ULEA UR4, UR5, UR4, 0x18 ;  /* 0x0000000405047291 */ /* 0x001fe2000f8ec0ff */
[----:B--2---:R-:W-:-:S05]  /*40a0*/  IADD3 R14, P0, PT, R14, UR6, RZ ;  /* 0x000000060e0e7c10 */ /* 0x004fca000ff1e0ff */
[----:B------:R-:W-:-:S05]  /*40b0*/  IMAD.X R15, RZ, RZ, R15, P0 ;  /* 0x000000ffff0f7224 */ /* 0x000fca00000e060f */
[----:B------:R0:W-:Y:S03]  /*40c0*/  STS.64 [UR4+0x98], R14 ;  /* 0x0000980eff007988 */ /* 0x0001e60008000a04 */
.L_x_609:
[----:B------:R-:W-:Y:S05]  /*40d0*/  BSYNC.RECONVERGENT B1 ;  /* 0x0000000000017941 */ /* 0x000fea0003800200 */
.L_x_608:
[----:B------:R-:W1:Y:S08]  /*40e0*/  S2UR UR5, SR_CgaCtaId ;  /* 0x00000000000579c3 */ /* 0x000e700000008800 */
[----:B------:R-:W-:Y:S06]  /*40f0*/  BAR.SYNC.DEFER_BLOCKING 0x0 ;  /* 0x0000000000007b1d */ /* 0x000fec0000010000 */
[----:B------:R-:W-:-:S02]  /*4100*/  UMOV UR4, 0x400 ;  /* 0x0000040000047882 */ /* 0x000fc40000000000 */
[----:B-1----:R-:W-:-:S06]  /*4110*/  ULEA UR4, UR5, UR4, 0x18 ;  /* 0x0000000405047291 */ /* 0x002fcc000f8ec0ff */
[----:B------:R-:W-:-:S05]  /*4120*/  IMAD.U32 R9, RZ, RZ, UR4 ;  /* 0x00000004ff097e24 */ /* 0x000fca000f8e00ff */
[----:B------:R-:W0:Y:S02]  /*4130*/  LDS.64 R18, [R9+0x98] ;  /* 0x0000980009127984 */ /* 0x000e240000000a00 */
[----:B0-----:R-:W-:-:S04]  /*4140*/  IADD3 R14, P1, PT, R18, 0x500, RZ ;  /* 0x00000500120e7810 */ /* 0x001fc80007f3e0ff */
[----:B------:R-:W-:Y:S01]  /*4150*/  ISETP.GT.U32.AND P0, PT, R14, R25, PT ;  /* 0x000000190e00720c */ /* 0x000fe20003f04070 */
[----:B------:R-:W-:-:S05]  /*4160*/  IMAD.X R15, RZ, RZ, R19, P1 ;  /* 0x000000ffff0f7224 */ /* 0x000fca00008e0613 */
[----:B------:R-:W-:-:S13]  /*4170*/  ISETP.GT.AND.EX P0, PT, R15, R16, PT, P0 ;  /* 0x000000100f00720c */ /* 0x000fda0003f04300 */
[----:B------:R-:W-:Y:S05]  /*4180*/  @P0 BRA `(.L_x_610) ;  /* 0x0000000400b40947 */ /* 0x000fea0003800000 */
[----:B------:R-:W-:Y:S01]  /*4190*/  BSSY.RECONVERGENT B1, `(.L_x_610) ;  /* 0x000006c000017945 */ /* 0x000fe20003800200 */
[----:B------:R-:W-:Y:S01]  /*41a0*/  IMAD.MOV.U32 R20, RZ, RZ, R10 ;  /* 0x000000ffff147224 */ /* 0x000fe200078e000a */
[----:B------:R-:W0:Y:S01]  /*41b0*/  LDCU.64 UR8, c[0x0][0x398] ;  /* 0x00007300ff0877ac */ /* 0x000e220008000a00 */
[----:B------:R-:W-:Y:S02]  /*41c0*/  IMAD.MOV.U32 R21, RZ, RZ, R11 ;  /* 0x000000ffff157224 */ /* 0x000fe400078e000b */
[----:B------:R-:W-:Y:S01]  /*41d0*/  IMAD.MOV.U32 R15, RZ, RZ, R7 ;  /* 0x000000ffff0f7224 */ /* 0x000fe200078e0007 */
[----:B------:R-:W1:Y:S01]  /*41e0*/  LDCU.128 UR12, c[0x0][0x380] ;  /* 0x00007000ff0c77ac */ /* 0x000e620008000c00 */
[----:B------:R-:W-:-:S07]  /*41f0*/  IMAD.MOV.U32 R14, RZ, RZ, R8 ;  /* 0x000000ffff0e7224 */ /* 0x000fce00078e0008 */
.L_x_613:
[----:B------:R-:W-:Y:S01]  /*4200*/  IADD3 R7, P0, PT, R3, R18, RZ ;  /* 0x0000001203077210 */ /* 0x000fe20007f1e0ff */
[----:B-1----:R-:W-:Y:S02]  /*4210*/  IMAD.U32 R2, RZ, RZ, UR12 ;  /* 0x0000000cff027e24 */ /* 0x002fe4000f8e00ff */
[----:B------:R-:W-:Y:S02]  /*4220*/  IMAD.U32 R4, RZ, RZ, UR13 ;  /* 0x0000000dff047e24 */ /* 0x000fe4000f8e00ff */
[----:B------:R-:W-:Y:S01]  /*4230*/  IMAD.X R25, RZ, RZ, R19, P0 ;  /* 0x000000ffff197224 */ /* 0x000fe200000e0613 */
[----:B------:R-:W-:-:S04]  /*4240*/  LEA R10, P0, R7, R2, 0x3 ;  /* 0x00000002070a7211 */ /* 0x000fc800078018ff */
[----:B------:R-:W-:-:S05]  /*4250*/  LEA.HI.X R11, R7, R4, R25, 0x3, P0 ;  /* 0x00000004070b7211 */ /* 0x000fca00000f1c19 */
[----:B------:R-:W2:Y:S04]  /*4260*/  LDG.E.64 R16, desc[UR10][R10.64] ;  /* 0x0000000a0a107981 */ /* 0x000ea8000c1e1b00 */
[----:B------:R-:W3:Y:S01]  /*4270*/  LDG.E.64 R18, desc[UR10][R10.64+0x800] ;  /* 0x0008000a0a127981 */ /* 0x000ee2000c1e1b00 */
[----:B------:R-:W-:Y:S02]  /*4280*/  IMAD.U32 R5, RZ, RZ, UR14 ;  /* 0x0000000eff057e24 */ /* 0x000fe4000f8e00ff */
[----:B------:R-:W-:-:S03]  /*4290*/  IMAD.U32 R6, RZ, RZ, UR15 ;  /* 0x0000000fff067e24 */ /* 0x000fc6000f8e00ff */
[----:B------:R-:W-:-:S04]  /*42a0*/  IADD3 R24, P0, PT, R7, R5, RZ ;  /* 0x0000000507187210 */ /* 0x000fc80007f1e0ff */
[----:B------:R-:W-:Y:S01]  /*42b0*/  IADD3 R27, P3, PT, R24, 0x100, RZ ;  /* 0x00000100181b7810 */ /* 0x000fe20007f7e0ff */
[----:B------:R-:W-:-:S04]  /*42c0*/  IMAD.X R25, R25, 0x1, R6, P0 ;  /* 0x0000000119197824 */ /* 0x000fc800000e0606 */
[----:B------:R-:W-:Y:S01]  /*42d0*/  IMAD.X R26, RZ, RZ, R25, P3 ;  /* 0x000000ffff1a7224 */ /* 0x000fe200018e0619 */
[----:B--2---:R-:W-:-:S14]  /*42e0*/  DSETP.GEU.AND P2, PT, R20, R16, PT ;  /* 0x000000101400722a */ /* 0x004fdc0003f4e000 */
[----:B------:R-:W-:-:S04]  /*42f0*/  @P2 ISETP.GE.U32.AND P0, PT, R15, R24, PT ;  /* 0x000000180f00220c */ /* 0x000fc80003f06070 */
[----:B------:R-:W-:-:S13]  /*4300*/  @P2 ISETP.GE.AND.EX P0, PT, R14, R25, PT, P0 ;  /* 0x000000190e00220c */ /* 0x000fda0003f06300 */
[----:B------:R-:W-:-:S06]  /*4310*/  @P2 DSETP.LT.OR P0, PT, R16, R20, !P0 ;  /* 0x000000141000222a */ /* 0x000fcc0004701400 */
[----:B------:R-:W-:Y:S02]  /*4320*/  @P2 FSEL R7, R20, R16, P0 ;  /* 0x0000001014072208 */ /* 0x000fe40000000000 */
[----:B------:R-:W-:Y:S02]  /*4330*/  @P2 FSEL R20, R21, R17, P0 ;  /* 0x0000001115142208 */ /* 0x000fe40000000000 */
[C---:B------:R-:W-:Y:S01]  /*4340*/  IADD3 R21, P5, PT, R24.reuse, 0x300, RZ ;  /* 0x0000030018157810 */ /* 0x040fe20007fbe0ff */
[----:B------:R-:W-:Y:S01]  /*4350*/  @P2 IMAD.MOV.U32 R16, RZ, RZ, R7 ;  /* 0x000000ffff102224 */ /* 0x000fe200078e0007 */
[C---:B------:R-:W-:Y:S01]  /*4360*/  IADD3 R7, P6, PT, R24.reuse, 0x400, RZ ;  /* 0x0000040018077810 */ /* 0x040fe20007fde0ff */
[----:B------:R-:W-:Y:S01]  /*4370*/  @P2 IMAD.MOV.U32 R17, RZ, RZ, R20 ;  /* 0x000000ffff112224 */ /* 0x000fe200078e0014 */
[----:B------:R-:W-:Y:S01]  /*4380*/  IADD3 R20, P4, PT, R24, 0x200, RZ ;  /* 0x0000020018147810 */ /* 0x000fe20007f9e0ff */
[--C-:B------:R-:W-:Y:S01]  /*4390*/  IMAD.X R23, RZ, RZ, R25.reuse, P5 ;  /* 0x000000ffff177224 */ /* 0x100fe200028e0619 */
[----:B------:R-:W-:Y:S01]  /*43a0*/  @P2 SEL R24, R15, R24, P0 ;  /* 0x000000180f182207 */ /* 0x000fe20000000000 */
[----:B------:R-:W-:-:S02]  /*43b0*/  IMAD.X R8, RZ, RZ, R25, P6 ;  /* 0x000000ffff087224 */ /* 0x000fc400030e0619 */
[----:B------:R-:W-:Y:S01]  /*43c0*/  IMAD.X R22, RZ, RZ, R25, P4 ;  /* 0x000000ffff167224 */ /* 0x000fe200020e0619 */
[----:B------:R-:W-:Y:S01]  /*43d0*/  @P2 SEL R25, R14, R25, P0 ;  /* 0x000000190e192207 */ /* 0x000fe20000000000 */
[----:B---3--:R-:W-:Y:S01]  /*43e0*/  DSETP.GEU.AND P1, PT, R16, R18, PT ;  /* 0x000000121000722a */ /* 0x008fe20003f2e000 */
[----:B------:R-:W2:-:S13]  /*43f0*/  LDG.E.64 R14, desc[UR10][R10.64+0x1000] ;  /* 0x0010000a0a0e7981 */ /* 0x000e9a000c1e1b00 */
[----:B------:R-:W-:-:S04]  /*4400*/  @P1 ISETP.GE.U32.AND P0, PT, R24, R27, PT ;  /* 0x0000001b1800120c */ /* 0x000fc80003f06070 */
[----:B------:R-:W-:-:S13]  /*4410*/  @P1 ISETP.GE.AND.EX P0, PT, R25, R26, PT, P0 ;  /* 0x0000001a1900120c */ /* 0x000fda0003f06300 */
[----:B------:R-:W-:-:S06]  /*4420*/  @P1 DSETP.LT.OR P0, PT, R18, R16, !P0 ;  /* 0x000000101200122a */ /* 0x000fcc0004701400 */
[----:B------:R-:W-:Y:S02]  /*4430*/  @P1 FSEL R28, R16, R18, P0 ;  /* 0x00000012101c1208 */ /* 0x000fe40000000000 */
[----:B------:R-:W-:Y:S02]  /*4440*/  @P1 FSEL R29, R17, R19, P0 ;  /* 0x00000013111d1208 */ /* 0x000fe40000000000 */
[----:B------:R-:W3:Y:S01]  /*4450*/  LDG.E.64 R16, desc[UR10][R10.64+0x1800] ;  /* 0x0018000a0a107981 */ /* 0x000ee2000c1e1b00 */
[----:B------:R-:W-:Y:S02]  /*4460*/  @P1 IMAD.MOV.U32 R18, RZ, RZ, R28 ;  /* 0x000000ffff121224 */ /* 0x000fe400078e001c */
[----:B------:R-:W-:Y:S01]  /*4470*/  @P1 IMAD.MOV.U32 R19, RZ, RZ, R29 ;  /* 0x000000ffff131224 */ /* 0x000fe200078e001d */
[----:B------:R-:W-:Y:S02]  /*4480*/  @P1 SEL R27, R24, R27, P0 ;  /* 0x0000001b181b1207 */ /* 0x000fe40000000000 */
[----:B------:R-:W-:Y:S01]  /*4490*/  @P1 SEL R26, R25, R26, P0 ;  /* 0x0000001a191a1207 */ /* 0x000fe20000000000 */
[----:B------:R-:W-:Y:S01]  /*44a0*/  BSSY.RECONVERGENT B2, `(.L_x_611) ;  /* 0x000001d000027945 */ /* 0x000fe20003800200 */
[----:B------:R-:W5:Y:S01]  /*44b0*/  LDG.E.64 R10, desc[UR10][R10.64+0x2000] ;  /* 0x0020000a0a0a7981 */ /* 0x000f62000c1e1b00 */
[----:B------:R-:W-:Y:S06]  /*44c0*/  BAR.SYNC.DEFER_BLOCKING 0x0 ;  /* 0x0000000000007b1d */ /* 0x000fec0000010000 */
[----:B--2---:R-:W-:-:S14]  /*44d0*/  DSETP.GEU.AND P2, PT, R18, R14, PT ;  /* 0x0000000e1200722a */ /* 0x004fdc0003f4e000 */
[----:B------:R-:W-:-:S04]  /*44e0*/  @P2 ISETP.GE.U32.AND P0, PT, R27, R20, PT ;  /* 0x000000141b00220c */ /* 0x000fc80003f06070 */
[----:B------:R-:W-:-:S13]  /*44f0*/  @P2 ISETP.GE.AND.EX P0, PT, R26, R22, PT, P0 ;  /* 0x000000161a00220c */ /* 0x000fda0003f06300 */
[----:B------:R-:W-:-:S06]  /*4500*/  @P2 DSETP.LT.OR P0, PT, R14, R18, !P0 ;  /* 0x000000120e00222a */ /* 0x000fcc0004701400 */
[----:B------:R-:W-:Y:S02]  /*4510*/  @P2 FSEL R18, R18, R14, P0 ;  /* 0x0000000e12122208 */ /* 0x000fe40000000000 */
[----:B------:R-:W-:-:S03]  /*4520*/  @P2 FSEL R19, R19, R15, P0 ;  /* 0x0000000f13132208 */ /* 0x000fc60000000000 */
[----:B------:R-:W-:Y:S02]  /*4530*/  @P2 IMAD.MOV.U32 R14, RZ, RZ, R18 ;  /* 0x000000ffff0e2224 */ /* 0x000fe400078e0012 */
[----:B------:R-:W-:-:S06]  /*4540*/  @P2 IMAD.MOV.U32 R15, RZ, RZ, R19 ;  /* 0x000000ffff0f2224 */ /* 0x000fcc00078e0013 */
[----:B---3--:R-:W-:Y:S01]  /*4550*/  DSETP.GEU.AND P1, PT, R14, R16, PT ;  /* 0x000000100e00722a */ /* 0x008fe20003f2e000 */
[----:B------:R-:W-:Y:S02]  /*4560*/  @P2 SEL R20, R27, R20, P0 ;  /* 0x000000141b142207 */ /* 0x000fe40000000000 */
[----:B------:R-:W-:Y:S02]  /*4570*/  @P2 SEL R22, R26, R22, P0 ;  /* 0x000000161a162207 */ /* 0x000fe40000000000 */
[----:B------:R-:W-:-:S09]  /*4580*/  ISETP.NE.AND P2, PT, R3, RZ, PT ;  /* 0x000000ff0300720c */ /* 0x000fd20003f45270 */
[----:B------:R-:W-:-:S04]  /*4590*/  @P1 ISETP.GE.U32.AND P0, PT, R20, R21, PT ;  /* 0x000000151400120c */ /* 0x000fc80003f06070 */
[----:B------:R-:W-:-:S13]  /*45a0*/  @P1 ISETP.GE.AND.EX P0, PT, R22, R23, PT, P0 ;  /* 0x000000171600120c */ /* 0x000fda0003f06300 */
[----:B------:R-:W-:Y:S01]  /*45b0*/  @P1 DSETP.LT.OR P0, PT, R16, R14, !P0 ;  /* 0x0000000e1000122a */ /* 0x000fe20004701400 */
[----:B------:R-:W-:-:S13]  /*45c0*/  @P2 BRA `(.L_x_612) ;  /* 0x0000000000282947 */ /* 0x000fda0003800000 */
[----:B------:R-:W-:Y:S02]  /*45d0*/  IMAD.MOV.U32 R24, RZ, RZ, 0x500 ;  /* 0x00000500ff187424 */ /* 0x000fe400078e00ff */
[----:B------:R-:W-:-:S06]  /*45e0*/  IMAD.MOV.U32 R25, RZ, RZ, 0x0 ;  /* 0x00000000ff197424 */ /* 0x000fcc00078e00ff */
[----:B------:R-:W2:Y:S01]  /*45f0*/  ATOMG.E.ADD.64.STRONG.GPU PT, R24, desc[UR10][R12.64], R24 ;  /* 0x800000180c1879a8 */ /* 0x000ea200081ef50a */
[----:B------:R-:W1:Y:S01]  /*4600*/  S2UR UR5, SR_CgaCtaId ;  /* 0x00000000000579c3 */ /* 0x000e620000008800 */
[----:B------:R-:W-:Y:S02]  /*4610*/  UMOV UR4, 0x400 ;  /* 0x0000040000047882 */ /* 0x000fe40000000000 */
[----:B-1----:R-:W-:-:S06]  /*4620*/  ULEA UR4, UR5, UR4, 0x18 ;  /* 0x0000000405047291 */ /* 0x002fcc000f8ec0ff */
[----:B------:R-:W-:Y:S01]  /*4630*/  IMAD.U32 R9, RZ, RZ, UR4 ;  /* 0x00000004ff097e24 */ /* 0x000fe2000f8e00ff */
[----:B--2---:R-:W-:-:S05]  /*4640*/  IADD3 R18, P2, PT, R24, UR6, RZ ;  /* 0x0000000618127c10 */ /* 0x004fca000ff5e0ff */
[----:B------:R-:W-:-:S05]  /*4650*/  IMAD.X R19, RZ, RZ, R25, P2 ;  /* 0x000000ffff137224 */ /* 0x000fca00010e0619 */
[----:B------:R1:W-:Y:S03]  /*4660*/  STS.64 [R9+0x98], R18 ;  /* 0x0000981209007388 */ /* 0x0003e60000000a00 */
.L_x_612:
[----:B0-----:R-:W-:Y:S05]  /*4670*/  BSYNC.RECONVERGENT B2 ;  /* 0x0000000000027941 */ /* 0x001fea0003800200 */
.L_x_611:
[----:B------:R-:W-:Y:S01]  /*4680*/  BAR.SYNC.DEFER_BLOCKING 0x0 ;  /* 0x0000000000007b1d */ /* 0x000fe20000010000 */
[----:B------:R-:W-:Y:S01]  /*4690*/  @P1 FSEL R14, R14, R16, P0 ;  /* 0x000000100e0e1208 */ /* 0x000fe20000000000 */
[----:B------:R-:W-:Y:S01]  /*46a0*/  IMAD.U32 R25, RZ, RZ, UR8 ;  /* 0x00000008ff197e24 */ /* 0x000fe2000f8e00ff */
[----:B------:R-:W-:Y:S02]  /*46b0*/  @P1 FSEL R15, R15, R17, P0 ;  /* 0x000000110f0f1208 */ /* 0x000fe40000000000 */
[----:B------:R-:W-:Y:S01]  /*46c0*/  @P1 SEL R21, R20, R21, P0 ;  /* 0x0000001514151207 */ /* 0x000fe20000000000 */
[----:B------:R-:W-:Y:S01]  /*46d0*/  @P1 IMAD.MOV.U32 R16, RZ, RZ, R14 ;  /* 0x000000ffff101224 */ /* 0x000fe200078e000e */
[----:B------:R-:W-:Y:S01]  /*46e0*/  @P1 SEL R23, R22, R23, P0 ;  /* 0x0000001716171207 */ /* 0x000fe20000000000 */
[----:B------:R-:W-:-:S06]  /*46f0*/  @P1 IMAD.MOV.U32 R17, RZ, RZ, R15 ;  /* 0x000000ffff111224 */ /* 0x000fcc00078e000f */
[----:B-----5:R-:W-:Y:S01]  /*4700*/  DSETP.GEU.AND P2, PT, R16, R10, PT ;  /* 0x0000000a1000722a */ /* 0x020fe20003f4e000 */
[----:B-1----:R-:W0:-:S13]  /*4710*/  LDS.64 R18, [R9+0x98] ;  /* 0x0000980009127984 */ /* 0x002e1a0000000a00 */
[----:B------:R-:W-:-:S04]  /*4720*/  @P2 ISETP.GE.U32.AND P0, PT, R21, R7, PT ;  /* 0x000000071500220c */ /* 0x000fc80003f06070 */
[----:B------:R-:W-:-:S13]  /*4730*/  @P2 ISETP.GE.AND.EX P0, PT, R23, R8, PT, P0 ;  /* 0x000000081700220c */ /* 0x000fda0003f06300 */
[----:B------:R-:W-:-:S06]  /*4740*/  @P2 DSETP.LT.OR P0, PT, R10, R16, !P0 ;  /* 0x000000100a00222a */ /* 0x000fcc0004701400 */
[----:B------:R-:W-:Y:S02]  /*4750*/  @P2 FSEL R17, R17, R11, P0 ;  /* 0x0000000b11112208 */ /* 0x000fe40000000000 */
[----:B------:R-:W-:Y:S02]  /*4760*/  @P2 SEL R7, R21, R7, P0 ;  /* 0x0000000715072207 */ /* 0x000fe40000000000 */
[----:B------:R-:W-:Y:S01]  /*4770*/  @P2 SEL R8, R23, R8, P0 ;  /* 0x0000000817082207 */ /* 0x000fe20000000000 */
[----:B------:R-:W-:-:S04]  /*4780*/  @P2 IMAD.MOV.U32 R11, RZ, RZ, R17 ;  /* 0x000000ffff0b2224 */ /* 0x000fc800078e0011 */
[----:B------:R-:W-:Y:S01]  /*4790*/  IMAD.MOV.U32 R21, RZ, RZ, R11 ;  /* 0x000000ffff157224 */ /* 0x000fe200078e000b */
[----:B0-----:R-:W-:-:S04]  /*47a0*/  IADD3 R14, P3, PT, R18, 0x500, RZ ;  /* 0x00000500120e7810 */ /* 0x001fc80007f7e0ff */
[----:B------:R-:W-:Y:S01]  /*47b0*/  ISETP.GT.U32.AND P1, PT, R14, R25, PT ;  /* 0x000000190e00720c */ /* 0x000fe20003f24070 */
[----:B------:R-:W-:Y:S01]  /*47c0*/  IMAD.X R15, RZ, RZ, R19, P3 ;  /* 0x000000ffff0f7224 */ /* 0x000fe200018e0613 */
[----:B------:R-:W-:Y:S01]  /*47d0*/  @P2 FSEL R14, R16, R10, P0 ;  /* 0x0000000a100e2208 */ /* 0x000fe20000000000 */
[----:B------:R-:W-:-:S04]  /*47e0*/  IMAD.U32 R16, RZ, RZ, UR9 ;  /* 0x00000009ff107e24 */ /* 0x000fc8000f8e00ff */
[----:B------:R-:W-:Y:S01]  /*47f0*/  @P2 IMAD.MOV.U32 R10, RZ, RZ, R14 ;  /* 0x000000ffff0a2224 */ /* 0x000fe200078e000e */
[----:B------:R-:W-:Y:S01]  /*4800*/  ISETP.GT.AND.EX P0, PT, R15, R16, PT, P1 ;  /* 0x000000100f00720c */ /* 0x000fe20003f04310 */
[----:B------:R-:W-:Y:S01]  /*4810*/  IMAD.MOV.U32 R14, RZ, RZ, R8 ;  /* 0x000000ffff0e7224 */ /* 0x000fe200078e0008 */
[----:B------:R-:W-:Y:S01]  /*4820*/  MOV R15, R7 ;  /* 0x00000007000f7202 */ /* 0x000fe20000000f00 */
[----:B------:R-:W-:-:S10]  /*4830*/  IMAD.MOV.U32 R20, RZ, RZ, R10 ;  /* 0x000000ffff147224 */ /* 0x000fd400078e000a */
[----:B------:R-:W-:Y:S05]  /*4840*/  @!P0 BRA `(.L_x_613) ;  /* 0xfffffff8006c8947 */ /* 0x000fea000383ffff */
[----:B------:R-:W-:Y:S05]  /*4850*/  BSYNC.RECONVERGENT B1 ;  /* 0x0000000000017941 */ /* 0x000fea0003800200 */
.L_x_610:
[----:B------:R-:W-:Y:S01]  /*4860*/  ISETP.GE.U32.AND P0, PT, R18, R25, PT ;  /* 0x000000191200720c */ /* 0x000fe20003f06070 */
[----:B------:R-:W-:Y:S03]  /*4870*/  BSSY.RECONVERGENT B1, `(.L_x_607) ;  /* 0x00000b1000017945 */ /* 0x000fe60003800200 */
[----:B------:R-:W-:-:S13]  /*4880*/  ISETP.GE.AND.EX P0, PT, R19, R16, PT, P0 ;  /* 0x000000101300720c */ /* 0x000fda0003f06300 */
[----:B------:R-:W-:Y:S05]  /*4890*/  @P0 BRA `(.L_x_614) ;  /* 0x0000000800b80947 */ /* 0x000fea0003800000 */
[----:B------:R-:W-:-:S05]  /*48a0*/  IMAD.IADD R20, R25, 0x1, -R18 ;  /* 0x0000000119147824 */ /* 0x000fca00078e0a12 */
[----:B------:R-:W-:-:S13]  /*48b0*/  ISETP.GE.AND P0, PT, R3, R20, PT ;  /* 0x000000140300720c */ /* 0x000fda0003f06270 */
[----:B------:R-:W-:Y:S05]  /*48c0*/  @P0 BRA `(.L_x_614) ;  /* 0x0000000800ac0947 */ /* 0x000fea0003800000 */
[----:B------:R-:W-:Y:S01]  /*48d0*/  LOP3.LUT R9, RZ, R3, RZ, 0x33, !PT ;  /* 0x00000003ff097212 */ /* 0x000fe200078e33ff */
[----:B------:R-:W-:Y:S03]  /*48e0*/  BSSY.RECONVERGENT B2, `(.L_x_615) ;  /* 0x0000035000027945 */ /* 0x000fe60003800200 */
[----:B------:R-:W-:-:S04]  /*48f0*/  IADD3 R25, PT, PT, -R18, R25, R9 ;  /* 0x0000001912197210 */ /* 0x000fc80007ffe109 */
[----:B------:R-:W-:-:S04]  /*4900*/  LOP3.LUT R9, R25, 0x300, RZ, 0xc0, !PT ;  /* 0x0000030019097812 */ /* 0x000fc800078ec0ff */
[----:B------:R-:W-:Y:S01]  /*4910*/  ISETP.NE.AND P0, PT, R9, 0x300, PT ;  /* 0x000003000900780c */ /* 0x000fe20003f05270 */
[----:B------:R-:W-:-:S12]  /*4920*/  IMAD.MOV.U32 R9, RZ, RZ, R3 ;  /* 0x000000ffff097224 */ /* 0x000fd800078e0003 */
[----:B------:R-:W-:Y:S05]  /*4930*/  @!P0 BRA `(.L_x_616) ;  /* 0x0000000000bc8947 */ /* 0x000fea0003800000 */
[----:B------:R-:W-:Y:S02]  /*4940*/  IADD3 R15, P0, PT, R3, R18, RZ ;  /* 0x00000012030f7210 */ /* 0x000fe40007f1e0ff */
[----:B------:R-:W-:Y:S02]  /*4950*/  LEA.HI R9, R25, 0x1, RZ, 0x18 ;  /* 0x0000000119097811 */ /* 0x000fe400078fc0ff */
[C---:B------:R-:W-:Y:S01]  /*4960*/  LEA R2, P1, R15.reuse, R2, 0x3 ;  /* 0x000000020f027211 */ /* 0x040fe200078218ff */
[----:B------:R-:W-:Y:S01]  /*4970*/  IMAD.X R13, RZ, RZ, R19, P0 ;  /* 0x000000ffff0d7224 */ /* 0x000fe200000e0613 */
[----:B------:R-:W-:Y:S02]  /*4980*/  IADD3 R14, P0, PT, R15, R5, RZ ;  /* 0x000000050f0e7210 */ /* 0x000fe40007f1e0ff */
[----:B------:R-:W-:Y:S01]  /*4990*/  LOP3.LUT R5, R9, 0x3, RZ, 0xc0, !PT ;  /* 0x0000000309057812 */ /* 0x000fe200078ec0ff */
[----:B------:R-:W-:Y:S01]  /*49a0*/  IMAD.MOV.U32 R9, RZ, RZ, R3 ;  /* 0x000000ffff097224 */ /* 0x000fe200078e0003 */
[----:B------:R-:W-:Y:S01]  /*49b0*/  LEA.HI.X R15, R15, R4, R13, 0x3, P1 ;  /* 0x000000040f0f7211 */ /* 0x000fe200008f1c0d */
[----:B------:R-:W-:-:S02]  /*49c0*/  IMAD.X R16, R13, 0x1, R6, P0 ;  /* 0x000000010d107824 */ /* 0x000fc400000e0606 */
[----:B------:R-:W-:-:S07]  /*49d0*/  IMAD.MOV R6, RZ, RZ, -R5 ;  /* 0x000000ffff067224 */ /* 0x000fce00078e0a05 */
.L_x_619:
        /* <DEDUP_REMOVED lines=9> */
[----:B------:R-:W-:Y:S02]  /*4a70*/  IMAD.MOV.U32 R4, RZ, RZ, R10 ;  /* 0x000000ffff047224 */ /* 0x000fe400078e000a */
        /* <DEDUP_REMOVED lines=21> */
.L_x_618:
[----:B------:R-:W-:Y:S05]  /*4bd0*/  BSYNC.RECONVERGENT B3 ;  /* 0x0000000000037941 */ /* 0x000fea0003800200 */
.L_x_617:
[----:B------:R-:W-:Y:S01]  /*4be0*/  IADD3 R14, P0, PT, R14, 0x100, RZ ;  /* 0x000001000e0e7810 */ /* 0x000fe20007f1e0ff */
[----:B------:R-:W-:Y:S02]  /*4bf0*/  VIADD R9, R9, 0x100 ;  /* 0x0000010009097836 */ /* 0x000fe40000000000 */
[----:B------:R-:W-:Y:S02]  /*4c00*/  IMAD.X R15, RZ, RZ, R15, P3 ;  /* 0x000000ffff0f7224 */ /* 0x000fe400018e060f */
[----:B------:R-:W-:Y:S01]  /*4c10*/  IMAD.X R16, RZ, RZ, R16, P0 ;  /* 0x000000ffff107224 */ /* 0x000fe200000e0610 */
[----:B------:R-:W-:Y:S07]  /*4c20*/  @P2 BRA `(.L_x_619) ;  /* 0xfffffffc006c2947 */ /* 0x000fee000383ffff */
.L_x_616:
[----:B------:R-:W-:Y:S05]  /*4c30*/  BSYNC.RECONVERGENT B2 ;  /* 0x0000000000027941 */ /* 0x000fea0003800200 */
.L_x_615:
[----:B------:R-:W-:-:S13]  /*4c40*/  ISETP.GE.U32.AND P0, PT, R25, 0x300, PT ;  /* 0x000003001900780c */ /* 0x000fda0003f06070 */
[----:B------:R-:W-:Y:S05]  /*4c50*/  @!P0 BRA `(.L_x_614) ;  /* 0x0000000400c88947 */ /* 0x000fea0003800000 */
[----:B------:R-:W0:Y:S01]  /*4c60*/  LDC.64 R16, c[0x0][0x380] ;  /* 0x0000e000ff107b82 */ /* 0x000e220000000a00 */
[----:B------:R-:W-:-:S07]  /*4c70*/  VIADD R21, R9, 0x200 ;  /* 0x0000020009157836 */ /* 0x000fce0000000000 */
[----:B------:R-:W1:Y:S02]  /*4c80*/  LDC.64 R14, c[0x0][0x388] ;  /* 0x0000e200ff0e7b82 */ /* 0x000e640000000a00 */
.L_x_628:
[----:B------:R-:W-:-:S05]  /*4c90*/  VIADD R5, R21, 0xfffffe00 ;  /* 0xfffffe0015057836 */ /* 0x000fca0000000000 */
[----:B------:R-:W-:-:S05]  /*4ca0*/  IADD3 R5, P0, PT, R5, R18, RZ ;  /* 0x0000001205057210 */ /* 0x000fca0007f1e0ff */
[----:B------:R-:W-:Y:S01]  /*4cb0*/  IMAD.X R2, RZ, RZ, R19, P0 ;  /* 0x000000ffff027224 */ /* 0x000fe200000e0613 */
[----:B0-----:R-:W-:-:S04]  /*4cc0*/  LEA R22, P0, R5, R16, 0x3 ;  /* 0x0000001005167211 */ /* 0x001fc800078018ff */
[----:B------:R-:W-:-:S05]  /*4cd0*/  LEA.HI.X R23, R5, R17, R2, 0x3, P0 ;  /* 0x0000001105177211 */ /* 0x000fca00000f1c02 */
[----:B------:R-:W2:Y:S04]  /*4ce0*/  LDG.E.64 R24, desc[UR10][R22.64] ;  /* 0x0000000a16187981 */ /* 0x000ea8000c1e1b00 */
[----:B------:R0:W5:Y:S01]  /*4cf0*/  LDG.E.64 R12, desc[UR10][R22.64+0x800] ;  /* 0x0008000a160c7981 */ /* 0x000162000c1e1b00 */
        /* <DEDUP_REMOVED lines=23> */
.L_x_621:
[----:B------:R-:W-:Y:S05]  /*4e70*/  BSYNC.RECONVERGENT B2 ;  /* 0x0000000000027941 */ /* 0x000fea0003800200 */
.L_x_620:
[----:B------:R0:W5:Y:S04]  /*4e80*/  LDG.E.64 R6, desc[UR10][R22.64+0x1000] ;  /* 0x0010000a16067981 */ /* 0x000168000c1e1b00 */
[----:B------:R0:W5:Y:S02]  /*4e90*/  LDG.E.64 R24, desc[UR10][R22.64+0x1800] ;  /* 0x0018000a16187981 */ /* 0x000164000c1e1b00 */
[----:B-----5:R-:W-:Y:S01]  /*4ea0*/  DSETP.GEU.AND P0, PT, R4, R12, PT ;  /* 0x0000000c0400722a */ /* 0x020fe20003f0e000 */
[----:B------:R-:W-:Y:S01]  /*4eb0*/  VIADD R11, R21, 0xffffff00 ;  /* 0xffffff00150b7836 */ /* 0x000fe20000000000 */
[----:B------:R-:W-:Y:S01]  /*4ec0*/  BSSY.RECONVERGENT B2, `(.L_x_622) ;  /* 0x0000016000027945 */ /* 0x000fe20003800200 */
[----:B------:R-:W-:-:S03]  /*4ed0*/  IMAD.MOV.U32 R10, RZ, RZ, R12 ;  /* 0x000000ffff0a7224 */ /* 0x000fc600078e000c */
[----:B------:R-:W-:Y:S01]  /*4ee0*/  IADD3 R28, P1, P2, R18, R14, R11 ;  /* 0x0000000e121c7210 */ /* 0x000fe20007a3e00b */
[----:B------:R-:W-:-:S03]  /*4ef0*/  IMAD.MOV.U32 R11, RZ, RZ, R13 ;  /* 0x000000ffff0b7224 */ /* 0x000fc600078e000d */
[----:B------:R-:W-:Y:S01]  /*4f00*/  IADD3.X R27, PT, PT, R19, R15, RZ, P1, P2 ;  /* 0x0000000f131b7210 */ /* 0x000fe20000fe44ff */
[----:B------:R-:W-:-:S04]  /*4f10*/  IMAD.MOV.U32 R8, RZ, RZ, R28 ;  /* 0x000000ffff087224 */ /* 0x000fc800078e001c */
        /* <DEDUP_REMOVED lines=16> */
.L_x_623:
[----:B------:R-:W-:Y:S05]  /*5020*/  BSYNC.RECONVERGENT B2 ;  /* 0x0000000000027941 */ /* 0x000fea0003800200 */
.L_x_622:
[----:B------:R-:W-:Y:S01]  /*5030*/  DSETP.GEU.AND P0, PT, R10, R6, PT ;  /* 0x000000060a00722a */ /* 0x000fe20003f0e000 */
[----:B------:R-:W-:Y:S01]  /*5040*/  IADD3 R23, P1, P2, R18, R14, R21 ;  /* 0x0000000e12177210 */ /* 0x000fe20007a3e015 */
[----:B------:R-:W-:Y:S01]  /*5050*/  BSSY.RECONVERGENT B2, `(.L_x_624) ;  /* 0x0000016000027945 */ /* 0x000fe20003800200 */
[----:B------:R-:W-:Y:S02]  /*5060*/  VIADD R13, R21, 0x100 ;  /* 0x00000100150d7836 */ /* 0x000fe40000000000 */
[----:B------:R-:W-:Y:S01]  /*5070*/  IADD3.X R27, PT, PT, R19, R15, RZ, P1, P2 ;  /* 0x0000000f131b7210 */ /* 0x000fe20000fe44ff */
[----:B------:R-:W-:Y:S02]  /*5080*/  IMAD.MOV.U32 R2, RZ, RZ, R23 ;  /* 0x000000ffff027224 */ /* 0x000fe400078e0017 */
        /* <DEDUP_REMOVED lines=18> */
.L_x_625:
[----:B------:R-:W-:Y:S05]  /*51b0*/  BSYNC.RECONVERGENT B2 ;  /* 0x0000000000027941 */ /* 0x000fea0003800200 */
.L_x_624:
[----:B------:R-:W-:Y:S01]  /*51c0*/  DSETP.GEU.AND P0, PT, R4, R24, PT ;  /* 0x000000180400722a */ /* 0x000fe20003f0e000 */
[----:B------:R-:W-:Y:S01]  /*51d0*/  IADD3 R13, P1, P2, R18, R14, R13 ;  /* 0x0000000e120d7210 */ /* 0x000fe20007a3e00d */
[----:B------:R-:W-:Y:S01]  /*51e0*/  BSSY.RECONVERGENT B2, `(.L_x_626) ;  /* 0x0000015000027945 */ /* 0x000fe20003800200 */
[----:B------:R-:W-:Y:S02]  /*51f0*/  IMAD.MOV.U32 R10, RZ, RZ, R24 ;  /* 0x000000ffff0a7224 */ /* 0x000fe400078e0018 */
[----:B------:R-:W-:Y:S01]  /*5200*/  IADD3.X R6, PT, PT, R19, R15, RZ, P1, P2 ;  /* 0x0000000f13067210 */ /* 0x000fe20000fe44ff */
[----:B------:R-:W-:Y:S02]  /*5210*/  IMAD.MOV.U32 R7, RZ, RZ, R13 ;  /* 0x000000ffff077224 */ /* 0x000fe400078e000d */
[----:B------:R-:W-:Y:S02]  /*5220*/  IMAD.MOV.U32 R11, RZ, RZ, R25 ;  /* 0x000000ffff0b7224 */ /* 0x000fe400078e0019 */
[----:B------:R-:W-:-:S04]  /*5230*/  IMAD.MOV.U32 R8, RZ, RZ, R6 ;  /* 0x000000ffff087224 */ /* 0x000fc800078e0006 */
[----:B------:R-:W-:Y:S05]  /*5240*/  @!P0 BRA `(.L_x_627) ;  /* 0x0000000000388947 */ /* 0x000fea0003800000 */
[----:B------:R-:W-:Y:S01]  /*5250*/  DSETP.GEU.AND P0, PT, R24, R4, PT ;  /* 0x000000041800722a */ /* 0x000fe20003f0e000 */
[----:B------:R-:W-:Y:S01]  /*5260*/  MOV R7, R2 ;  /* 0x0000000200077202 */ /* 0x000fe20000000f00 */
[----:B------:R-:W-:Y:S02]  /*5270*/  IMAD.MOV.U32 R8, RZ, RZ, R9 ;  /* 0x000000ffff087224 */ /* 0x000fe400078e0009 */
[----:B------:R-:W-:Y:S02]  /*5280*/  IMAD.MOV.U32 R10, RZ, RZ, R4 ;  /* 0x000000ffff0a7224 */ /* 0x000fe400078e0004 */
[----:B------:R-:W-:-:S08]  /*5290*/  IMAD.MOV.U32 R11, RZ, RZ, R5 ;  /* 0x000000ffff0b7224 */ /* 0x000fd000078e0005 */
        /* <DEDUP_REMOVED lines=9> */
.L_x_627:
[----:B------:R-:W-:Y:S05]  /*5330*/  BSYNC.RECONVERGENT B2 ;  /* 0x0000000000027941 */ /* 0x000fea0003800200 */
.L_x_626:
[C---:B------:R-:W-:Y:S02]  /*5340*/  VIADD R5, R21.reuse, 0x200 ;  /* 0x0000020015057836 */ /* 0x040fe40000000000 */
[----:B------:R-:W-:-:S03]  /*5350*/  VIADD R21, R21, 0x400 ;  /* 0x0000040015157836 */ /* 0x000fc60000000000 */
[----:B------:R-:W-:-:S13]  /*5360*/  ISETP.GE.AND P0, PT, R5, R20, PT ;  /* 0x000000140500720c */ /* 0x000fda0003f06270 */
[----:B------:R-:W-:Y:S05]  /*5370*/  @!P0 BRA `(.L_x_628) ;  /* 0xfffffff800448947 */ /* 0x000fea000383ffff */
.L_x_614:
[----:B------:R-:W-:Y:S05]  /*5380*/  BSYNC.RECONVERGENT B1 ;  /* 0x0000000000017941 */ /* 0x000fea0003800200 */
.L_x_607:
        /* <DEDUP_REMOVED lines=32> */
.L_x_630:
[----:B------:R-:W-:Y:S05]  /*5590*/  BSYNC.RECONVERGENT B1 ;  /* 0x0000000000017941 */ /* 0x000fea0003800200 */
.L_x_629:
        /* <DEDUP_REMOVED lines=31> */
.L_x_632:
[----:B------:R-:W-:Y:S05]  /*5790*/  BSYNC.RECONVERGENT B1 ;  /* 0x0000000000017941 */ /* 0x000fea0003800200 */
.L_x_631:
        /* <DEDUP_REMOVED lines=31> */
.L_x_634:
[----:B------:R-:W-:Y:S05]  /*5990*/  BSYNC.RECONVERGENT B1 ;  /* 0x0000000000017941 */ /* 0x000fea0003800200 */
.L_x_633:
[----:B------:R-:W-:Y:S01]  /*59a0*/  ISETP.GT.AND P0, PT, R2, 0x17, PT ;  /* 0x000000170200780c */ /* 0x000fe20003f04270 */
[----:B-1----:R1:W1:Y:S01]  /*59b0*/  SHFL.DOWN PT, R6, R4, 0x8, 0x1f ;  /* 0x09001f0004067f89 */ /* 0x00226200000e0000 */
[----:B------:R-:W-:Y:S01]  /*59c0*/  BSSY.RECONVERGENT B1, `(.L_x_635) ;  /* 0x000001d000017945 */ /* 0x000fe20003800200 */
[----:B--2---:R-:W-:Y:S02]  /*59d0*/  IMAD.MOV.U32 R12, RZ, RZ, R10 ;  /* 0x000000ffff0c7224 */ /* 0x004fe400078e000a */
[----:B------:R2:W1:Y:S01]  /*59e0*/  SHFL.DOWN PT, R7, R5, 0x8, 0x1f ;  /* 0x09001f0005077f89 */ /* 0x00046200000e0000 */
[----:B------:R-:W-:Y:S02]  /*59f0*/  IMAD.MOV.U32 R13, RZ, RZ, R11 ;  /* 0x000000ffff0d7224 */ /* 0x000fe400078e000b */
[----:B------:R-:W-:Y:S01]  /*5a00*/  IMAD.MOV.U32 R8, RZ, RZ, R4 ;  /* 0x000000ffff087224 */ /* 0x000fe200078e0004 */
[----:B0-----:R2:W0:Y:S01]  /*5a10*/  SHFL.DOWN PT, R15, R10, 0x8, 0x1f ;  /* 0x09001f000a0f7f89 */ /* 0x00142200000e0000 */
[----:B----4-:R-:W-:-:S03]  /*5a20*/  IMAD.MOV.U32 R9, RZ, RZ, R5 ;  /* 0x000000ffff097224 */ /* 0x010fc600078e0005 */
[----:B---3--:R2:W3:Y:S01]  /*5a30*/  SHFL.DOWN PT, R14, R11, 0x8, 0x1f ;  /* 0x09001f000b0e7f89 */ /* 0x0084e200000e0000 */
[----:B------:R-:W-:Y:S05]  /*5a40*/  @P0 BRA `(.L_x_636) ;  /* 0x0000000000500947 */ /* 0x000fea0003800000 */
[----:B-1----:R-:W-:Y:S01]  /*5a50*/  DSETP.GEU.AND P0, PT, R4, R6, PT ;  /* 0x000000060400722a */ /* 0x002fe20003f0e000 */
        /* <DEDUP_REMOVED lines=19> */
.L_x_636:
[----:B------:R-:W-:Y:S05]  /*5b90*/  BSYNC.RECONVERGENT B1 ;  /* 0x0000000000017941 */ /* 0x000fea0003800200 */
.L_x_635:
[----:B------:R-:W-:Y:S01]  /*5ba0*/  ISETP.GT.AND P0, PT, R2, 0xf, PT ;  /* 0x0000000f0200780c */ /* 0x000fe20003f04270 */
[----:B--2---:R2:W4:Y:S01]  /*5bb0*/  SHFL.DOWN PT, R10, R8, 0x10, 0x1f ;  /* 0x0a001f00080a7f89 */ /* 0x00452200000e0000 */
[----:B------:R-:W-:Y:S01]  /*5bc0*/  BSSY.RECONVERGENT B1, `(.L_x_637) ;  /* 0x000001d000017945 */ /* 0x000fe20003800200 */
[----:B-1----:R-:W-:Y:S02]  /*5bd0*/  IMAD.MOV.U32 R4, RZ, RZ, R12 ;  /* 0x000000ffff047224 */ /* 0x002fe400078e000c */
[----:B------:R2:W1:Y:S01]  /*5be0*/  SHFL.DOWN PT, R11, R9, 0x10, 0x1f ;  /* 0x0a001f00090b7f89 */ /* 0x00046200000e0000 */
[----:B------:R-:W-:Y:S02]  /*5bf0*/  IMAD.MOV.U32 R5, RZ, RZ, R13 ;  /* 0x000000ffff057224 */ /* 0x000fe400078e000d */
[----:B------:R-:W-:Y:S01]  /*5c00*/  IMAD.MOV.U32 R6, RZ, RZ, R8 ;  /* 0x000000ffff067224 */ /* 0x000fe200078e0008 */
[----:B0-----:R2:W0:Y:S01]  /*5c10*/  SHFL.DOWN PT, R15, R12, 0x10, 0x1f ;  /* 0x0a001f000c0f7f89 */ /* 0x00142200000e0000 */
[----:B------:R-:W-:-:S03]  /*5c20*/  IMAD.MOV.U32 R7, RZ, RZ, R9 ;  /* 0x000000ffff077224 */ /* 0x000fc600078e0009 */
[----:B---3--:R2:W3:Y:S01]  /*5c30*/  SHFL.DOWN PT, R14, R13, 0x10, 0x1f ;  /* 0x0a001f000d0e7f89 */ /* 0x0084e200000e0000 */
        /* <DEDUP_REMOVED lines=8> */
[----:B------:R-:W-:Y:S01]  /*5cc0*/  MOV R4, R12 ;  /* 0x0000000c00047202 */ /* 0x000fe20000000f00 */
[----:B------:R-:W-:Y:S02]  /*5cd0*/  IMAD.MOV.U32 R5, RZ, RZ, R13 ;  /* 0x000000ffff057224 */ /* 0x000fe400078e000d */
[----:B------:R-:W-:Y:S02]  /*5ce0*/  IMAD.MOV.U32 R6, RZ, RZ, R8 ;  /* 0x000000ffff067224 */ /* 0x000fe400078e0008 */
[----:B------:R-:W-:-:S08]  /*5cf0*/  IMAD.MOV.U32 R7, RZ, RZ, R9 ;  /* 0x000000ffff077224 */ /* 0x000fd000078e0009 */
        /* <DEDUP_REMOVED lines=9> */
.L_x_638:
[----:B------:R-:W-:Y:S05]  /*5d90*/  BSYNC.RECONVERGENT B1 ;  /* 0x0000000000017941 */ /* 0x000fea0003800200 */
.L_x_637:
[----:B------:R-:W-:Y:S01]  /*5da0*/  ISETP.NE.AND P0, PT, R2, RZ, PT ;  /* 0x000000ff0200720c */ /* 0x000fe20003f05270 */
[----:B------:R-:W-:-:S12]  /*5db0*/  BSSY.RECONVERGENT B1, `(.L_x_639) ;  /* 0x000000a000017945 */ /* 0x000fd80003800200 */
[----:B------:R-:W-:Y:S05]  /*5dc0*/  @P0 BRA `(.L_x_640) ;  /* 0x0000000000200947 */ /* 0x000fea0003800000 */
[----:B--2---:R-:W2:Y:S01]  /*5dd0*/  S2R R9, SR_CgaCtaId ;  /* 0x0000000000097919 */ /* 0x004ea20000008800 */
[----:B------:R-:W-:Y:S02]  /*5de0*/  MOV R8, 0x400 ;  /* 0x0000040000087802 */ /* 0x000fe40000000f00 */
[----:B------:R-:W-:-:S04]  /*5df0*/  SHF.R.U32.HI R2, RZ, 0x1, R3 ;  /* 0x00000001ff027819 */ /* 0x000fc80000011603 */
[----:B------:R-:W-:Y:S02]  /*5e00*/  LOP3.LUT R2, R2, 0x1f0, RZ, 0xc0, !PT ;  /* 0x000001f002027812 */ /* 0x000fe400078ec0ff */
[----:B--2---:R-:W-:-:S05]  /*5e10*/  LEA R9, R9, R8, 0x18 ;  /* 0x0000000809097211 */ /* 0x004fca00078ec0ff */
[----:B------:R-:W-:-:S05]  /*5e20*/  IMAD.IADD R9, R2, 0x1, R9 ;  /* 0x0000000102097824 */ /* 0x000fca00078e0209 */
[----:B------:R2:W-:Y:S04]  /*5e30*/  STS.64 [R9+0x10], R4 ;  /* 0x0000100409007388 */ /* 0x0005e80000000a00 */
[----:B------:R2:W-:Y:S02]  /*5e40*/  STS.64 [R9+0x8], R6 ;  /* 0x0000080609007388 */ /* 0x0005e40000000a00 */
.L_x_640:
[----:B------:R-:W-:Y:S05]  /*5e50*/  BSYNC.RECONVERGENT B1 ;  /* 0x0000000000017941 */ /* 0x000fea0003800200 */
.L_x_639:
[----:B------:R-:W-:Y:S01]  /*5e60*/  BAR.SYNC.DEFER_BLOCKING 0x0 ;  /* 0x0000000000007b1d */ /* 0x000fe20000010000 */
[----:B------:R-:W-:-:S13]  /*5e70*/  ISETP.NE.AND P1, PT, R3, RZ, PT ;  /* 0x000000ff0300720c */ /* 0x000fda0003f25270 */
[----:B------:R-:W-:Y:S05]  /*5e80*/  @P1 BRA `(.L_x_568) ;  /* 0x00000008008c1947 */ /* 0x000fea0003800000 */
[----:B------:R-:W5:Y:S01]  /*5e90*/  S2R R3, SR_CgaCtaId ;  /* 0x0000000000037919 */ /* 0x000f620000008800 */
[----:B------:R-:W-:Y:S01]  /*5ea0*/  MOV R20, 0x400 ;  /* 0x0000040000147802 */ /* 0x000fe20000000f00 */
[----:B------:R-:W-:Y:S03]  /*5eb0*/  BSSY.RECONVERGENT B1, `(.L_x_641) ;  /* 0x000001a000017945 */ /* 0x000fe60003800200 */
[----:B-----5:R-:W-:-:S05]  /*5ec0*/  LEA R20, R3, R20, 0x18 ;  /* 0x0000001403147211 */ /* 0x020fca00078ec0ff */
[----:B------:R-:W5:Y:S04]  /*5ed0*/  LDS.64 R16, [R20+0x18] ;  /* 0x0000180014107984 */ /* 0x000f680000000a00 */
[----:B-12-4-:R-:W1:Y:S04]  /*5ee0*/  LDS.128 R8, [R20+0x20] ;  /* 0x0000200014087984 */ /* 0x016e680000000c00 */
[----:B------:R2:W4:Y:S04]  /*5ef0*/  LDS.64 R2, [R20+0x80] ;  /* 0x0000800014027984 */ /* 0x0005280000000a00 */
[----:B0--3--:R2:W0:Y:S01]  /*5f00*/  LDS.128 R12, [R20+0x30] ;  /* 0x00003000140c7984 */ /* 0x0094220000000c00 */
[----:B-----5:R-:W-:Y:S01]  /*5f10*/  DSETP.GEU.AND P0, PT, R6, R16, PT ;  /* 0x000000100600722a */ /* 0x020fe20003f0e000 */
[----:B------:R-:W-:-:S02]  /*5f20*/  IMAD.MOV.U32 R22, RZ, RZ, R16 ;  /* 0x000000ffff167224 */ /* 0x000fc400078e0010 */
[----:B------:R-:W-:Y:S02]  /*5f30*/  IMAD.MOV.U32 R23, RZ, RZ, R17 ;  /* 0x000000ffff177224 */ /* 0x000fe400078e0011 */
[----:B-1----:R-:W-:Y:S02]  /*5f40*/  IMAD.MOV.U32 R25, RZ, RZ, R8 ;  /* 0x000000ffff197224 */ /* 0x002fe400078e0008 */
[----:B------:R-:W-:-:S07]  /*5f50*/  IMAD.MOV.U32 R21, RZ, RZ, R9 ;  /* 0x000000ffff157224 */ /* 0x000fce00078e0009 */
[----:B0-2-4-:R-:W-:Y:S05]  /*5f60*/  @!P0 BRA `(.L_x_642) ;  /* 0x0000000000388947 */ /* 0x015fea0003800000 */
        /* <DEDUP_REMOVED lines=14> */
.L_x_642:
[----:B------:R-:W-:Y:S05]  /*6050*/  BSYNC.RECONVERGENT B1 ;  /* 0x0000000000017941 */ /* 0x000fea0003800200 */
.L_x_641:
        /* <DEDUP_REMOVED lines=23> */
.L_x_644:
[----:B------:R-:W-:Y:S05]  /*61d0*/  BSYNC.RECONVERGENT B1 ;  /* 0x0000000000017941 */ /* 0x000fea0003800200 */
.L_x_643:
        /* <DEDUP_REMOVED lines=21> */
.L_x_646:
[----:B------:R-:W-:Y:S05]  /*6330*/  BSYNC.RECONVERGENT B1 ;  /* 0x0000000000017941 */ /* 0x000fea0003800200 */
.L_x_645:
        /* <DEDUP_REMOVED lines=23> */
.L_x_648:
[----:B------:R-:W-:Y:S05]  /*64b0*/  BSYNC.RECONVERGENT B1 ;  /* 0x0000000000017941 */ /* 0x000fea0003800200 */
.L_x_647:
        /* <DEDUP_REMOVED lines=21> */
.L_x_650:
[----:B------:R-:W-:Y:S05]  /*6610*/  BSYNC.RECONVERGENT B1 ;  /* 0x0000000000017941 */ /* 0x000fea0003800200 */
.L_x_649:
        /* <DEDUP_REMOVED lines=21> */
.L_x_652:
[----:B------:R-:W-:Y:S05]  /*6770*/  BSYNC.RECONVERGENT B1 ;  /* 0x0000000000017941 */ /* 0x000fea0003800200 */
.L_x_651:
        /* <DEDUP_REMOVED lines=20> */
.L_x_568:
[----:B------:R-:W-:Y:S05]  /*68c0*/  BSYNC.RECONVERGENT B0 ;  /* 0x0000000000007941 */ /* 0x000fea0003800200 */
.L_x_535:
[----:B------:R-:W-:Y:S05]  /*68d0*/  @P1 EXIT ;  /* 0x000000000000194d */ /* 0x000fea0003800000 */
[----:B01--4-:R-:W0:Y:S02]  /*68e0*/  LDC.64 R2, c[0x0][0x390] ;  /* 0x0000e400ff027b82 */ /* 0x013e240000000a00 */
[----:B0-----:R-:W-:-:S05]  /*68f0*/  IMAD.WIDE.U32 R2, R0, 0x10, R2 ;  /* 0x0000001000027825 */ /* 0x001fca00078e0002 */
[----:B------:R-:W-:Y:S04]  /*6900*/  STG.E.64 desc[UR10][R2.64], R6 ;  /* 0x0000000602007986 */ /* 0x000fe8000c101b0a */
[----:B------:R-:W-:Y:S01]  /*6910*/  STG.E.64 desc[UR10][R2.64+0x8], R4 ;  /* 0x0000080402007986 */ /* 0x000fe2000c101b0a */
[----:B------:R-:W-:Y:S05]  /*6920*/  EXIT ;  /* 0x000000000000794d */ /* 0x000fea0003800000 */
.L_x_653:
        /* <DEDUP_REMOVED lines=13> */
.L_x_2134:


//--------------------- .text._ZN6thrust24THRUST_300001_SM_1000_NS8cuda_cub4core6detail13_kernel_agentINS1_8__reduce11ReduceAgentINS0_12zip_iteratorIN4cuda3std3__45tupleIJNS0_10device_ptrIdEENS0_17counting_iteratorIlNS0_11use_defaultESF_SF_EEEEEEEPNSB_IJdlEEESJ_lNS1_9__extrema9arg_max_fIdlNSA_4lessIdEEEEEEJSI_SK_lSP_EEEvDpT0_ --------------------------
	.section	.text._ZN6thrust24THRUST_300001_SM_1000_NS8cuda_cub4core6detail13_kernel_agentINS1_8__reduce11ReduceAgentINS0_12zip_iteratorIN4cuda3std3__45tupleIJNS0_10device_ptrIdEENS0_17counting_iteratorIlNS0_11use_defaultESF_SF_EEEEEEEPNSB_IJdlEEESJ_lNS1_9__extrema9arg_max_fIdlNSA_4lessIdEEEEEEJSI_SK_lSP_EEEvDpT0_,"ax",@progbits
	.align	128
        .global         _ZN6thrust24THRUST_300001_SM_1000_NS8cuda_cub4core6detail13_kernel_agentINS1_8__reduce11ReduceAgentINS0_12zip_iteratorIN4cuda3std3__45tupleIJNS0_10device_ptrIdEENS0_17counting_iteratorIlNS0_11use_defaultESF_SF_EEEEEEEPNSB_IJdlEEESJ_lNS1_9__extrema9arg_max_fIdlNSA_4lessIdEEEEEEJSI_SK_lSP_EEEvDpT0_
        .type           _ZN6thrust24THRUST_300001_SM_1000_NS8cuda_cub4core6detail13_kernel_agentINS1_8__reduce11ReduceAgentINS0_12zip_iteratorIN4cuda3std3__45tupleIJNS0_10device_ptrIdEENS0_17counting_iteratorIlNS0_11use_defaultESF_SF_EEEEEEEPNSB_IJdlEEESJ_lNS1_9__extrema9arg_max_fIdlNSA_4lessIdEEEEEEJSI_SK_lSP_EEEvDpT0_,@function
        .size           _ZN6thrust24THRUST_300001_SM_1000_NS8cuda_cub4core6detail13_kernel_agentINS1_8__reduce11ReduceAgentINS0_12zip_iteratorIN4cuda3std3__45tupleIJNS0_10device_ptrIdEENS0_17counting_iteratorIlNS0_11use_defaultESF_SF_EEEEEEEPNSB_IJdlEEESJ_lNS1_9__extrema9arg_max_fIdlNSA_4lessIdEEEEEEJSI_SK_lSP_EEEvDpT0_,(.L_x_2135 - _ZN6thrust24THRUST_300001_SM_1000_NS8cuda_cub4core6detail13_kernel_agentINS1_8__reduce11ReduceAgentINS0_12zip_iteratorIN4cuda3std3__45tupleIJNS0_10device_ptrIdEENS0_17counting_iteratorIlNS0_11use_defaultESF_SF_EEEEEEEPNSB_IJdlEEESJ_lNS1_9__extrema9arg_max_fIdlNSA_4lessIdEEEEEEJSI_SK_lSP_EEEvDpT0_)
        .other          _ZN6thrust24THRUST_300001_SM_1000_NS8cuda_cub4core6detail13_kernel_agentINS1_8__reduce11ReduceAgentINS0_12zip_iteratorIN4cuda3std3__45tupleIJNS0_10device_ptrIdEENS0_17counting_iteratorIlNS0_11use_defaultESF_SF_EEEEEEEPNSB_IJdlEEESJ_lNS1_9__extrema9arg_max_fIdlNSA_4lessIdEEEEEEJSI_SK_lSP_EEEvDpT0_,@"STO_CUDA_ENTRY STV_DEFAULT"
_ZN6thrust24THRUST_300001_SM_1000_NS8cuda_cub4core6detail13_kernel_agentINS1_8__reduce11ReduceAgentINS0_12zip_iteratorIN4cuda3std3__45tupleIJNS0_10device_ptrIdEENS0_17counting_iteratorIlNS0_11use_defaultESF_SF_EEEEEEEPNSB_IJdlEEESJ_lNS1_9__extrema9arg_max_fIdlNSA_4lessIdEEEEEEJSI_SK_lSP_EEEvDpT0_:
.text._ZN6thrust24THRUST_300001_SM_1000_NS8cuda_cub4core6detail13_kernel_agentINS1_8__reduce11ReduceAgentINS0_12zip_iteratorIN4cuda3std3__45tupleIJNS0_10device_ptrIdEENS0_17counting_iteratorIlNS0_11use_defaultESF_SF_EEEEEEEPNSB_IJdlEEESJ_lNS1_9__extrema9arg_max_fIdlNSA_4lessIdEEEEEEJSI_SK_lSP_EEEvDpT0_:
[----:B------:R-:W-:Y:S01]  /*0000*/  LDC R1, c[0x0][0x37c] ;  /* 0x0000df00ff017b82 */ /* 0x000fe20000000800 */
[----:B------:R-:W0:Y:S02]  /*0010*/  LDCU.64 UR4, c[0x0][0x398] ;  /* 0x00007300ff0477ac */ /* 0x000e240008000a00 */
[----:B0-----:R-:W-:-:S04]  /*0020*/  ISETP.NE.U32.AND P0, PT, RZ, UR4, PT ;  /* 0x00000004ff007c0c */ /* 0x001fc8000bf05070 */
[----:B------:R-:W-:-:S13]  /*0030*/  ISETP.NE.AND.EX P0, PT, RZ, UR5, PT, P0 ;  /* 0x00000005ff007c0c */ /* 0x000fda000bf05300 */
[----:B------:R-:W-:Y:S05]  /*0040*/  @!P0 EXIT ;  /* 0x000000000000894d */ /* 0x000fea0003800000 */
[----:B------:R-:W-:Y:S01]  /*0050*/  UISETP.GT.U32.AND UP0, UPT, UR4, 0x4ff, UPT ;  /* 0x000004ff0400788c */ /* 0x000fe2000bf04070 */
[----:B------:R-:W-:Y:S01]  /*0060*/  BSSY.RECONVERGENT B0, `(.L_x_654) ;  /* 0x0000641000007945 */ /* 0x000fe20003800200 */
[----:B------:R-:W0:Y:S02]  /*0070*/  LDCU.64 UR8, c[0x0][0x358] ;  /* 0x00006b00ff0877ac */ /* 0x000e240008000a00 */
[----:B------:R-:W-:-:S09]  /*0080*/  UISETP.GT.AND.EX UP0, UPT, UR5, URZ, UPT, UP0 ;  /* 0x000000ff0500728c */ /* 0x000fd2000bf04300 */
        /* <DEDUP_REMOVED lines=9> */
[----:B------:R-:W1:Y:S01]  /*0120*/  LDC.64 R2, c[0x0][0x380] ;  /* 0x0000e000ff027b82 */ /* 0x000e620000000a00 */
[----:B------:R-:W2:Y:S01]  /*0130*/  LDCU.64 UR6, c[0x0][0x388] ;  /* 0x00007100ff0677ac */ /* 0x000ea20008000a00 */
[----:B-1----:R-:W-:-:S06]  /*0140*/  IMAD.WIDE.U32 R2, R0, 0x8, R2 ;  /* 0x0000000800027825 */ /* 0x002fcc00078e0002 */
[----:B0-----:R-:W5:Y:S01]  /*0150*/  LDG.E.64 R2, desc[UR8][R2.64] ;  /* 0x0000000802027981 */ /* 0x001f62000c1e1b00 */
[C---:B--2---:R-:W-:Y:S01]  /*0160*/  IADD3 R9, P0, PT, R0.reuse, UR6, RZ ;  /* 0x0000000600097c10 */ /* 0x044fe2000ff1e0ff */
[----:B------:R-:W-:-:S04]  /*0170*/  VIADD R10, R0, 0x100 ;  /* 0x00000100000a7836 */ /* 0x000fc80000000000 */
[----:B------:R-:W-:-:S08]  /*0180*/  IMAD.X R8, RZ, RZ, UR7, P0 ;  /* 0x00000007ff087e24 */ /* 0x000fd000080e06ff */
.L_x_657:
[----:B0-----:R-:W-:Y:S05]  /*0190*/  BSYNC.RECONVERGENT B1 ;  /* 0x0000000000017941 */ /* 0x001fea0003800200 */
.L_x_656:
[----:B------:R-:W-:Y:S01]  /*01a0*/  ISETP.GE.AND P0, PT, R10, UR4, PT ;  /* 0x000000040a007c0c */ /* 0x000fe2000bf06270 */
[----:B------:R-:W-:-:S12]  /*01b0*/  BSSY.RECONVERGENT B1, `(.L_x_658) ;  /* 0x00000a9000017945 */ /* 0x000fd80003800200 */
[----:B------:R-:W-:Y:S05]  /*01c0*/  @P0 BRA `(.L_x_659) ;  /* 0x00000008009c0947 */ /* 0x000fea0003800000 */
[----:B------:R-:W-:Y:S01]  /*01d0*/  LOP3.LUT R4, RZ, R10, RZ, 0x33, !PT ;  /* 0x0000000aff047212 */ /* 0x000fe200078e33ff */
[----:B------:R-:W-:Y:S04]  /*01e0*/  BSSY.RECONVERGENT B2, `(.L_x_660) ;  /* 0x0000034000027945 */ /* 0x000fe80003800200 */
[----:B------:R-:W-:-:S05]  /*01f0*/  VIADD R16, R4, UR4 ;  /* 0x0000000404107c36 */ /* 0x000fca0008000000 */
[----:B------:R-:W-:-:S04]  /*0200*/  LOP3.LUT R4, R16, 0x300, RZ, 0xc0, !PT ;  /* 0x0000030010047812 */ /* 0x000fc800078ec0ff */
[----:B------:R-:W-:-:S13]  /*0210*/  ISETP.NE.AND P0, PT, R4, 0x300, PT ;  /* 0x000003000400780c */ /* 0x000fda0003f05270 */
[----:B------:R-:W-:Y:S05]  /*0220*/  @!P0 BRA `(.L_x_661) ;  /* 0x0000000000bc8947 */ /* 0x000fea0003800000 */
[----:B------:R-:W0:Y:S01]  /*0230*/  LDC.64 R4, c[0x0][0x380] ;  /* 0x0000e000ff047b82 */ /* 0x000e220000000a00 */
[----:B------:R-:W1:Y:S01]  /*0240*/  LDCU.64 UR6, c[0x0][0x388] ;  /* 0x00007100ff0677ac */ /* 0x000e620008000a00 */
[----:B------:R-:W-:-:S04]  /*0250*/  LEA.HI R6, R16, 0x1, RZ, 0x18 ;  /* 0x0000000110067811 */ /* 0x000fc800078fc0ff */
[----:B------:R-:W-:-:S05]  /*0260*/  LOP3.LUT R6, R6, 0x3, RZ, 0xc0, !PT ;  /* 0x0000000306067812 */ /* 0x000fca00078ec0ff */
[----:B------:R-:W-:Y:S01]  /*0270*/  IMAD.MOV R11, RZ, RZ, -R6 ;  /* 0x000000ffff0b7224 */ /* 0x000fe200078e0a06 */
[C---:B-1----:R-:W-:Y:S01]  /*0280*/  IADD3 R14, P0, PT, R10.reuse, UR6, RZ ;  /* 0x000000060a0e7c10 */ /* 0x042fe2000ff1e0ff */
[----:B0-----:R-:W-:-:S04]  /*0290*/  IMAD.WIDE.U32 R4, R10, 0x8, R4 ;  /* 0x000000080a047825 */ /* 0x001fc800078e0004 */
[----:B------:R-:W-:Y:S02]  /*02a0*/  IMAD.MOV.U32 R12, RZ, RZ, R4 ;  /* 0x000000ffff0c7224 */ /* 0x000fe400078e0004 */
[----:B------:R-:W-:Y:S02]  /*02b0*/  IMAD.MOV.U32 R13, RZ, RZ, R5 ;  /* 0x000000ffff0d7224 */ /* 0x000fe400078e0005 */
[----:B------:R-:W-:-:S07]  /*02c0*/  IMAD.X R15, RZ, RZ, UR7, P0 ;  /* 0x00000007ff0f7e24 */ /* 0x000fce00080e06ff */
.L_x_664:
        /* <DEDUP_REMOVED lines=31> */
.L_x_663:
[----:B------:R-:W-:Y:S05]  /*04c0*/  BSYNC.RECONVERGENT B3 ;  /* 0x0000000000037941 */ /* 0x000fea0003800200 */
.L_x_662:
[----:B------:R-:W-:Y:S01]  /*04d0*/  IADD3 R14, P0, PT, R14, 0x100, RZ ;  /* 0x000001000e0e7810 */ /* 0x000fe20007f1e0ff */
[----:B------:R-:W-:Y:S02]  /*04e0*/  VIADD R10, R10, 0x100 ;  /* 0x000001000a0a7836 */ /* 0x000fe40000000000 */
[----:B------:R-:W-:Y:S02]  /*04f0*/  IMAD.X R13, RZ, RZ, R13, P3 ;  /* 0x000000ffff0d7224 */ /* 0x000fe400018e060d */
[----:B------:R-:W-:Y:S01]  /*0500*/  IMAD.X R15, RZ, RZ, R15, P0 ;  /* 0x000000ffff0f7224 */ /* 0x000fe200000e060f */
[----:B------:R-:W-:Y:S07]  /*0510*/  @P2 BRA `(.L_x_664) ;  /* 0xfffffffc006c2947 */ /* 0x000fee000383ffff */
.L_x_661:
[----:B------:R-:W-:Y:S05]  /*0520*/  BSYNC.RECONVERGENT B2 ;  /* 0x0000000000027941 */ /* 0x000fea0003800200 */
.L_x_660:
[----:B------:R-:W-:-:S13]  /*0530*/  ISETP.GE.U32.AND P0, PT, R16, 0x300, PT ;  /* 0x000003001000780c */ /* 0x000fda0003f06070 */
[----:B------:R-:W-:Y:S05]  /*0540*/  @!P0 BRA `(.L_x_659) ;  /* 0x0000000400bc8947 */ /* 0x000fea0003800000 */
[----:B------:R-:W0:Y:S01]  /*0550*/  LDC.64 R4, c[0x0][0x380] ;  /* 0x0000e000ff047b82 */ /* 0x000e220000000a00 */
[----:B------:R-:W-:-:S07]  /*0560*/  VIADD R20, R10, 0x200 ;  /* 0x000002000a147836 */ /* 0x000fce0000000000 */
[----:B------:R-:W1:Y:S02]  /*0570*/  LDC.64 R6, c[0x0][0x388] ;  /* 0x0000e200ff067b82 */ /* 0x000e640000000a00 */
.L_x_673:
[----:B------:R-:W-:-:S04]  /*0580*/  VIADD R17, R20, 0xfffffe00 ;  /* 0xfffffe0014117836 */ /* 0x000fc80000000000 */
[----:B0-----:R-:W-:-:S05]  /*0590*/  IMAD.WIDE R24, R17, 0x8, R4 ;  /* 0x0000000811187825 */ /* 0x001fca00078e0204 */
[----:B------:R-:W2:Y:S04]  /*05a0*/  LDG.E.64 R18, desc[UR8][R24.64] ;  /* 0x0000000818127981 */ /* 0x000ea8000c1e1b00 */
[----:B-----5:R0:W5:Y:S04]  /*05b0*/  LDG.E.64 R14, desc[UR8][R24.64+0x800] ;  /* 0x00080008180e7981 */ /* 0x020168000c1e1b00 */
[----:B------:R0:W5:Y:S04]  /*05c0*/  LDG.E.64 R12, desc[UR8][R24.64+0x1000] ;  /* 0x00100008180c7981 */ /* 0x000168000c1e1b00 */
[----:B------:R0:W5:Y:S01]  /*05d0*/  LDG.E.64 R10, desc[UR8][R24.64+0x1800] ;  /* 0x00180008180a7981 */ /* 0x000162000c1e1b00 */
[----:B-1----:R-:W-:Y:S01]  /*05e0*/  IADD3 R26, P1, PT, R17, R6, RZ ;  /* 0x00000006111a7210 */ /* 0x002fe20007f3e0ff */
[----:B------:R-:W-:Y:S01]  /*05f0*/  BSSY.RECONVERGENT B2, `(.L_x_665) ;  /* 0x0000017000027945 */ /* 0x000fe20003800200 */
[----:B------:R-:W-:-:S02]  /*0600*/  VIADD R23, R20, 0xffffff00 ;  /* 0xffffff0014177836 */ /* 0x000fc40000000000 */
[----:B------:R-:W-:Y:S01]  /*0610*/  LEA.HI.X.SX32 R27, R17, R7, 0x1, P1 ;  /* 0x00000007111b7211 */ /* 0x000fe200008f0eff */
[----:B------:R-:W-:-:S04]  /*0620*/  IMAD.MOV.U32 R22, RZ, RZ, R26 ;  /* 0x000000ffff167224 */ /* 0x000fc800078e001a */
        /* <DEDUP_REMOVED lines=19> */
.L_x_666:
[----:B------:R-:W-:Y:S05]  /*0760*/  BSYNC.RECONVERGENT B2 ;  /* 0x0000000000027941 */ /* 0x000fea0003800200 */
.L_x_665:
[----:B-----5:R-:W-:Y:S01]  /*0770*/  DSETP.GEU.AND P0, PT, R16, R14, PT ;  /* 0x0000000e1000722a */ /* 0x020fe20003f0e000 */
[C---:B------:R-:W-:Y:S01]  /*0780*/  IADD3 R19, P1, PT, R23.reuse, R6, RZ ;  /* 0x0000000617137210 */ /* 0x040fe20007f3e0ff */
[----:B------:R-:W-:Y:S01]  /*0790*/  BSSY.RECONVERGENT B2, `(.L_x_667) ;  /* 0x0000015000027945 */ /* 0x000fe20003800200 */
[----:B------:R-:W-:Y:S02]  /*07a0*/  IMAD.MOV.U32 R2, RZ, RZ, R14 ;  /* 0x000000ffff027224 */ /* 0x000fe400078e000e */
[----:B------:R-:W-:Y:S01]  /*07b0*/  LEA.HI.X.SX32 R18, R23, R7, 0x1, P1 ;  /* 0x0000000717127211 */ /* 0x000fe200008f0eff */
        /* <DEDUP_REMOVED lines=18> */
.L_x_668:
[----:B------:R-:W-:Y:S05]  /*08e0*/  BSYNC.RECONVERGENT B2 ;  /* 0x0000000000027941 */ /* 0x000fea0003800200 */
.L_x_667:
[----:B------:R-:W-:Y:S01]  /*08f0*/  DSETP.GEU.AND P0, PT, R2, R12, PT ;  /* 0x0000000c0200722a */ /* 0x000fe20003f0e000 */
[CC--:B------:R-:W-:Y:S01]  /*0900*/  IADD3 R22, P1, PT, R20.reuse, R6.reuse, RZ ;  /* 0x0000000614167210 */ /* 0x0c0fe20007f3e0ff */
[C---:B------:R-:W-:Y:S01]  /*0910*/  VIADD R16, R20.reuse, 0x100 ;  /* 0x0000010014107836 */ /* 0x040fe20000000000 */
[----:B------:R-:W-:Y:S01]  /*0920*/  BSSY.RECONVERGENT B2, `(.L_x_669) ;  /* 0x0000016000027945 */ /* 0x000fe20003800200 */
[----:B------:R-:W-:Y:S01]  /*0930*/  IMAD.MOV.U32 R14, RZ, RZ, R12 ;  /* 0x000000ffff0e7224 */ /* 0x000fe200078e000c */
[----:B------:R-:W-:Y:S01]  /*0940*/  LEA.HI.X.SX32 R19, R20, R7, 0x1, P1 ;  /* 0x0000000714137211 */ /* 0x000fe200008f0eff */
[----:B------:R-:W-:Y:S01]  /*0950*/  IMAD.MOV.U32 R17, RZ, RZ, R22 ;  /* 0x000000ffff117224 */ /* 0x000fe200078e0016 */
[----:B------:R-:W-:Y:S01]  /*0960*/  IADD3 R24, P2, PT, R16, R6, RZ ;  /* 0x0000000610187210 */ /* 0x000fe20007f5e0ff */
[----:B------:R-:W-:Y:S02]  /*0970*/  IMAD.MOV.U32 R15, RZ, RZ, R13 ;  /* 0x000000ffff0f7224 */ /* 0x000fe400078e000d */
[----:B------:R-:W-:-:S04]  /*0980*/  IMAD.MOV.U32 R18, RZ, RZ, R19 ;  /* 0x000000ffff127224 */ /* 0x000fc800078e0013 */
[----:B------:R-:W-:Y:S06]  /*0990*/  @!P0 BRA `(.L_x_670) ;  /* 0x0000000000388947 */ /* 0x000fec0003800000 */
        /* <DEDUP_REMOVED lines=14> */
.L_x_670:
[----:B------:R-:W-:Y:S05]  /*0a80*/  BSYNC.RECONVERGENT B2 ;  /* 0x0000000000027941 */ /* 0x000fea0003800200 */
.L_x_669:
[----:B------:R-:W-:Y:S01]  /*0a90*/  DSETP.GEU.AND P0, PT, R14, R10, PT ;  /* 0x0000000a0e00722a */ /* 0x000fe20003f0e000 */
[----:B------:R-:W-:Y:S01]  /*0aa0*/  LEA.HI.X.SX32 R13, R16, R7, 0x1, P2 ;  /* 0x00000007100d7211 */ /* 0x000fe200010f0eff */
[----:B------:R-:W-:Y:S01]  /*0ab0*/  BSSY.RECONVERGENT B2, `(.L_x_671) ;  /* 0x0000014000027945 */ /* 0x000fe20003800200 */
[----:B------:R-:W-:Y:S02]  /*0ac0*/  IMAD.MOV.U32 R9, RZ, RZ, R24 ;  /* 0x000000ffff097224 */ /* 0x000fe400078e0018 */
[----:B------:R-:W-:Y:S02]  /*0ad0*/  IMAD.MOV.U32 R2, RZ, RZ, R10 ;  /* 0x000000ffff027224 */ /* 0x000fe400078e000a */
[----:B------:R-:W-:Y:S02]  /*0ae0*/  IMAD.MOV.U32 R8, RZ, RZ, R13 ;  /* 0x000000ffff087224 */ /* 0x000fe400078e000d */
[----:B------:R-:W-:-:S05]  /*0af0*/  IMAD.MOV.U32 R3, RZ, RZ, R11 ;  /* 0x000000ffff037224 */ /* 0x000fca00078e000b */
        /* <DEDUP_REMOVED lines=15> */
.L_x_672:
[----:B------:R-:W-:Y:S05]  /*0bf0*/  BSYNC.RECONVERGENT B2 ;  /* 0x0000000000027941 */ /* 0x000fea0003800200 */
.L_x_671:
[C---:B------:R-:W-:Y:S02]  /*0c00*/  VIADD R10, R20.reuse, 0x200 ;  /* 0x00000200140a7836 */ /* 0x040fe40000000000 */
[----:B------:R-:W-:-:S03]  /*0c10*/  VIADD R20, R20, 0x400 ;  /* 0x0000040014147836 */ /* 0x000fc60000000000 */
[----:B------:R-:W-:-:S13]  /*0c20*/  ISETP.GE.AND P0, PT, R10, UR5, PT ;  /* 0x000000050a007c0c */ /* 0x000fda000bf06270 */
[----:B------:R-:W-:Y:S05]  /*0c30*/  @!P0 BRA `(.L_x_673) ;  /* 0xfffffff800508947 */ /* 0x000fea000383ffff */
.L_x_659:
[----:B------:R-:W-:Y:S05]  /*0c40*/  BSYNC.RECONVERGENT B1 ;  /* 0x0000000000017941 */ /* 0x000fea0003800200 */
.L_x_658:
[----:B------:R-:W0:Y:S02]  /*0c50*/  LDCU UR6, c[0x0][0x398] ;  /* 0x00007300ff0677ac */ /* 0x000e240008000800 */
[----:B0-----:R-:W-:-:S09]  /*0c60*/  UISETP.GE.AND UP0, UPT, UR6, 0x100, UPT ;  /* 0x000001000600788c */ /* 0x001fd2000bf06270 */
[----:B------:R-:W-:Y:S05]  /*0c70*/  BRA.U !UP0, `(.L_x_674) ;  /* 0x0000001508507547 */ /* 0x000fea000b800000 */
        /* <DEDUP_REMOVED lines=32> */
.L_x_676:
[----:B------:R-:W-:Y:S05]  /*0e80*/  BSYNC.RECONVERGENT B1 ;  /* 0x0000000000017941 */ /* 0x000fea0003800200 */
.L_x_675:
        /* <DEDUP_REMOVED lines=12> */
[----:B---3--:R-:W-:Y:S01]  /*0f50*/  MOV R8, R14 ;  /* 0x0000000e00087202 */ /* 0x008fe20000000f00 */
[----:B----4-:R-:W-:Y:S02]  /*0f60*/  IMAD.MOV.U32 R9, RZ, RZ, R13 ;  /* 0x000000ffff097224 */ /* 0x010fe400078e000d */
[----:B------:R-:W-:Y:S02]  /*0f70*/  IMAD.MOV.U32 R2, RZ, RZ, R6 ;  /* 0x000000ffff027224 */ /* 0x000fe400078e0006 */
[----:B------:R-:W-:-:S08]  /*0f80*/  IMAD.MOV.U32 R3, RZ, RZ, R7 ;  /* 0x000000ffff037224 */ /* 0x000fd000078e0007 */
        /* <DEDUP_REMOVED lines=15> */
.L_x_678:
[----:B------:R-:W-:Y:S05]  /*1080*/  BSYNC.RECONVERGENT B1 ;  /* 0x0000000000017941 */ /* 0x000fea0003800200 */
.L_x_677:
        /* <DEDUP_REMOVED lines=31> */
.L_x_680:
[----:B------:R-:W-:Y:S05]  /*1280*/  BSYNC.RECONVERGENT B1 ;  /* 0x0000000000017941 */ /* 0x000fea0003800200 */
.L_x_679:
        /* <DEDUP_REMOVED lines=31> */
.L_x_682:
[----:B------:R-:W-:Y:S05]  /*1480*/  BSYNC.RECONVERGENT B1 ;  /* 0x0000000000017941 */ /* 0x000fea0003800200 */
.L_x_681:
        /* <DEDUP_REMOVED lines=12> */
[----:B--2---:R-:W-:Y:S01]  /*1550*/  IMAD.MOV.U32 R14, RZ, RZ, R7 ;  /* 0x000000ffff0e7224 */ /* 0x004fe200078e0007 */
[----:B------:R-:W-:Y:S01]  /*1560*/  MOV R13, R5 ;  /* 0x00000005000d7202 */ /* 0x000fe20000000f00 */
[----:B----4-:R-:W-:Y:S02]  /*1570*/  IMAD.MOV.U32 R15, RZ, RZ, R6 ;  /* 0x000000ffff0f7224 */ /* 0x010fe400078e0006 */
        /* <DEDUP_REMOVED lines=16> */
.L_x_684:
[----:B------:R-:W-:Y:S05]  /*1680*/  BSYNC.RECONVERGENT B1 ;  /* 0x0000000000017941 */ /* 0x000fea0003800200 */
.L_x_683:
        /* <DEDUP_REMOVED lines=11> */
.L_x_686:
[----:B------:R-:W-:Y:S05]  /*1740*/  BSYNC.RECONVERGENT B1 ;  /* 0x0000000000017941 */ /* 0x000fea0003800200 */
.L_x_685:
        /* <DEDUP_REMOVED lines=8> */
[----:B-1234-:R-:W1:Y:S04]  /*17d0*/  LDS.128 R4, [R0+0x20] ;  /* 0x0000200000047984 */ /* 0x01ee680000000c00 */
[----:B------:R2:W3:Y:S04]  /*17e0*/  LDS.64 R2, [R0+0x80] ;  /* 0x0000800000027984 */ /* 0x0004e80000000a00 */
[----:B------:R2:W4:Y:S01]  /*17f0*/  LDS.128 R8, [R0+0x30] ;  /* 0x0000300000087984 */ /* 0x0005220000000c00 */
        /* <DEDUP_REMOVED lines=20> */
.L_x_689:
[----:B------:R-:W-:Y:S05]  /*1940*/  BSYNC.RECONVERGENT B1 ;  /* 0x0000000000017941 */ /* 0x000fea0003800200 */
.L_x_688:
        /* <DEDUP_REMOVED lines=23> */
.L_x_691:
[----:B------:R-:W-:Y:S05]  /*1ac0*/  BSYNC.RECONVERGENT B1 ;  /* 0x0000000000017941 */ /* 0x000fea0003800200 */
.L_x_690:
        /* <DEDUP_REMOVED lines=21> */
.L_x_693:
[----:B------:R-:W-:Y:S05]  /*1c20*/  BSYNC.RECONVERGENT B1 ;  /* 0x0000000000017941 */ /* 0x000fea0003800200 */
.L_x_692:
        /* <DEDUP_REMOVED lines=23> */
.L_x_695:
[----:B------:R-:W-:Y:S05]  /*1da0*/  BSYNC.RECONVERGENT B1 ;  /* 0x0000000000017941 */ /* 0x000fea0003800200 */
.L_x_694:
[----:B------:R-:W-:Y:S01]  /*1db0*/  DSETP.GEU.AND P0, PT, R12, R18, PT ;  /* 0x000000120c00722a */ /* 0x000fe20003f0e000 */
[----:B------:R-:W-:Y:S01]  /*1dc0*/  BSSY.RECONVERGENT B1, `(.L_x_696) ;  /* 0x0000014000017945 */ /* 0x000fe20003800200 */
[----:B------:R-:W-:Y:S01]  /*1dd0*/  IMAD.MOV.U32 R14, RZ, RZ, R18 ;  /* 0x000000ffff0e7224 */ /* 0x000fe200078e0012 */
[----:B------:R-:W-:Y:S01]  /*1de0*/  MOV R15, R19 ;  /* 0x00000013000f7202 */ /* 0x000fe20000000f00 */
[----:B-1----:R-:W-:Y:S02]  /*1df0*/  IMAD.MOV.U32 R21, RZ, RZ, R8 ;  /* 0x000000ffff157224 */ /* 0x002fe400078e0008 */
[----:B------:R-:W-:-:S08]  /*1e00*/  IMAD.MOV.U32 R23, RZ, RZ, R9 ;  /* 0x000000ffff177224 */ /* 0x000fd000078e0009 */
        /* <DEDUP_REMOVED lines=15> */
.L_x_697:
[----:B------:R-:W-:Y:S05]  /*1f00*/  BSYNC.RECONVERGENT B1 ;  /* 0x0000000000017941 */ /* 0x000fea0003800200 */
.L_x_696:
        /* <DEDUP_REMOVED lines=21> */
.L_x_699:
[----:B------:R-:W-:Y:S05]  /*2060*/  BSYNC.RECONVERGENT B1 ;  /* 0x0000000000017941 */ /* 0x000fea0003800200 */
.L_x_698:
        /* <DEDUP_REMOVED lines=21> */
.L_x_674:
[----:B------:R-:W0:Y:S01]  /*21c0*/  S2R R4, SR_LANEID ;  /* 0x0000000000047919 */ /* 0x000e220000000000 */
[----:B------:R-:W-:Y:S01]  /*21d0*/  LOP3.LUT R5, R0, 0x3e0, RZ, 0xc0, !PT ;  /* 0x000003e000057812 */ /* 0x000fe200078ec0ff */
[----:B------:R-:W-:Y:S01]  /*21e0*/  BSSY.RECONVERGENT B1, `(.L_x_700) ;  /* 0x0000024000017945 */ /* 0x000fe20003800200 */
[----:B------:R-:W-:Y:S02]  /*21f0*/  IMAD.MOV.U32 R12, RZ, RZ, R9 ;  /* 0x000000ffff0c7224 */ /* 0x000fe400078e0009 */
[----:B------:R-:W-:Y:S02]  /*2200*/  IMAD.MOV.U32 R14, RZ, RZ, R8 ;  /* 0x000000ffff0e7224 */ /* 0x000fe400078e0008 */
[----:B------:R-:W-:Y:S01]  /*2210*/  VIADD R6, R5, 0x20 ;  /* 0x0000002005067836 */ /* 0x000fe20000000000 */
[----:B------:R-:W-:Y:S01]  /*2220*/  LOP3.LUT R5, RZ, R5, RZ, 0x33, !PT ;  /* 0x00000005ff057212 */ /* 0x000fe200078e33ff */
[----:B-----5:R-:W-:-:S03]  /*2230*/  IMAD.MOV.U32 R7, RZ, RZ, R3 ;  /* 0x000000ffff077224 */ /* 0x020fc600078e0003 */
[----:B------:R-:W-:Y:S01]  /*2240*/  ISETP.GT.AND P0, PT, R6, UR6, PT ;  /* 0x0000000606007c0c */ /* 0x000fe2000bf04270 */
[----:B------:R-:W-:Y:S02]  /*2250*/  VIADD R5, R5, UR6 ;  /* 0x0000000605057c36 */ /* 0x000fe40008000000 */
[----:B------:R-:W-:-:S03]  /*2260*/  IMAD.MOV.U32 R6, RZ, RZ, R2 ;  /* 0x000000ffff067224 */ /* 0x000fc600078e0002 */
[----:B------:R-:W-:-:S05]  /*2270*/  SEL R5, R5, 0x1f, P0 ;  /* 0x0000001f05057807 */ /* 0x000fca0000000000 */
[----:B------:R1:W2:Y:S04]  /*2280*/  SHFL.DOWN PT, R10, R2, 0x1, R5 ;  /* 0x08200000020a7989 */ /* 0x0002a800000e0005 */
[----:B------:R1:W3:Y:S04]  /*2290*/  SHFL.DOWN PT, R11, R3, 0x1, R5 ;  /* 0x08200000030b7989 */ /* 0x0002e800000e0005 */
[----:B------:R1:W4:Y:S01]  /*22a0*/  SHFL.DOWN PT, R16, R9, 0x1, R5 ;  /* 0x0820000009107989 */ /* 0x00032200000e0005 */
[----:B0-----:R-:W-:-:S03]  /*22b0*/  ISETP.GE.AND P0, PT, R4, R5, PT ;  /* 0x000000050400720c */ /* 0x001fc60003f06270 */
[----:B------:R1:W0:Y:S10]  /*22c0*/  SHFL.DOWN PT, R13, R8, 0x1, R5 ;  /* 0x08200000080d7989 */ /* 0x00023400000e0005 */
[----:B-1----:R-:W-:Y:S05]  /*22d0*/  @P0 BRA `(.L_x_701) ;  /* 0x0000000000500947 */ /* 0x002fea0003800000 */
[----:B--23--:R-:W-:Y:S01]  /*22e0*/  DSETP.GEU.AND P0, PT, R2, R10, PT ;  /* 0x0000000a0200722a */ /* 0x00cfe20003f0e000 */
        /* <DEDUP_REMOVED lines=19> */
.L_x_701:
[----:B------:R-:W-:Y:S05]  /*2420*/  BSYNC.RECONVERGENT B1 ;  /* 0x0000000000017941 */ /* 0x000fea0003800200 */
.L_x_700:
[----:B------:R-:W-:Y:S01]  /*2430*/  VIADD R2, R4, 0x2 ;  /* 0x0000000204027836 */ /* 0x000fe20000000000 */
[----:B------:R1:W1:Y:S01]  /*2440*/  SHFL.DOWN PT, R8, R6, 0x2, R5 ;  /* 0x0840000006087989 */ /* 0x00026200000e0005 */
[----:B------:R-:W-:Y:S01]  /*2450*/  BSSY.RECONVERGENT B1, `(.L_x_702) ;  /* 0x000001e000017945 */ /* 0x000fe20003800200 */
[----:B--2---:R-:W-:Y:S01]  /*2460*/  IMAD.MOV.U32 R10, RZ, RZ, R12 ;  /* 0x000000ffff0a7224 */ /* 0x004fe200078e000c */
[----:B----4-:R-:W-:Y:S01]  /*2470*/  MOV R16, R14 ;  /* 0x0000000e00107202 */ /* 0x010fe20000000f00 */
[----:B------:R2:W4:Y:S01]  /*2480*/  SHFL.DOWN PT, R9, R7, 0x2, R5 ;  /* 0x0840000007097989 */ /* 0x00052200000e0005 */
[----:B------:R-:W-:Y:S01]  /*2490*/  ISETP.GT.AND P0, PT, R2, R5, PT ;  /* 0x000000050200720c */ /* 0x000fe20003f04270 */
[----:B------:R-:W-:Y:S02]  /*24a0*/  IMAD.MOV.U32 R2, RZ, RZ, R6 ;  /* 0x000000ffff027224 */ /* 0x000fe400078e0006 */
[----:B---3--:R2:W3:Y:S01]  /*24b0*/  SHFL.DOWN PT, R11, R12, 0x2, R5 ;  /* 0x084000000c0b7989 */ /* 0x0084e200000e0005 */
[----:B------:R-:W-:-:S03]  /*24c0*/  IMAD.MOV.U32 R3, RZ, RZ, R7 ;  /* 0x000000ffff037224 */ /* 0x000fc600078e0007 */
[----:B0-----:R2:W0:Y:S06]  /*24d0*/  SHFL.DOWN PT, R13, R14, 0x2, R5 ;  /* 0x084000000e0d7989 */ /* 0x00142c00000e0005 */
[----:B------:R-:W-:Y:S05]  /*24e0*/  @P0 BRA `(.L_x_703) ;  /* 0x0000000000500947 */ /* 0x000fea0003800000 */
[----:B-1--4-:R-:W-:Y:S01]  /*24f0*/  DSETP.GEU.AND P0, PT, R6, R8, PT ;  /* 0x000000080600722a */ /* 0x012fe20003f0e000 */
        /* <DEDUP_REMOVED lines=19> */
.L_x_703:
[----:B------:R-:W-:Y:S05]  /*2630*/  BSYNC.RECONVERGENT B1 ;  /* 0x0000000000017941 */ /* 0x000fea0003800200 */
.L_x_702:
[----:B-1----:R-:W-:Y:S01]  /*2640*/  VIADD R6, R4, 0x4 ;  /* 0x0000000404067836 */ /* 0x002fe20000000000 */
[----:B------:R1:W1:Y:S01]  /*2650*/  SHFL.DOWN PT, R8, R2, 0x4, R5 ;  /* 0x0880000002087989 */ /* 0x00026200000e0005 */
[----:B------:R-:W-:Y:S01]  /*2660*/  BSSY.RECONVERGENT B1, `(.L_x_704) ;  /* 0x000001e000017945 */ /* 0x000fe20003800200 */
[----:B--2---:R-:W-:Y:S02]  /*2670*/  IMAD.MOV.U32 R12, RZ, RZ, R10 ;  /* 0x000000ffff0c7224 */ /* 0x004fe400078e000a */
[----:B------:R-:W-:Y:S01]  /*2680*/  ISETP.GT.AND P0, PT, R6, R5, PT ;  /* 0x000000050600720c */ /* 0x000fe20003f04270 */
[----:B----4-:R2:W4:Y:S01]  /*2690*/  SHFL.DOWN PT, R9, R3, 0x4, R5 ;  /* 0x0880000003097989 */ /* 0x01052200000e0005 */
[----:B------:R-:W-:Y:S02]  /*26a0*/  IMAD.MOV.U32 R14, RZ, RZ, R16 ;  /* 0x000000ffff0e7224 */ /* 0x000fe400078e0010 */
[----:B------:R-:W-:Y:S01]  /*26b0*/  IMAD.MOV.U32 R6, RZ, RZ, R2 ;  /* 0x000000ffff067224 */ /* 0x000fe200078e0002 */
[----:B---3--:R2:W3:Y:S01]  /*26c0*/  SHFL.DOWN PT, R11, R10, 0x4, R5 ;  /* 0x088000000a0b7989 */ /* 0x0084e200000e0005 */
[----:B------:R-:W-:-:S03]  /*26d0*/  IMAD.MOV.U32 R7, RZ, RZ, R3 ;  /* 0x000000ffff077224 */ /* 0x000fc600078e0003 */
[----:B0-----:R2:W0:Y:S04]  /*26e0*/  SHFL.DOWN PT, R13, R16, 0x4, R5 ;  /* 0x08800000100d7989 */ /* 0x00142800000e0005 */
        /* <DEDUP_REMOVED lines=21> */
.L_x_705:
[----:B------:R-:W-:Y:S05]  /*2840*/  BSYNC.RECONVERGENT B1 ;  /* 0x0000000000017941 */ /* 0x000fea0003800200 */
.L_x_704:
        /* <DEDUP_REMOVED lines=32> */
.L_x_707:
[----:B------:R-:W-:Y:S05]  /*2a50*/  BSYNC.RECONVERGENT B1 ;  /* 0x0000000000017941 */ /* 0x000fea0003800200 */
.L_x_706:
[----:B-1----:R-:W-:Y:S01]  /*2a60*/  VIADD R8, R4, 0x10 ;  /* 0x0000001004087836 */ /* 0x002fe20000000000 */
[----:B------:R1:W1:Y:S01]  /*2a70*/  SHFL.DOWN PT, R6, R2, 0x10, R5 ;  /* 0x0a00000002067989 */ /* 0x00026200000e0005 */
[----:B------:R-:W-:Y:S01]  /*2a80*/  BSSY.RECONVERGENT B1, `(.L_x_708) ;  /* 0x000001e000017945 */ /* 0x000fe20003800200 */
[----:B--2---:R-:W-:Y:S01]  /*2a90*/  IMAD.MOV.U32 R14, RZ, RZ, R10 ;  /* 0x000000ffff0e7224 */ /* 0x004fe200078e000a */
[----:B------:R-:W-:Y:S01]  /*2aa0*/  MOV R15, R16 ;  /* 0x00000010000f7202 */ /* 0x000fe20000000f00 */
[----:B------:R2:W1:Y:S01]  /*2ab0*/  SHFL.DOWN PT, R7, R3, 0x10, R5 ;  /* 0x0a00000003077989 */ /* 0x00046200000e0005 */
[----:B------:R-:W-:Y:S01]  /*2ac0*/  ISETP.GT.AND P0, PT, R8, R5, PT ;  /* 0x000000050800720c */ /* 0x000fe20003f04270 */
[----:B------:R-:W-:Y:S02]  /*2ad0*/  IMAD.MOV.U32 R12, RZ, RZ, R2 ;  /* 0x000000ffff0c7224 */ /* 0x000fe400078e0002 */
[----:B----4-:R2:W4:Y:S01]  /*2ae0*/  SHFL.DOWN PT, R9, R10, 0x10, R5 ;  /* 0x0a0000000a097989 */ /* 0x01052200000e0005 */
[----:B0-----:R-:W-:-:S03]  /*2af0*/  IMAD.MOV.U32 R13, RZ, RZ, R3 ;  /* 0x000000ffff0d7224 */ /* 0x001fc600078e0003 */
[----:B---3--:R2:W0:Y:S06]  /*2b00*/  SHFL.DOWN PT, R11, R16, 0x10, R5 ;  /* 0x0a000000100b7989 */ /* 0x00842c00000e0005 */
[----:B------:R-:W-:Y:S05]  /*2b10*/  @P0 BRA `(.L_x_709) ;  /* 0x0000000000500947 */ /* 0x000fea0003800000 */
[----:B-1----:R-:W-:Y:S01]  /*2b20*/  DSETP.GEU.AND P0, PT, R2, R6, PT ;  /* 0x000000060200722a */ /* 0x002fe20003f0e000 */
        /* <DEDUP_REMOVED lines=19> */
.L_x_709:
[----:B------:R-:W-:Y:S05]  /*2c60*/  BSYNC.RECONVERGENT B1 ;  /* 0x0000000000017941 */ /* 0x000fea0003800200 */
.L_x_708:
[----:B------:R-:W-:Y:S01]  /*2c70*/  ISETP.NE.AND P0, PT, R4, RZ, PT ;  /* 0x000000ff0400720c */ /* 0x000fe20003f05270 */
[----:B------:R-:W-:-:S12]  /*2c80*/  BSSY.RECONVERGENT B1, `(.L_x_710) ;  /* 0x000000a000017945 */ /* 0x000fd80003800200 */
[----:B------:R-:W-:Y:S05]  /*2c90*/  @P0 BRA `(.L_x_711) ;  /* 0x0000000000200947 */ /* 0x000fea0003800000 */
[----:B------:R-:W3:Y:S01]  /*2ca0*/  S2R R4, SR_CgaCtaId ;  /* 0x0000000000047919 */ /* 0x000ee20000008800 */
[----:B--2---:R-:W-:Y:S02]  /*2cb0*/  MOV R3, 0x400 ;  /* 0x0000040000037802 */ /* 0x004fe40000000f00 */
[----:B-1----:R-:W-:-:S04]  /*2cc0*/  SHF.R.U32.HI R2, RZ, 0x1, R0 ;  /* 0x00000001ff027819 */ /* 0x002fc80000011600 */
[----:B------:R-:W-:Y:S02]  /*2cd0*/  LOP3.LUT R2, R2, 0x1f0, RZ, 0xc0, !PT ;  /* 0x000001f002027812 */ /* 0x000fe400078ec0ff */
[----:B---3--:R-:W-:-:S05]  /*2ce0*/  LEA R3, R4, R3, 0x18 ;  /* 0x0000000304037211 */ /* 0x008fca00078ec0ff */
[----:B------:R-:W-:-:S05]  /*2cf0*/  IMAD.IADD R3, R2, 0x1, R3 ;  /* 0x0000000102037824 */ /* 0x000fca00078e0203 */
[----:B------:R3:W-:Y:S04]  /*2d00*/  STS.64 [R3+0x10], R14 ;  /* 0x0000100e03007388 */ /* 0x0007e80000000a00 */
[----:B------:R3:W-:Y:S02]  /*2d10*/  STS.64 [R3+0x8], R12 ;  /* 0x0000080c03007388 */ /* 0x0007e40000000a00 */
.L_x_711:
[----:B------:R-:W-:Y:S05]  /*2d20*/  BSYNC.RECONVERGENT B1 ;  /* 0x0000000000017941 */ /* 0x000fea0003800200 */
.L_x_710:
[----:B------:R-:W-:Y:S01]  /*2d30*/  BAR.SYNC.DEFER_BLOCKING 0x0 ;  /* 0x0000000000007b1d */ /* 0x000fe20000010000 */
[----:B------:R-:W-:-:S13]  /*2d40*/  ISETP.NE.AND P1, PT, R0, RZ, PT ;  /* 0x000000ff0000720c */ /* 0x000fda0003f25270 */
[----:B------:R-:W-:Y:S05]  /*2d50*/  @P1 BRA `(.L_x_687) ;  /* 0x0000003400c41947 */ /* 0x000fea0003800000 */
[----:B------:R-:W-:Y:S01]  /*2d60*/  UISETP.GE.AND UP0, UPT, UR6, 0x21, UPT ;  /* 0x000000210600788c */ /* 0x000fe2000bf06270 */
[----:B0-----:R-:W-:Y:S02]  /*2d70*/  IMAD.MOV.U32 R11, RZ, RZ, R14 ;  /* 0x000000ffff0b7224 */ /* 0x001fe400078e000e */
[----:B------:R-:W-:Y:S02]  /*2d80*/  IMAD.MOV.U32 R8, RZ, RZ, R15 ;  /* 0x000000ffff087224 */ /* 0x000fe400078e000f */
[----:B-1----:R-:W-:Y:S02]  /*2d90*/  IMAD.MOV.U32 R2, RZ, RZ, R12 ;  /* 0x000000ffff027224 */ /* 0x002fe400078e000c */
[----:B--23--:R-:W-:Y:S02]  /*2da0*/  IMAD.MOV.U32 R3, RZ, RZ, R13 ;  /* 0x000000ffff037224 */ /* 0x00cfe400078e000d */
[----:B------:R-:W-:Y:S05]  /*2db0*/  BRA.U !UP0, `(.L_x_712) ;  /* 0x00000001086c7547 */ /* 0x000fea000b800000 */
[----:B------:R-:W0:Y:S01]  /*2dc0*/  S2UR UR5, SR_CgaCtaId ;  /* 0x00000000000579c3 */ /* 0x000e220000008800 */
[----:B------:R-:W-:Y:S01]  /*2dd0*/  UMOV UR4, 0x400 ;  /* 0x0000040000047882 */ /* 0x000fe20000000000 */
[----:B------:R-:W-:Y:S01]  /*2de0*/  BSSY.RECONVERGENT B1, `(.L_x_712) ;  /* 0x0000018000017945 */ /* 0x000fe20003800200 */
[----:B0-----:R-:W-:-:S09]  /*2df0*/  ULEA UR4, UR5, UR4, 0x18 ;  /* 0x0000000405047291 */ /* 0x001fd2000f8ec0ff */
[----:B------:R-:W0:Y:S04]  /*2e00*/  LDS.64 R4, [UR4+0x18] ;  /* 0x00001804ff047984 */ /* 0x000e280008000a00 */
        /* <DEDUP_REMOVED lines=21> */
.L_x_713:
[----:B------:R-:W-:Y:S05]  /*2f60*/  BSYNC.RECONVERGENT B1 ;  /* 0x0000000000017941 */ /* 0x000fea0003800200 */
.L_x_712:
[----:B------:R-:W-:Y:S01]  /*2f70*/  UISETP.GE.AND UP0, UPT, UR6, 0x41, UPT ;  /* 0x000000410600788c */ /* 0x000fe2000bf06270 */
[----:B----4-:R-:W-:Y:S02]  /*2f80*/  IMAD.MOV.U32 R9, RZ, RZ, R11 ;  /* 0x000000ffff097224 */ /* 0x010fe400078e000b */
        /* <DEDUP_REMOVED lines=30> */
.L_x_715:
[----:B------:R-:W-:Y:S05]  /*3170*/  BSYNC.RECONVERGENT B1 ;  /* 0x0000000000017941 */ /* 0x000fea0003800200 */
.L_x_714:
[----:B------:R-:W-:Y:S01]  /*3180*/  UISETP.GE.AND UP0, UPT, UR6, 0x61, UPT ;  /* 0x000000610600788c */ /* 0x000fe2000bf06270 */
[----:B------:R-:W-:Y:S01]  /*3190*/  IMAD.MOV.U32 R11, RZ, RZ, R9 ;  /* 0x000000ffff0b7224 */ /* 0x000fe200078e0009 */
[----:B------:R-:W-:Y:S01]  /*31a0*/  MOV R3, R5 ;  /* 0x0000000500037202 */ /* 0x000fe20000000f00 */
[----:B------:R-:W-:Y:S02]  /*31b0*/  IMAD.MOV.U32 R8, RZ, RZ, R0 ;  /* 0x000000ffff087224 */ /* 0x000fe400078e0000 */
[----:B------:R-:W-:-:S04]  /*31c0*/  IMAD.MOV.U32 R2, RZ, RZ, R4 ;  /* 0x000000ffff027224 */ /* 0x000fc800078e0004 */
        /* <DEDUP_REMOVED lines=27> */
.L_x_717:
[----:B------:R-:W-:Y:S05]  /*3380*/  BSYNC.RECONVERGENT B1 ;  /* 0x0000000000017941 */ /* 0x000fea0003800200 */
.L_x_716:
        /* <DEDUP_REMOVED lines=32> */
.L_x_719:
[----:B------:R-:W-:Y:S05]  /*3590*/  BSYNC.RECONVERGENT B1 ;  /* 0x0000000000017941 */ /* 0x000fea0003800200 */
.L_x_718:
        /* <DEDUP_REMOVED lines=32> */
.L_x_721:
[----:B------:R-:W-:Y:S05]  /*37a0*/  BSYNC.RECONVERGENT B1 ;  /* 0x0000000000017941 */ /* 0x000fea0003800200 */
.L_x_720:
        /* <DEDUP_REMOVED lines=14> */
[----:B------:R-:W-:Y:S01]  /*3890*/  IMAD.MOV.U32 R5, RZ, RZ, R7 ;  /* 0x000000ffff057224 */ /* 0x000fe200078e0007 */
[----:B-1----:R-:W-:Y:S01]  /*38a0*/  MOV R9, R12 ;  /* 0x0000000c00097202 */ /* 0x002fe20000000f00 */
[----:B------:R-:W-:-:S09]  /*38b0*/  IMAD.MOV.U32 R0, RZ, RZ, R13 ;  /* 0x000000ffff007224 */ /* 0x000fd200078e000d */
        /* <DEDUP_REMOVED lines=15> */
.L_x_723:
[----:B------:R-:W-:Y:S05]  /*39b0*/  BSYNC.RECONVERGENT B1 ;  /* 0x0000000000017941 */ /* 0x000fea0003800200 */
.L_x_722:
        /* <DEDUP_REMOVED lines=32> */
.L_x_655:
[----:B------:R-:W1:Y:S01]  /*3bc0*/  S2R R0, SR_TID.X ;  /* 0x0000000000007919 */ /* 0x000e620000002100 */
[----:B------:R-:W1:Y:S01]  /*3bd0*/  LDC.64 R2, c[0x0][0x380] ;  /* 0x0000e000ff027b82 */ /* 0x000e620000000a00 */
[----:B------:R-:W2:Y:S01]  /*3be0*/  LDCU.64 UR6, c[0x0][0x388] ;  /* 0x00007100ff0677ac */ /* 0x000ea20008000a00 */
[----:B-1----:R-:W-:-:S05]  /*3bf0*/  IMAD.WIDE.U32 R2, R0, 0x8, R2 ;  /* 0x0000000800027825 */ /* 0x002fca00078e0002 */
[----:B0-----:R-:W3:Y:S04]  /*3c00*/  LDG.E.64 R4, desc[UR8][R2.64] ;  /* 0x0000000802047981 */ /* 0x001ee8000c1e1b00 */
[----:B------:R-:W3:Y:S04]  /*3c10*/  LDG.E.64 R6, desc[UR8][R2.64+0x800] ;  /* 0x0008000802067981 */ /* 0x000ee8000c1e1b00 */
[----:B------:R-:W4:Y:S04]  /*3c20*/  LDG.E.64 R8, desc[UR8][R2.64+0x1000] ;  /* 0x0010000802087981 */ /* 0x000f28000c1e1b00 */
[----:B------:R-:W5:Y:S04]  /*3c30*/  LDG.E.64 R12, desc[UR8][R2.64+0x1800] ;  /* 0x00180008020c7981 */ /* 0x000f68000c1e1b00 */
[----:B------:R-:W5:Y:S01]  /*3c40*/  LDG.E.64 R10, desc[UR8][R2.64+0x2000] ;  /* 0x00200008020a7981 */ /* 0x000f62000c1e1b00 */
[----:B------:R-:W-:Y:S01]  /*3c50*/  BSSY.RECONVERGENT B1, `(.L_x_724) ;  /* 0x000001c000017945 */ /* 0x000fe20003800200 */
[----:B---3--:R-:W-:-:S06]  /*3c60*/  DSETP.GEU.AND P0, PT, R4, R6, PT ;  /* 0x000000060400722a */ /* 0x008fcc0003f0e000 */
[----:B------:R-:W-:Y:S02]  /*3c70*/  FSEL R4, R4, R6, P0 ;  /* 0x0000000604047208 */ /* 0x000fe40000000000 */
[----:B------:R-:W-:Y:S01]  /*3c80*/  FSEL R5, R5, R7, P0 ;  /* 0x0000000705057208 */ /* 0x000fe20000000000 */
[C---:B------:R-:W-:Y:S01]  /*3c90*/  VIADD R7, R0.reuse, 0x200 ;  /* 0x0000020000077836 */ /* 0x040fe20000000000 */
[----:B------:R-:W-:-:S04]  /*3ca0*/  LOP3.LUT R6, R0, 0x400, RZ, 0xfc, !PT ;  /* 0x0000040000067812 */ /* 0x000fc800078efcff */
[----:B----4-:R-:W-:Y:S01]  /*3cb0*/  DSETP.GEU.AND P1, PT, R4, R8, PT ;  /* 0x000000080400722a */ /* 0x010fe20003f2e000 */
[----:B--2---:R-:W-:-:S05]  /*3cc0*/  IADD3 R17, P4, PT, R6, UR6, RZ ;  /* 0x0000000606117c10 */ /* 0x004fca000ff9e0ff */
[----:B------:R-:W-:Y:S01]  /*3cd0*/  FSEL R4, R4, R8, P1 ;  /* 0x0000000804047208 */ /* 0x000fe20000800000 */
[----:B------:R-:W-:Y:S01]  /*3ce0*/  IMAD.X R16, RZ, RZ, UR7, P4 ;  /* 0x00000007ff107e24 */ /* 0x000fe2000a0e06ff */
[----:B------:R-:W-:Y:S01]  /*3cf0*/  FSEL R5, R5, R9, P1 ;  /* 0x0000000905057208 */ /* 0x000fe20000800000 */
[----:B------:R-:W-:-:S05]  /*3d00*/  VIADD R9, R0, 0x100 ;  /* 0x0000010000097836 */ /* 0x000fca0000000000 */
[----:B-----5:R-:W-:Y:S01]  /*3d10*/  DSETP.GEU.AND P2, PT, R4, R12, PT ;  /* 0x0000000c0400722a */ /* 0x020fe20003f4e000 */
[----:B------:R-:W-:-:S05]  /*3d20*/  @P1 SEL R7, R0, R9, P0 ;  /* 0x0000000900071207 */ /* 0x000fca0000000000 */
[----:B------:R-:W-:Y:S02]  /*3d30*/  FSEL R4, R4, R12, P2 ;  /* 0x0000000c04047208 */ /* 0x000fe40001000000 */
[----:B------:R-:W-:-:S06]  /*3d40*/  FSEL R5, R5, R13, P2 ;  /* 0x0000000d05057208 */ /* 0x000fcc0001000000 */
[----:B------:R-:W-:Y:S01]  /*3d50*/  DSETP.GEU.AND P3, PT, R4, R10, PT ;  /* 0x0000000a0400722a */ /* 0x000fe20003f6e000 */
[----:B------:R-:W-:-:S13]  /*3d60*/  @!P2 VIADD R7, R0, 0x300 ;  /* 0x000003000007a836 */ /* 0x000fda0000000000 */
[----:B------:R-:W-:Y:S05]  /*3d70*/  @!P3 BRA `(.L_x_725) ;  /* 0x000000000024b947 */ /* 0x000fea0003800000 */
[C---:B------:R-:W-:Y:S02]  /*3d80*/  ISETP.GE.U32.AND P0, PT, R7.reuse, R6, PT ;  /* 0x000000060700720c */ /* 0x040fe40003f06070 */
[----:B------:R-:W-:Y:S02]  /*3d90*/  IADD3 R6, P1, PT, R7, UR6, RZ ;  /* 0x0000000607067c10 */ /* 0x000fe4000ff3e0ff */
[----:B------:R-:W-:-:S03]  /*3da0*/  ISETP.GE.U32.AND.EX P0, PT, RZ, RZ, PT, P0 ;  /* 0x000000ffff00720c */ /* 0x000fc60003f06100 */
[----:B------:R-:W-:-:S10]  /*3db0*/  IMAD.X R7, RZ, RZ, UR7, P1 ;  /* 0x00000007ff077e24 */ /* 0x000fd400088e06ff */
[----:B------:R-:W-:-:S06]  /*3dc0*/  DSETP.LT.OR P0, PT, R10, R4, !P0 ;  /* 0x000000040a00722a */ /* 0x000fcc0004701400 */
[----:B------:R-:W-:Y:S02]  /*3dd0*/  FSEL R10, R4, R10, P0 ;  /* 0x0000000a040a7208 */ /* 0x000fe40000000000 */
[----:B------:R-:W-:Y:S02]  /*3de0*/  FSEL R11, R5, R11, P0 ;  /* 0x0000000b050b7208 */ /* 0x000fe40000000000 */
[----:B------:R-:W-:Y:S02]  /*3df0*/  SEL R17, R6, R17, P0 ;  /* 0x0000001106117207 */ /* 0x000fe40000000000 */
[----:B------:R-:W-:-:S07]  /*3e00*/  SEL R16, R7, R16, P0 ;  /* 0x0000001007107207 */ /* 0x000fce0000000000 */
.L_x_725:
[----:B------:R-:W-:Y:S05]  /*3e10*/  BSYNC.RECONVERGENT B1 ;  /* 0x0000000000017941 */ /* 0x000fea0003800200 */
.L_x_724:
[----:B------:R-:W-:Y:S01]  /*3e20*/  UISETP.GE.U32.AND UP0, UPT, UR4, 0xa00, UPT ;  /* 0x00000a000400788c */ /* 0x000fe2000bf06070 */
[----:B------:R-:W-:Y:S02]  /*3e30*/  IMAD.MOV.U32 R19, RZ, RZ, 0x500 ;  /* 0x00000500ff137424 */ /* 0x000fe400078e00ff */
[----:B------:R-:W-:Y:S01]  /*3e40*/  IMAD.MOV.U32 R18, RZ, RZ, RZ ;  /* 0x000000ffff127224 */ /* 0x000fe200078e00ff */
[----:B------:R-:W-:-:S09]  /*3e50*/  UISETP.GE.U32.AND.EX UP0, UPT, UR5, URZ, UPT, UP0 ;  /* 0x000000ff0500728c */ /* 0x000fd2000bf06100 */
[----:B------:R-:W-:Y:S05]  /*3e60*/  BRA.U !UP0, `(.L_x_726) ;  /* 0x0000000508647547 */ /* 0x000fea000b800000 */
[----:B------:R-:W-:Y:S01]  /*3e70*/  IMAD.MOV.U32 R14, RZ, RZ, R10 ;  /* 0x000000ffff0e7224 */ /* 0x000fe200078e000a */
[----:B------:R-:W0:Y:S01]  /*3e80*/  LDCU.64 UR6, c[0x0][0x388] ;  /* 0x00007100ff0677ac */ /* 0x000e220008000a00 */
[----:B------:R-:W-:Y:S02]  /*3e90*/  IMAD.MOV.U32 R15, RZ, RZ, R11 ;  /* 0x000000ffff0f7224 */ /* 0x000fe400078e000b */
[----:B------:R-:W-:Y:S01]  /*3ea0*/  IMAD.MOV.U32 R21, RZ, RZ, 0x500 ;  /* 0x00000500ff157424 */ /* 0x000fe200078e00ff */
[----:B------:R-:W1:Y:S01]  /*3eb0*/  LDCU.64 UR4, c[0x0][0x398] ;  /* 0x00007300ff0477ac */ /* 0x000e620008000a00 */
[----:B------:R-:W-:-:S07]  /*3ec0*/  IMAD.MOV.U32 R19, RZ, RZ, RZ ;  /* 0x000000ffff137224 */ /* 0x000fce00078e00ff */
.L_x_729:
[----:B------:R-:W-:-:S04]  /*3ed0*/  LEA R24, P0, R21, R2, 0x3 ;  /* 0x0000000215187211 */ /* 0x000fc800078018ff */
[----:B------:R-:W-:-:S05]  /*3ee0*/  LEA.HI.X R25, R21, R3, R19, 0x3, P0 ;  /* 0x0000000315197211 */ /* 0x000fca00000f1c13 */
[----:B------:R-:W2:Y:S04]  /*3ef0*/  LDG.E.64 R12, desc[UR8][R24.64] ;  /* 0x00000008180c7981 */ /* 0x000ea8000c1e1b00 */
[----:B------:R-:W3:Y:S04]  /*3f00*/  LDG.E.64 R8, desc[UR8][R24.64+0x800] ;  /* 0x0008000818087981 */ /* 0x000ee8000c1e1b00 */
[----:B------:R-:W4:Y:S04]  /*3f10*/  LDG.E.64 R6, desc[UR8][R24.64+0x1000] ;  /* 0x0010000818067981 */ /* 0x000f28000c1e1b00 */
[----:B------:R1:W5:Y:S04]  /*3f20*/  LDG.E.64 R4, desc[UR8][R24.64+0x1800] ;  /* 0x0018000818047981 */ /* 0x000368000c1e1b00 */
[----:B------:R1:W5:Y:S01]  /*3f30*/  LDG.E.64 R10, desc[UR8][R24.64+0x2000] ;  /* 0x00200008180a7981 */ /* 0x000362000c1e1b00 */
[----:B0-----:R-:W-:Y:S01]  /*3f40*/  IADD3 R18, P0, P1, R21, UR6, R0 ;  /* 0x0000000615127c10 */ /* 0x001fe2000f91e000 */
[----:B------:R-:W-:Y:S03]  /*3f50*/  BSSY.RECONVERGENT B1, `(.L_x_727) ;  /* 0x0000027000017945 */ /* 0x000fe60003800200 */
[----:B------:R-:W-:Y:S01]  /*3f60*/  IADD3.X R20, PT, PT, R19, UR7, RZ, P0, P1 ;  /* 0x0000000713147c10 */ /* 0x000fe200087e24ff */
[----:B------:R-:W-:-:S04]  /*3f70*/  IMAD.MOV.U32 R22, RZ, RZ, R18 ;  /* 0x000000ffff167224 */ /* 0x000fc800078e0012 */
[----:B------:R-:W-:Y:S01]  /*3f80*/  IMAD.MOV.U32 R23, RZ, RZ, R20 ;  /* 0x000000ffff177224 */ /* 0x000fe200078e0014 */
[----:B--2---:R-:W-:-:S14]  /*3f90*/  DSETP.GEU.AND P2, PT, R14, R12, PT ;  /* 0x0000000c0e00722a */ /* 0x004fdc0003f4e000 */
[----:B------:R-:W-:-:S04]  /*3fa0*/  @P2 ISETP.GE.U32.AND P0, PT, R17, R22, PT ;  /* 0x000000161100220c */ /* 0x000fc80003f06070 */
[----:B------:R-:W-:-:S13]  /*3fb0*/  @P2 ISETP.GE.AND.EX P0, PT, R16, R23, PT, P0 ;  /* 0x000000171000220c */ /* 0x000fda0003f06300 */
[----:B------:R-:W-:-:S06]  /*3fc0*/  @P2 DSETP.LT.OR P0, PT, R12, R14, !P0 ;  /* 0x0000000e0c00222a */ /* 0x000fcc0004701400 */
[----:B------:R-:W-:Y:S02]  /*3fd0*/  @P2 FSEL R14, R14, R12, P0 ;  /* 0x0000000c0e0e2208 */ /* 0x000fe40000000000 */
[----:B------:R-:W-:Y:S02]  /*3fe0*/  @P2 FSEL R15, R15, R13, P0 ;  /* 0x0000000d0f0f2208 */ /* 0x000fe40000000000 */
[----:B------:R-:W-:Y:S01]  /*3ff0*/  @P2 SEL R22, R17, R22, P0 ;  /* 0x0000001611162207 */ /* 0x000fe20000000000 */
[----:B------:R-:W-:Y:S01]  /*4000*/  @P2 IMAD.MOV.U32 R12, RZ, RZ, R14 ;  /* 0x000000ffff0c2224 */ /* 0x000fe200078e000e */
[----:B------:R-:W-:Y:S01]  /*4010*/  @P2 SEL R23, R16, R23, P0 ;  /* 0x0000001710172207 */ /* 0x000fe20000000000 */
[----:B------:R-:W-:Y:S01]  /*4020*/  @P2 IMAD.MOV.U32 R13, RZ, RZ, R15 ;  /* 0x000000ffff0d2224 */ /* 0x000fe200078e000f */
[----:B------:R-:W-:-:S05]  /*4030*/  IADD3 R15, P3, PT, R18, 0x100, RZ ;  /* 0x00000100120f7810 */ /* 0x000fca0007f7e0ff */
[----:B---3--:R-:W-:Y:S01]  /*4040*/  DSETP.GEU.AND P1, PT, R12, R8, PT ;  /* 0x000000080c00722a */ /* 0x008fe20003f2e000 */
[----:B------:R-:W-:-:S13]  /*4050*/  IMAD.X R16, RZ, RZ, R20, P3 ;  /* 0x000000ffff107224 */ /* 0x000fda00018e0614 */
[----:B------:R-:W-:-:S04]  /*4060*/  @P1 ISETP.GE.U32.AND P0, PT, R22, R15, PT ;  /* 0x0000000f1600120c */ /* 0x000fc80003f06070 */
[----:B------:R-:W-:-:S13]  /*4070*/  @P1 ISETP.GE.AND.EX P0, PT, R23, R16, PT, P0 ;  /* 0x000000101700120c */ /* 0x000fda0003f06300 */
[----:B------:R-:W-:-:S06]  /*4080*/  @P1 DSETP.LT.OR P0, PT, R8, R12, !P0 ;  /* 0x0000000c0800122a */ /* 0x000fcc0004701400 */
[----:B------:R-:W-:Y:S02]  /*4090*/  @P1 FSEL R12, R12, R8, P0 ;  /* 0x000000080c0c1208 */ /* 0x000fe40000000000 */
[----:B------:R-:W-:Y:S02]  /*40a0*/  @P1 FSEL R13, R13, R9, P0 ;  /* 0x000000090d0d1208 */ /* 0x000fe40000000000 */
[----:B------:R-:W-:Y:S01]  /*40b0*/  @P1 SEL R15, R22, R15, P0 ;  /* 0x0000000f160f1207 */ /* 0x000fe20000000000 */
[----:B------:R-:W-:Y:S01]  /*40c0*/  @P1 IMAD.MOV.U32 R8, RZ, RZ, R12 ;  /* 0x000000ffff081224 */ /* 0x000fe200078e000c */
[----:B------:R-:W-:Y:S01]  /*40d0*/  IADD3 R12, P3, PT, R18, 0x200, RZ ;  /* 0x00000200120c7810 */ /* 0x000fe20007f7e0ff */
[----:B------:R-:W-:Y:S01]  /*40e0*/  @P1 IMAD.MOV.U32 R9, RZ, RZ, R13 ;  /* 0x000000ffff091224 */ /* 0x000fe200078e000d */
[----:B------:R-:W-:-:S03]  /*40f0*/  @P1 SEL R16, R23, R16, P0 ;  /* 0x0000001017101207 */ /* 0x000fc60000000000 */
[----:B------:R-:W-:Y:S02]  /*4100*/  IMAD.X R14, RZ, RZ, R20, P3 ;  /* 0x000000ffff0e7224 */ /* 0x000fe400018e0614 */
[----:B----4-:R-:W-:-:S14]  /*4110*/  DSETP.GEU.AND P2, PT, R8, R6, PT ;  /* 0x000000060800722a */ /* 0x010fdc0003f4e000 */
[----:B-1----:R-:W-:Y:S05]  /*4120*/  @!P2 BRA `(.L_x_728) ;  /* 0x000000000024a947 */ /* 0x002fea0003800000 */
[----:B------:R-:W-:-:S04]  /*4130*/  IADD3 R12, P1, PT, R18, 0x200, RZ ;  /* 0x00000200120c7810 */ /* 0x000fc80007f3e0ff */
[----:B------:R-:W-:Y:S01]  /*4140*/  ISETP.GE.U32.AND P0, PT, R15, R12, PT ;  /* 0x0000000c0f00720c */ /* 0x000fe20003f06070 */
[----:B------:R-:W-:-:S05]  /*4150*/  IMAD.X R13, RZ, RZ, R20, P1 ;  /* 0x000000ffff0d7224 */ /* 0x000fca00008e0614 */
[----:B------:R-:W-:-:S13]  /*4160*/  ISETP.GE.AND.EX P0, PT, R16, R13, PT, P0 ;  /* 0x0000000d1000720c */ /* 0x000fda0003f06300 */
[----:B------:R-:W-:-:S06]  /*4170*/  DSETP.LT.OR P0, PT, R6, R8, !P0 ;  /* 0x000000080600722a */ /* 0x000fcc0004701400 */
[----:B------:R-:W-:Y:S02]  /*4180*/  FSEL R6, R8, R6, P0 ;  /* 0x0000000608067208 */ /* 0x000fe40000000000 */
[----:B------:R-:W-:Y:S02]  /*4190*/  FSEL R7, R9, R7, P0 ;  /* 0x0000000709077208 */ /* 0x000fe40000000000 */
[----:B------:R-:W-:Y:S02]  /*41a0*/  SEL R12, R15, R12, P0 ;  /* 0x0000000c0f0c7207 */ /* 0x000fe40000000000 */
[----:B------:R-:W-:-:S07]  /*41b0*/  SEL R14, R16, R13, P0 ;  /* 0x0000000d100e7207 */ /* 0x000fce0000000000 */
.L_x_728:
[----:B------:R-:W-:Y:S05]  /*41c0*/  BSYNC.RECONVERGENT B1 ;  /* 0x0000000000017941 */ /* 0x000fea0003800200 */
.L_x_727:
[----:B-----5:R-:W-:Y:S01]  /*41d0*/  DSETP.GEU.AND P1, PT, R6, R4, PT ;  /* 0x000000040600722a */ /* 0x020fe20003f2e000 */
[C---:B------:R-:W-:Y:S02]  /*41e0*/  IADD3 R8, P0, PT, R18.reuse, 0x300, RZ ;  /* 0x0000030012087810 */ /* 0x040fe40007f1e0ff */
[----:B------:R-:W-:-:S03]  /*41f0*/  IADD3 R17, P3, PT, R18, 0x400, RZ ;  /* 0x0000040012117810 */ /* 0x000fc60007f7e0ff */
[--C-:B------:R-:W-:Y:S02]  /*4200*/  IMAD.X R9, RZ, RZ, R20.reuse, P0 ;  /* 0x000000ffff097224 */ /* 0x100fe400000e0614 */
[----:B------:R-:W-:-:S06]  /*4210*/  IMAD.X R16, RZ, RZ, R20, P3 ;  /* 0x000000ffff107224 */ /* 0x000fcc00018e0614 */
[----:B------:R-:W-:-:S04]  /*4220*/  @P1 ISETP.GE.U32.AND P0, PT, R12, R8, PT ;  /* 0x000000080c00120c */ /* 0x000fc80003f06070 */
[----:B------:R-:W-:-:S13]  /*4230*/  @P1 ISETP.GE.AND.EX P0, PT, R14, R9, PT, P0 ;  /* 0x000000090e00120c */ /* 0x000fda0003f06300 */
[----:B------:R-:W-:-:S06]  /*4240*/  @P1 DSETP.LT.OR P0, PT, R4, R6, !P0 ;  /* 0x000000060400122a */ /* 0x000fcc0004701400 */
[----:B------:R-:W-:Y:S02]  /*4250*/  @P1 FSEL R7, R7, R5, P0 ;  /* 0x0000000507071208 */ /* 0x000fe40000000000 */
[----:B------:R-:W-:Y:S02]  /*4260*/  @P1 FSEL R6, R6, R4, P0 ;  /* 0x0000000406061208 */ /* 0x000fe40000000000 */
[----:B------:R-:W-:Y:S01]  /*4270*/  @P1 SEL R8, R12, R8, P0 ;  /* 0x000000080c081207 */ /* 0x000fe20000000000 */
[----:B------:R-:W-:Y:S01]  /*4280*/  @P1 IMAD.MOV.U32 R5, RZ, RZ, R7 ;  /* 0x000000ffff051224 */ /* 0x000fe200078e0007 */
[----:B------:R-:W-:Y:S02]  /*4290*/  @P1 MOV R4, R6 ;  /* 0x0000000600041202 */ /* 0x000fe40000000f00 */
[----:B------:R-:W-:Y:S02]  /*42a0*/  @P1 SEL R9, R14, R9, P0 ;  /* 0x000000090e091207 */ /* 0x000fe40000000000 */
[----:B------:R-:W-:-:S02]  /*42b0*/  IADD3 R6, P1, PT, R21, 0xa00, RZ ;  /* 0x00000a0015067810 */ /* 0x000fc40007f3e0ff */
[----:B------:R-:W-:Y:S01]  /*42c0*/  DSETP.GEU.AND P2, PT, R4, R10, PT ;  /* 0x0000000a0400722a */ /* 0x000fe20003f4e000 */
[----:B------:R-:W-:Y:S02]  /*42d0*/  IADD3 R21, P3, PT, R21, 0x500, RZ ;  /* 0x0000050015157810 */ /* 0x000fe40007f7e0ff */
[----:B------:R-:W-:Y:S01]  /*42e0*/  ISETP.GT.U32.AND P4, PT, R6, UR4, PT ;  /* 0x0000000406007c0c */ /* 0x000fe2000bf84070 */
[--C-:B------:R-:W-:Y:S02]  /*42f0*/  IMAD.X R6, RZ, RZ, R19.reuse, P1 ;  /* 0x000000ffff067224 */ /* 0x100fe400008e0613 */
[----:B------:R-:W-:-:S03]  /*4300*/  IMAD.X R18, RZ, RZ, R19, P3 ;  /* 0x000000ffff127224 */ /* 0x000fc600018e0613 */
[----:B------:R-:W-:Y:S01]  /*4310*/  ISETP.GT.AND.EX P1, PT, R6, UR5, PT, P4 ;  /* 0x0000000506007c0c */ /* 0x000fe2000bf24340 */
[----:B------:R-:W-:-:S04]  /*4320*/  IMAD.MOV.U32 R19, RZ, RZ, R18 ;  /* 0x000000ffff137224 */ /* 0x000fc800078e0012 */
        /* <DEDUP_REMOVED lines=8> */
[----:B------:R-:W-:Y:S02]  /*43b0*/  @P2 IMAD.MOV.U32 R11, RZ, RZ, R5 ;  /* 0x000000ffff0b2224 */ /* 0x000fe400078e0005 */
[----:B------:R-:W-:Y:S02]  /*43c0*/  IMAD.MOV.U32 R14, RZ, RZ, R10 ;  /* 0x000000ffff0e7224 */ /* 0x000fe400078e000a */
[----:B------:R-:W-:Y:S01]  /*43d0*/  IMAD.MOV.U32 R15, RZ, RZ, R11 ;  /* 0x000000ffff0f7224 */ /* 0x000fe200078e000b */
[----:B------:R-:W-:Y:S06]  /*43e0*/  @!P1 BRA `(.L_x_729) ;  /* 0xfffffff800b89947 */ /* 0x000fec000383ffff */
[----:B------:R-:W-:-:S07]  /*43f0*/  IMAD.MOV.U32 R19, RZ, RZ, R21 ;  /* 0x000000ffff137224 */ /* 0x000fce00078e0015 */
.L_x_726:
[----:B------:R-:W-:-:S04]  /*4400*/  ISETP.GE.U32.AND P0, PT, R19, UR4, PT ;  /* 0x0000000413007c0c */ /* 0x000fc8000bf06070 */
[----:B------:R-:W-:-:S13]  /*4410*/  ISETP.GE.AND.EX P0, PT, R18, UR5, PT, P0 ;  /* 0x0000000512007c0c */ /* 0x000fda000bf06300 */
[----:B------:R-:W-:Y:S05]  /*4420*/  @P0 BRA `(.L_x_730) ;  /* 0x0000000800c40947 */ /* 0x000fea0003800000 */
[----:B------:R-:W-:Y:S01]  /*4430*/  IADD3 R21, PT, PT, -R19, UR4, RZ ;  /* 0x0000000413157c10 */ /* 0x000fe2000fffe1ff */
[----:B------:R-:W-:Y:S03]  /*4440*/  BSSY.RECONVERGENT B1, `(.L_x_730) ;  /* 0x00000af000017945 */ /* 0x000fe60003800200 */
[----:B------:R-:W-:-:S13]  /*4450*/  ISETP.GE.AND P0, PT, R0, R21, PT ;  /* 0x000000150000720c */ /* 0x000fda0003f06270 */
[----:B------:R-:W-:Y:S05]  /*4460*/  @P0 BRA `(.L_x_731) ;  /* 0x0000000800b00947 */ /* 0x000fea0003800000 */
[----:B------:R-:W-:Y:S01]  /*4470*/  LOP3.LUT R6, RZ, R0, RZ, 0x33, !PT ;  /* 0x00000000ff067212 */ /* 0x000fe200078e33ff */
[----:B------:R-:W-:Y:S01]  /*4480*/  BSSY.RECONVERGENT B2, `(.L_x_732) ;  /* 0x0000036000027945 */ /* 0x000fe20003800200 */
[----:B------:R-:W-:Y:S02]  /*4490*/  IMAD.MOV.U32 R12, RZ, RZ, R0 ;  /* 0x000000ffff0c7224 */ /* 0x000fe400078e0000 */
[----:B------:R-:W-:-:S04]  /*44a0*/  IADD3 R6, PT, PT, -R19, UR4, R6 ;  /* 0x0000000413067c10 */ /* 0x000fc8000fffe106 */
[----:B------:R-:W-:-:S04]  /*44b0*/  LOP3.LUT R2, R6, 0x300, RZ, 0xc0, !PT ;  /* 0x0000030006027812 */ /* 0x000fc800078ec0ff */
[----:B------:R-:W-:-:S13]  /*44c0*/  ISETP.NE.AND P0, PT, R2, 0x300, PT ;  /* 0x000003000200780c */ /* 0x000fda0003f05270 */
[----:B------:R-:W-:Y:S05]  /*44d0*/  @!P0 BRA `(.L_x_733) ;  /* 0x0000000000c08947 */ /* 0x000fea0003800000 */
[----:B------:R-:W0:Y:S01]  /*44e0*/  LDCU.64 UR10, c[0x0][0x380] ;  /* 0x00007000ff0a77ac */ /* 0x000e220008000a00 */
[----:B------:R-:W-:Y:S01]  /*44f0*/  IADD3 R9, P0, PT, R0, R19, RZ ;  /* 0x0000001300097210 */ /* 0x000fe20007f1e0ff */
[----:B------:R-:W-:Y:S01]  /*4500*/  IMAD.MOV.U32 R12, RZ, RZ, R0 ;  /* 0x000000ffff0c7224 */ /* 0x000fe200078e0000 */
[----:B------:R-:W-:-:S03]  /*4510*/  LEA.HI R2, R6, 0x1, RZ, 0x18 ;  /* 0x0000000106027811 */ /* 0x000fc600078fc0ff */
[----:B------:R-:W-:Y:S01]  /*4520*/  IMAD.X R14, RZ, RZ, R18, P0 ;  /* 0x000000ffff0e7224 */ /* 0x000fe200000e0612 */
[----:B------:R-:W-:Y:S02]  /*4530*/  LOP3.LUT R2, R2, 0x3, RZ, 0xc0, !PT ;  /* 0x0000000302027812 */ /* 0x000fe400078ec0ff */
[----:B------:R-:W-:-:S03]  /*4540*/  IADD3 R13, P0, PT, R9, UR6, RZ ;  /* 0x00000006090d7c10 */ /* 0x000fc6000ff1e0ff */
[----:B------:R-:W-:Y:S01]  /*4550*/  IMAD.MOV R7, RZ, RZ, -R2 ;  /* 0x000000ffff077224 */ /* 0x000fe200078e0a02 */
[----:B0-----:R-:W-:-:S04]  /*4560*/  LEA R8, P1, R9, UR10, 0x3 ;  /* 0x0000000a09087c11 */ /* 0x001fc8000f8218ff */
[----:B------:R-:W-:Y:S02]  /*4570*/  LEA.HI.X R9, R9, UR11, R14, 0x3, P1 ;  /* 0x0000000b09097c11 */ /* 0x000fe400088f1c0e */
[----:B------:R-:W-:-:S07]  /*4580*/  IADD3.X R14, PT, PT, R14, UR7, RZ, P0, !PT ;  /* 0x000000070e0e7c10 */ /* 0x000fce00087fe4ff */
.L_x_736:
        /* <DEDUP_REMOVED lines=31> */
.L_x_735:
[----:B------:R-:W-:Y:S05]  /*4780*/  BSYNC.RECONVERGENT B3 ;  /* 0x0000000000037941 */ /* 0x000fea0003800200 */
.L_x_734:
[----:B------:R-:W-:Y:S01]  /*4790*/  IADD3 R13, P0, PT, R13, 0x100, RZ ;  /* 0x000001000d0d7810 */ /* 0x000fe20007f1e0ff */
[----:B------:R-:W-:Y:S02]  /*47a0*/  VIADD R12, R12, 0x100 ;  /* 0x000001000c0c7836 */ /* 0x000fe40000000000 */
[----:B------:R-:W-:Y:S02]  /*47b0*/  IMAD.X R9, RZ, RZ, R9, P3 ;  /* 0x000000ffff097224 */ /* 0x000fe400018e0609 */
[----:B------:R-:W-:Y:S01]  /*47c0*/  IMAD.X R14, RZ, RZ, R14, P0 ;  /* 0x000000ffff0e7224 */ /* 0x000fe200000e060e */
[----:B------:R-:W-:Y:S07]  /*47d0*/  @P2 BRA `(.L_x_736) ;  /* 0xfffffffc006c2947 */ /* 0x000fee000383ffff */
.L_x_733:
[----:B------:R-:W-:Y:S05]  /*47e0*/  BSYNC.RECONVERGENT B2 ;  /* 0x0000000000027941 */ /* 0x000fea0003800200 */
.L_x_732:
[----:B------:R-:W-:-:S13]  /*47f0*/  ISETP.GE.U32.AND P0, PT, R6, 0x300, PT ;  /* 0x000003000600780c */ /* 0x000fda0003f06070 */
[----:B------:R-:W-:Y:S05]  /*4800*/  @!P0 BRA `(.L_x_731) ;  /* 0x0000000400c88947 */ /* 0x000fea0003800000 */
[----:B------:R-:W0:Y:S01]  /*4810*/  LDC.64 R8, c[0x0][0x380] ;  /* 0x0000e000ff087b82 */ /* 0x000e220000000a00 */
[----:B------:R-:W-:-:S07]  /*4820*/  VIADD R20, R12, 0x200 ;  /* 0x000002000c147836 */ /* 0x000fce0000000000 */
[----:B------:R-:W1:Y:S02]  /*4830*/  LDC.64 R6, c[0x0][0x388] ;  /* 0x0000e200ff067b82 */ /* 0x000e640000000a00 */
.L_x_745:
        /* <DEDUP_REMOVED lines=13> */
[----:B------:R-:W-:Y:S01]  /*4910*/  MOV R2, R14 ;  /* 0x0000000e00027202 */ /* 0x000fe20000000f00 */
[----:B------:R-:W-:-:S12]  /*4920*/  IMAD.MOV.U32 R3, RZ, RZ, R15 ;  /* 0x000000ffff037224 */ /* 0x000fd800078e000f */
        /* <DEDUP_REMOVED lines=15> */
.L_x_738:
[----:B------:R-:W-:Y:S05]  /*4a20*/  BSYNC.RECONVERGENT B2 ;  /* 0x0000000000027941 */ /* 0x000fea0003800200 */
.L_x_737:
        /* <DEDUP_REMOVED lines=26> */
.L_x_740:
[----:B------:R-:W-:Y:S05]  /*4bd0*/  BSYNC.RECONVERGENT B2 ;  /* 0x0000000000027941 */ /* 0x000fea0003800200 */
.L_x_739:
[----:B------:R-:W-:Y:S01]  /*4be0*/  DSETP.GEU.AND P0, PT, R16, R10, PT ;  /* 0x0000000a1000722a */ /* 0x000fe20003f0e000 */
[CC--:B------:R-:W-:Y:S01]  /*4bf0*/  IADD3 R13, P1, P4, R19.reuse, R6.reuse, R20 ;  /* 0x00000006130d7210 */ /* 0x0c0fe20007c3e014 */
[----:B------:R-:W-:Y:S01]  /*4c00*/  VIADD R4, R20, 0x100 ;  /* 0x0000010014047836 */ /* 0x000fe20000000000 */
[----:B------:R-:W-:Y:S01]  /*4c10*/  BSSY.RECONVERGENT B2, `(.L_x_741) ;  /* 0x0000016000027945 */ /* 0x000fe20003800200 */
[----:B------:R-:W-:Y:S01]  /*4c20*/  IMAD.MOV.U32 R2, RZ, RZ, R10 ;  /* 0x000000ffff027224 */ /* 0x000fe200078e000a */
[----:B------:R-:W-:Y:S01]  /*4c30*/  IADD3.X R22, PT, PT, R18, R7, RZ, P1, P4 ;  /* 0x0000000712167210 */ /* 0x000fe20000fe84ff */
[----:B------:R-:W-:Y:S01]  /*4c40*/  IMAD.MOV.U32 R5, RZ, RZ, R13 ;  /* 0x000000ffff057224 */ /* 0x000fe200078e000d */
[----:B------:R-:W-:Y:S01]  /*4c50*/  IADD3 R4, P2, P3, R19, R6, R4 ;  /* 0x0000000613047210 */ /* 0x000fe20007b5e004 */
        /* <DEDUP_REMOVED lines=17> */
.L_x_742:
[----:B------:R-:W-:Y:S05]  /*4d70*/  BSYNC.RECONVERGENT B2 ;  /* 0x0000000000027941 */ /* 0x000fea0003800200 */
.L_x_741:
[----:B------:R-:W-:Y:S01]  /*4d80*/  DSETP.GEU.AND P0, PT, R2, R14, PT ;  /* 0x0000000e0200722a */ /* 0x000fe20003f0e000 */
[----:B------:R-:W-:Y:S01]  /*4d90*/  IADD3.X R13, PT, PT, R18, R7, RZ, P2, P3 ;  /* 0x00000007120d7210 */ /* 0x000fe200017e64ff */
        /* <DEDUP_REMOVED lines=20> */
.L_x_744:
[----:B------:R-:W-:Y:S05]  /*4ee0*/  BSYNC.RECONVERGENT B2 ;  /* 0x0000000000027941 */ /* 0x000fea0003800200 */
.L_x_743:
[C---:B------:R-:W-:Y:S02]  /*4ef0*/  VIADD R2, R20.reuse, 0x200 ;  /* 0x0000020014027836 */ /* 0x040fe40000000000 */
[----:B------:R-:W-:-:S03]  /*4f00*/  VIADD R20, R20, 0x400 ;  /* 0x0000040014147836 */ /* 0x000fc60000000000 */
[----:B------:R-:W-:-:S13]  /*4f10*/  ISETP.GE.AND P0, PT, R2, R21, PT ;  /* 0x000000150200720c */ /* 0x000fda0003f06270 */
[----:B------:R-:W-:Y:S05]  /*4f20*/  @!P0 BRA `(.L_x_745) ;  /* 0xfffffff800448947 */ /* 0x000fea000383ffff */
.L_x_731:
[----:B------:R-:W-:Y:S05]  /*4f30*/  BSYNC.RECONVERGENT B1 ;  /* 0x0000000000017941 */ /* 0x000fea0003800200 */
.L_x_730:
        /* <DEDUP_REMOVED lines=13> */
[----:B------:R-:W-:Y:S01]  /*5010*/  MOV R12, R6 ;  /* 0x00000006000c7202 */ /* 0x000fe20000000f00 */
[----:B------:R-:W-:Y:S02]  /*5020*/  IMAD.MOV.U32 R13, RZ, RZ, R7 ;  /* 0x000000ffff0d7224 */ /* 0x000fe400078e0007 */
        /* <DEDUP_REMOVED lines=17> */
.L_x_747:
[----:B------:R-:W-:Y:S05]  /*5140*/  BSYNC.RECONVERGENT B1 ;  /* 0x0000000000017941 */ /* 0x000fea0003800200 */
.L_x_746:
        /* <DEDUP_REMOVED lines=31> */
.L_x_749:
[----:B------:R-:W-:Y:S05]  /*5340*/  BSYNC.RECONVERGENT B1 ;  /* 0x0000000000017941 */ /* 0x000fea0003800200 */
.L_x_748:
        /* <DEDUP_REMOVED lines=31> */
.L_x_751:
[----:B------:R-:W-:Y:S05]  /*5540*/  BSYNC.RECONVERGENT B1 ;  /* 0x0000000000017941 */ /* 0x000fea0003800200 */
.L_x_750:
[----:B------:R-:W-:Y:S01]  /*5550*/  ISETP.GT.AND P0, PT, R8, 0x17, PT ;  /* 0x000000170800780c */ /* 0x000fe20003f04270 */
[----:B-1----:R1:W1:Y:S01]  /*5560*/  SHFL.DOWN PT, R6, R2, 0x8, 0x1f ;  /* 0x09001f0002067f89 */ /* 0x00226200000e0000 */
[----:B------:R-:W-:Y:S01]  /*5570*/  BSSY.RECONVERGENT B1, `(.L_x_752) ;  /* 0x000001d000017945 */ /* 0x000fe20003800200 */
[----:B--2---:R-:W-:Y:S02]  /*5580*/  IMAD.MOV.U32 R9, RZ, RZ, R11 ;  /* 0x000000ffff097224 */ /* 0x004fe400078e000b */
[----:B---3--:R2:W3:Y:S01]  /*5590*/  SHFL.DOWN PT, R7, R3, 0x8, 0x1f ;  /* 0x09001f0003077f89 */ /* 0x0084e200000e0000 */
[----:B------:R-:W-:Y:S02]  /*55a0*/  IMAD.MOV.U32 R10, RZ, RZ, R12 ;  /* 0x000000ffff0a7224 */ /* 0x000fe400078e000c */
[----:B------:R-:W-:Y:S01]  /*55b0*/  IMAD.MOV.U32 R4, RZ, RZ, R2 ;  /* 0x000000ffff047224 */ /* 0x000fe200078e0002 */
[----:B0-----:R2:W0:Y:S01]  /*55c0*/  SHFL.DOWN PT, R14, R11, 0x8, 0x1f ;  /* 0x09001f000b0e7f89 */ /* 0x00142200000e0000 */
[----:B------:R-:W-:-:S03]  /*55d0*/  IMAD.MOV.U32 R5, RZ, RZ, R3 ;  /* 0x000000ffff057224 */ /* 0x000fc600078e0003 */
[----:B----4-:R2:W4:Y:S01]  /*55e0*/  SHFL.DOWN PT, R13, R12, 0x8, 0x1f ;  /* 0x09001f000c0d7f89 */ /* 0x01052200000e0000 */
[----:B------:R-:W-:Y:S05]  /*55f0*/  @P0 BRA `(.L_x_753) ;  /* 0x0000000000500947 */ /* 0x000fea0003800000 */
[----:B-1-3--:R-:W-:Y:S01]  /*5600*/  DSETP.GEU.AND P0, PT, R2, R6, PT ;  /* 0x000000060200722a */ /* 0x00afe20003f0e000 */
[----:B0-----:R-:W-:Y:S01]  /*5610*/  IMAD.MOV.U32 R9, RZ, RZ, R14 ;  /* 0x000000ffff097224 */ /* 0x001fe200078e000e */
        /* <DEDUP_REMOVED lines=18> */
.L_x_753:
[----:B------:R-:W-:Y:S05]  /*5740*/  BSYNC.RECONVERGENT B1 ;  /* 0x0000000000017941 */ /* 0x000fea0003800200 */
.L_x_752:
        /* <DEDUP_REMOVED lines=8> */
[----:B----4-:R-:W-:-:S03]  /*57d0*/  IMAD.MOV.U32 R13, RZ, RZ, R5 ;  /* 0x000000ffff0d7224 */ /* 0x010fc600078e0005 */
[----:B---3--:R3:W4:Y:S01]  /*57e0*/  SHFL.DOWN PT, R7, R10, 0x10, 0x1f ;  /* 0x0a001f000a077f89 */ /* 0x00872200000e0000 */
[----:B------:R-:W-:Y:S05]  /*57f0*/  @P0 BRA `(.L_x_755) ;  /* 0x0000000000500947 */ /* 0x000fea0003800000 */
[----:B-12---:R-:W-:Y:S01]  /*5800*/  DSETP.GEU.AND P0, PT, R4, R2, PT ;  /* 0x000000020400722a */ /* 0x006fe20003f0e000 */
        /* <DEDUP_REMOVED lines=19> */
.L_x_755:
[----:B------:R-:W-:Y:S05]  /*5940*/  BSYNC.RECONVERGENT B1 ;  /* 0x0000000000017941 */ /* 0x000fea0003800200 */
.L_x_754:
[----:B------:R-:W-:Y:S01]  /*5950*/  ISETP.NE.AND P0, PT, R8, RZ, PT ;  /* 0x000000ff0800720c */ /* 0x000fe20003f05270 */
[----:B------:R-:W-:-:S12]  /*5960*/  BSSY.RECONVERGENT B1, `(.L_x_756) ;  /* 0x000000a000017945 */ /* 0x000fd80003800200 */
[----:B------:R-:W-:Y:S05]  /*5970*/  @P0 BRA `(.L_x_757) ;  /* 0x0000000000200947 */ /* 0x000fea0003800000 */
[----:B-1----:R-:W1:Y:S01]  /*5980*/  S2R R4, SR_CgaCtaId ;  /* 0x0000000000047919 */ /* 0x002e620000008800 */
[----:B--2---:R-:W-:Y:S02]  /*5990*/  MOV R3, 0x400 ;  /* 0x0000040000037802 */ /* 0x004fe40000000f00 */
[----:B------:R-:W-:-:S04]  /*59a0*/  SHF.R.U32.HI R2, RZ, 0x1, R0 ;  /* 0x00000001ff027819 */ /* 0x000fc80000011600 */
[----:B------:R-:W-:Y:S02]  /*59b0*/  LOP3.LUT R2, R2, 0x1f0, RZ, 0xc0, !PT ;  /* 0x000001f002027812 */ /* 0x000fe400078ec0ff */
[----:B-1----:R-:W-:-:S05]  /*59c0*/  LEA R3, R4, R3, 0x18 ;  /* 0x0000000304037211 */ /* 0x002fca00078ec0ff */
[----:B------:R-:W-:-:S05]  /*59d0*/  IMAD.IADD R3, R2, 0x1, R3 ;  /* 0x0000000102037824 */ /* 0x000fca00078e0203 */
[----:B------:R1:W-:Y:S04]  /*59e0*/  STS.64 [R3+0x10], R14 ;  /* 0x0000100e03007388 */ /* 0x0003e80000000a00 */
[----:B------:R1:W-:Y:S02]  /*59f0*/  STS.64 [R3+0x8], R12 ;  /* 0x0000080c03007388 */ /* 0x0003e40000000a00 */
.L_x_757:
[----:B------:R-:W-:Y:S05]  /*5a00*/  BSYNC.RECONVERGENT B1 ;  /* 0x0000000000017941 */ /* 0x000fea0003800200 */
.L_x_756:
[----:B------:R-:W-:Y:S01]  /*5a10*/  BAR.SYNC.DEFER_BLOCKING 0x0 ;  /* 0x0000000000007b1d */ /* 0x000fe20000010000 */
[----:B------:R-:W-:-:S13]  /*5a20*/  ISETP.NE.AND P1, PT, R0, RZ, PT ;  /* 0x000000ff0000720c */ /* 0x000fda0003f25270 */
[----:B------:R-:W-:Y:S05]  /*5a30*/  @P1 BRA `(.L_x_687) ;  /* 0x00000008008c1947 */ /* 0x000fea0003800000 */
[----:B-12---:R-:W1:Y:S01]  /*5a40*/  S2R R3, SR_CgaCtaId ;  /* 0x0000000000037919 */ /* 0x006e620000008800 */
[----:B------:R-:W-:Y:S01]  /*5a50*/  MOV R0, 0x400 ;  /* 0x0000040000007802 */ /* 0x000fe20000000f00 */
[----:B------:R-:W-:Y:S03]  /*5a60*/  BSSY.RECONVERGENT B1, `(.L_x_758) ;  /* 0x000001a000017945 */ /* 0x000fe60003800200 */
[----:B-1----:R-:W-:-:S05]  /*5a70*/  LEA R0, R3, R0, 0x18 ;  /* 0x0000000003007211 */ /* 0x002fca00078ec0ff */
[----:B------:R-:W1:Y:S04]  /*5a80*/  LDS.64 R16, [R0+0x18] ;  /* 0x0000180000107984 */ /* 0x000e680000000a00 */
[----:B0---4-:R-:W0:Y:S04]  /*5a90*/  LDS.128 R4, [R0+0x20] ;  /* 0x0000200000047984 */ /* 0x011e280000000c00 */
[----:B------:R2:W4:Y:S04]  /*5aa0*/  LDS.64 R2, [R0+0x80] ;  /* 0x0000800000027984 */ /* 0x0005280000000a00 */
[----:B---3--:R2:W3:Y:S01]  /*5ab0*/  LDS.128 R8, [R0+0x30] ;  /* 0x0000300000087984 */ /* 0x0084e20000000c00 */
        /* <DEDUP_REMOVED lines=20> */
.L_x_759:
[----:B------:R-:W-:Y:S05]  /*5c00*/  BSYNC.RECONVERGENT B1 ;  /* 0x0000000000017941 */ /* 0x000fea0003800200 */
.L_x_758:
        /* <DEDUP_REMOVED lines=23> */
.L_x_761:
[----:B------:R-:W-:Y:S05]  /*5d80*/  BSYNC.RECONVERGENT B1 ;  /* 0x0000000000017941 */ /* 0x000fea0003800200 */
.L_x_760:
[----:B------:R-:W-:Y:S01]  /*5d90*/  DSETP.GEU.AND P0, PT, R4, R10, PT ;  /* 0x0000000a0400722a */ /* 0x000fe20003f0e000 */
[----:B------:R-:W-:Y:S01]  /*5da0*/  BSSY.RECONVERGENT B1, `(.L_x_762) ;  /* 0x0000014000017945 */ /* 0x000fe20003800200 */
[----:B------:R-:W-:Y:S01]  /*5db0*/  IMAD.MOV.U32 R20, RZ, RZ, R10 ;  /* 0x000000ffff147224 */ /* 0x000fe200078e000a */
[----:B-1----:R-:W-:Y:S01]  /*5dc0*/  MOV R23, R13 ;  /* 0x0000000d00177202 */ /* 0x002fe20000000f00 */
[----:B------:R-:W-:Y:S02]  /*5dd0*/  IMAD.MOV.U32 R21, RZ, RZ, R11 ;  /* 0x000000ffff157224 */ /* 0x000fe400078e000b */
        /* <DEDUP_REMOVED lines=16> */
.L_x_763:
[----:B------:R-:W-:Y:S05]  /*5ee0*/  BSYNC.RECONVERGENT B1 ;  /* 0x0000000000017941 */ /* 0x000fea0003800200 */
.L_x_762:
        /* <DEDUP_REMOVED lines=23> */
.L_x_765:
[----:B------:R-:W-:Y:S05]  /*6060*/  BSYNC.RECONVERGENT B1 ;  /* 0x0000000000017941 */ /* 0x000fea0003800200 */
.L_x_764:
        /* <DEDUP_REMOVED lines=21> */
.L_x_767:
[----:B------:R-:W-:Y:S05]  /*61c0*/  BSYNC.RECONVERGENT B1 ;  /* 0x0000000000017941 */ /* 0x000fea0003800200 */
.L_x_766:
        /* <DEDUP_REMOVED lines=21> */
.L_x_769:
[----:B------:R-:W-:Y:S05]  /*6320*/  BSYNC.RECONVERGENT B1 ;  /* 0x0000000000017941 */ /* 0x000fea0003800200 */
.L_x_768:
        /* <DEDUP_REMOVED lines=20> */
.L_x_687:
[----:B------:R-:W-:Y:S05]  /*6470*/  BSYNC.RECONVERGENT B0 ;  /* 0x0000000000007941 */ /* 0x000fea0003800200 */
.L_x_654:
[----:B------:R-:W-:Y:S05]  /*6480*/  @P1 EXIT ;  /* 0x000000000000194d */ /* 0x000fea0003800000 */
[----:B0123--:R-:W0:Y:S02]  /*6490*/  LDC.64 R2, c[0x0][0x390] ;  /* 0x0000e400ff027b82 */ /* 0x00fe240000000a00 */
[----:B0-----:R-:W-:Y:S04]  /*64a0*/  STG.E.64 desc[UR8][R2.64], R12 ;  /* 0x0000000c02007986 */ /* 0x001fe8000c101b08 */
[----:B------:R-:W-:Y:S01]  /*64b0*/  STG.E.64 desc[UR8][R2.64+0x8], R14 ;  /* 0x0000080e02007986 */ /* 0x000fe2000c101b08 */
[----:B------:R-:W-:Y:S05]  /*64c0*/  EXIT ;  /* 0x000000000000794d */ /* 0x000fea0003800000 */
.L_x_770:
        /* <DEDUP_REMOVED lines=11> */
.L_x_2135:


//--------------------- .text._ZN6thrust24THRUST_300001_SM_1000_NS8cuda_cub4core6detail13_kernel_agentINS1_8__reduce11ReduceAgentIPN4cuda3std3__45tupleIJdlEEESC_SB_iNS1_9__extrema9arg_max_fIdlNS9_4lessIdEEEEEEJSC_SC_iSH_EEEvDpT0_ --------------------------
	.section	.text._ZN6thrust24THRUST_300001_SM_1000_NS8cuda_cub4core6detail13_kernel_agentINS1_8__reduce11ReduceAgentIPN4cuda3std3__45tupleIJdlEEESC_SB_iNS1_9__extrema9arg_max_fIdlNS9_4lessIdEEEEEEJSC_SC_iSH_EEEvDpT0_,"ax",@progbits
	.align	128
        .global         _ZN6thrust24THRUST_300001_SM_1000_NS8cuda_cub4core6detail13_kernel_agentINS1_8__reduce11ReduceAgentIPN4cuda3std3__45tupleIJdlEEESC_SB_iNS1_9__extrema9arg_max_fIdlNS9_4lessIdEEEEEEJSC_SC_iSH_EEEvDpT0_
        .type           _ZN6thrust24THRUST_300001_SM_1000_NS8cuda_cub4core6detail13_kernel_agentINS1_8__reduce11ReduceAgentIPN4cuda3std3__45tupleIJdlEEESC_SB_iNS1_9__extrema9arg_max_fIdlNS9_4lessIdEEEEEEJSC_SC_iSH_EEEvDpT0_,@function
        .size           _ZN6thrust24THRUST_300001_SM_1000_NS8cuda_cub4core6detail13_kernel_agentINS1_8__reduce11ReduceAgentIPN4cuda3std3__45tupleIJdlEEESC_SB_iNS1_9__extrema9arg_max_fIdlNS9_4lessIdEEEEEEJSC_SC_iSH_EEEvDpT0_,(.L_x_2136 - _ZN6thrust24THRUST_300001_SM_1000_NS8cuda_cub4core6detail13_kernel_agentINS1_8__reduce11ReduceAgentIPN4cuda3std3__45tupleIJdlEEESC_SB_iNS1_9__extrema9arg_max_fIdlNS9_4lessIdEEEEEEJSC_SC_iSH_EEEvDpT0_)
        .other          _ZN6thrust24THRUST_300001_SM_1000_NS8cuda_cub4core6detail13_kernel_agentINS1_8__reduce11ReduceAgentIPN4cuda3std3__45tupleIJdlEEESC_SB_iNS1_9__extrema9arg_max_fIdlNS9_4lessIdEEEEEEJSC_SC_iSH_EEEvDpT0_,@"STO_CUDA_ENTRY STV_DEFAULT"
_ZN6thrust24THRUST_300001_SM_1000_NS8cuda_cub4core6detail13_kernel_agentINS1_8__reduce11ReduceAgentIPN4cuda3std3__45tupleIJdlEEESC_SB_iNS1_9__extrema9arg_max_fIdlNS9_4lessIdEEEEEEJSC_SC_iSH_EEEvDpT0_:
.text._ZN6thrust24THRUST_300001_SM_1000_NS8cuda_cub4core6detail13_kernel_agentINS1_8__reduce11ReduceAgentIPN4cuda3std3__45tupleIJdlEEESC_SB_iNS1_9__extrema9arg_max_fIdlNS9_4lessIdEEEEEEJSC_SC_iSH_EEEvDpT0_:
        /* <DEDUP_REMOVED lines=21> */
.L_x_774:
[----:B0-----:R-:W-:Y:S05]  /*0150*/  BSYNC.RECONVERGENT B1 ;  /* 0x0000000000017941 */ /* 0x001fea0003800200 */
.L_x_773:
        /* <DEDUP_REMOVED lines=15> */
.L_x_781:
        /* <DEDUP_REMOVED lines=31> */
.L_x_780:
[----:B------:R-:W-:Y:S05]  /*0440*/  BSYNC.RECONVERGENT B3 ;  /* 0x0000000000037941 */ /* 0x000fea0003800200 */
.L_x_779:
[----:B------:R-:W-:Y:S02]  /*0450*/  IMAD.X R3, RZ, RZ, R3, P3 ;  /* 0x000000ffff037224 */ /* 0x000fe400018e0603 */
[----:B------:R-:W-:Y:S01]  /*0460*/  VIADD R19, R19, 0x100 ;  /* 0x0000010013137836 */ /* 0x000fe20000000000 */
[----:B------:R-:W-:Y:S06]  /*0470*/  @P2 BRA `(.L_x_781) ;  /* 0xfffffffc00742947 */ /* 0x000fec000383ffff */
.L_x_778:
[----:B------:R-:W-:Y:S05]  /*0480*/  BSYNC.RECONVERGENT B2 ;  /* 0x0000000000027941 */ /* 0x000fea0003800200 */
.L_x_777:
[----:B------:R-:W0:Y:S01]  /*0490*/  LDC.64 R8, c[0x0][0x380] ;  /* 0x0000e000ff087b82 */ /* 0x000e220000000a00 */
[----:B------:R-:W-:-:S13]  /*04a0*/  ISETP.GE.U32.AND P0, PT, R4, 0x300, PT ;  /* 0x000003000400780c */ /* 0x000fda0003f06070 */
[----:B------:R-:W-:Y:S05]  /*04b0*/  @!P0 BRA `(.L_x_776) ;  /* 0x0000000400908947 */ /* 0x000fea0003800000 */
.L_x_790:
        /* <DEDUP_REMOVED lines=13> */
[----:B------:R-:W-:Y:S01]  /*0590*/  IMAD.MOV.U32 R23, RZ, RZ, R12 ;  /* 0x000000ffff177224 */ /* 0x000fe200078e000c */
[----:B------:R-:W-:Y:S01]  /*05a0*/  MOV R25, R13 ;  /* 0x0000000d00197202 */ /* 0x000fe20000000f00 */
[----:B------:R-:W-:Y:S02]  /*05b0*/  IMAD.MOV.U32 R2, RZ, RZ, R14 ;  /* 0x000000ffff027224 */ /* 0x000fe400078e000e */
[----:B------:R-:W-:-:S09]  /*05c0*/  IMAD.MOV.U32 R3, RZ, RZ, R15 ;  /* 0x000000ffff037224 */ /* 0x000fd200078e000f */
        /* <DEDUP_REMOVED lines=9> */
.L_x_783:
[----:B------:R-:W-:Y:S05]  /*0660*/  BSYNC.RECONVERGENT B2 ;  /* 0x0000000000027941 */ /* 0x000fea0003800200 */
.L_x_782:
        /* <DEDUP_REMOVED lines=25> */
.L_x_785:
[----:B------:R-:W-:Y:S05]  /*0800*/  BSYNC.RECONVERGENT B2 ;  /* 0x0000000000027941 */ /* 0x000fea0003800200 */
.L_x_784:
        /* <DEDUP_REMOVED lines=21> */
.L_x_787:
[----:B------:R-:W-:Y:S05]  /*0960*/  BSYNC.RECONVERGENT B2 ;  /* 0x0000000000027941 */ /* 0x000fea0003800200 */
.L_x_786:
        /* <DEDUP_REMOVED lines=8> */
[----:B------:R-:W-:Y:S01]  /*09f0*/  IMAD.MOV.U32 R14, RZ, RZ, R2 ;  /* 0x000000ffff0e7224 */ /* 0x000fe200078e0002 */
[----:B------:R-:W-:Y:S01]  /*0a00*/  MOV R13, R7 ;  /* 0x00000007000d7202 */ /* 0x000fe20000000f00 */
[----:B------:R-:W-:Y:S02]  /*0a10*/  IMAD.MOV.U32 R15, RZ, RZ, R3 ;  /* 0x000000ffff0f7224 */ /* 0x000fe400078e0003 */
[----:B------:R-:W-:-:S09]  /*0a20*/  IMAD.MOV.U32 R12, RZ, RZ, R5 ;  /* 0x000000ffff0c7224 */ /* 0x000fd200078e0005 */
        /* <DEDUP_REMOVED lines=9> */
.L_x_789:
[----:B------:R-:W-:Y:S05]  /*0ac0*/  BSYNC.RECONVERGENT B2 ;  /* 0x0000000000027941 */ /* 0x000fea0003800200 */
.L_x_788:
[----:B------:R-:W-:-:S05]  /*0ad0*/  VIADD R19, R19, 0x400 ;  /* 0x0000040013137836 */ /* 0x000fca0000000000 */
[----:B------:R-:W-:-:S13]  /*0ae0*/  ISETP.GE.AND P0, PT, R19, UR5, PT ;  /* 0x0000000513007c0c */ /* 0x000fda000bf06270 */
[----:B------:R-:W-:Y:S05]  /*0af0*/  @!P0 BRA `(.L_x_790) ;  /* 0xfffffff800708947 */ /* 0x000fea000383ffff */
.L_x_776:
[----:B------:R-:W-:Y:S05]  /*0b00*/  BSYNC.RECONVERGENT B1 ;  /* 0x0000000000017941 */ /* 0x000fea0003800200 */
.L_x_775:
        /* <DEDUP_REMOVED lines=35> */
.L_x_793:
[----:B------:R-:W-:Y:S05]  /*0d40*/  BSYNC.RECONVERGENT B1 ;  /* 0x0000000000017941 */ /* 0x000fea0003800200 */
.L_x_792:
        /* <DEDUP_REMOVED lines=31> */
.L_x_795:
[----:B------:R-:W-:Y:S05]  /*0f40*/  BSYNC.RECONVERGENT B1 ;  /* 0x0000000000017941 */ /* 0x000fea0003800200 */
.L_x_794:
        /* <DEDUP_REMOVED lines=31> */
.L_x_797:
[----:B------:R-:W-:Y:S05]  /*1140*/  BSYNC.RECONVERGENT B1 ;  /* 0x0000000000017941 */ /* 0x000fea0003800200 */
.L_x_796:
        /* <DEDUP_REMOVED lines=31> */
.L_x_799:
[----:B------:R-:W-:Y:S05]  /*1340*/  BSYNC.RECONVERGENT B1 ;  /* 0x0000000000017941 */ /* 0x000fea0003800200 */
.L_x_798:
[----:B------:R-:W-:Y:S01]  /*1350*/  ISETP.GT.AND P0, PT, R9, 0xf, PT ;  /* 0x0000000f0900780c */ /* 0x000fe20003f04270 */
[----:B-1----:R1:W1:Y:S01]  /*1360*/  SHFL.DOWN PT, R6, R4, 0x10, 0x1f ;  /* 0x0a001f0004067f89 */ /* 0x00226200000e0000 */
[----:B------:R-:W-:Y:S01]  /*1370*/  BSSY.RECONVERGENT B1, `(.L_x_800) ;  /* 0x000001d000017945 */ /* 0x000fe20003800200 */
[----:B0-----:R-:W-:Y:S01]  /*1380*/  MOV R14, R8 ;  /* 0x00000008000e7202 */ /* 0x001fe20000000f00 */
[----:B----4-:R-:W-:Y:S01]  /*1390*/  IMAD.MOV.U32 R15, RZ, RZ, R10 ;  /* 0x000000ffff0f7224 */ /* 0x010fe200078e000a */
[----:B--2---:R0:W2:Y:S01]  /*13a0*/  SHFL.DOWN PT, R7, R5, 0x10, 0x1f ;  /* 0x0a001f0005077f89 */ /* 0x0040a200000e0000 */
[----:B------:R-:W-:Y:S02]  /*13b0*/  IMAD.MOV.U32 R2, RZ, RZ, R4 ;  /* 0x000000ffff027224 */ /* 0x000fe400078e0004 */
[----:B------:R-:W-:Y:S01]  /*13c0*/  IMAD.MOV.U32 R3, RZ, RZ, R5 ;  /* 0x000000ffff037224 */ /* 0x000fe200078e0005 */
[----:B------:R0:W4:Y:S04]  /*13d0*/  SHFL.DOWN PT, R11, R8, 0x10, 0x1f ;  /* 0x0a001f00080b7f89 */ /* 0x00012800000e0000 */
[----:B------:R0:W0:Y:S01]  /*13e0*/  SHFL.DOWN PT, R13, R10, 0x10, 0x1f ;  /* 0x0a001f000a0d7f89 */ /* 0x00002200000e0000 */
[----:B------:R-:W-:Y:S05]  /*13f0*/  @P0 BRA `(.L_x_801) ;  /* 0x0000000000500947 */ /* 0x000fea0003800000 */
[----:B-12---:R-:W-:Y:S01]  /*1400*/  DSETP.GEU.AND P0, PT, R4, R6, PT ;  /* 0x000000060400722a */ /* 0x006fe20003f0e000 */
        /* <DEDUP_REMOVED lines=19> */
.L_x_801:
[----:B------:R-:W-:Y:S05]  /*1540*/  BSYNC.RECONVERGENT B1 ;  /* 0x0000000000017941 */ /* 0x000fea0003800200 */
.L_x_800:
        /* <DEDUP_REMOVED lines=11> */
.L_x_803:
[----:B------:R-:W-:Y:S05]  /*1600*/  BSYNC.RECONVERGENT B1 ;  /* 0x0000000000017941 */ /* 0x000fea0003800200 */
.L_x_802:
        /* <DEDUP_REMOVED lines=8> */
[----:B-12---:R-:W1:Y:S04]  /*1690*/  LDS.128 R4, [R0+0x20] ;  /* 0x0000200000047984 */ /* 0x006e680000000c00 */
[----:B---3--:R2:W3:Y:S04]  /*16a0*/  LDS.64 R12, [R0+0x80] ;  /* 0x00008000000c7984 */ /* 0x0084e80000000a00 */
[----:B----4-:R2:W4:Y:S01]  /*16b0*/  LDS.128 R8, [R0+0x30] ;  /* 0x0000300000087984 */ /* 0x0105220000000c00 */
        /* <DEDUP_REMOVED lines=20> */
.L_x_806:
[----:B------:R-:W-:Y:S05]  /*1800*/  BSYNC.RECONVERGENT B1 ;  /* 0x0000000000017941 */ /* 0x000fea0003800200 */
.L_x_805:
        /* <DEDUP_REMOVED lines=10> */
[----:B------:R-:W-:Y:S01]  /*18b0*/  MOV R15, R26 ;  /* 0x0000001a000f7202 */ /* 0x000fe20000000f00 */
[----:B------:R-:W-:Y:S02]  /*18c0*/  IMAD.MOV.U32 R29, RZ, RZ, R27 ;  /* 0x000000ffff1d7224 */ /* 0x000fe400078e001b */
[----:B------:R-:W-:Y:S02]  /*18d0*/  IMAD.MOV.U32 R4, RZ, RZ, R24 ;  /* 0x000000ffff047224 */ /* 0x000fe400078e0018 */
[----:B------:R-:W-:-:S08]  /*18e0*/  IMAD.MOV.U32 R5, RZ, RZ, R25 ;  /* 0x000000ffff057224 */ /* 0x000fd000078e0019 */
        /* <DEDUP_REMOVED lines=9> */
.L_x_808:
[----:B------:R-:W-:Y:S05]  /*1980*/  BSYNC.RECONVERGENT B1 ;  /* 0x0000000000017941 */ /* 0x000fea0003800200 */
.L_x_807:
        /* <DEDUP_REMOVED lines=21> */
.L_x_810:
[----:B------:R-:W-:Y:S05]  /*1ae0*/  BSYNC.RECONVERGENT B1 ;  /* 0x0000000000017941 */ /* 0x000fea0003800200 */
.L_x_809:
        /* <DEDUP_REMOVED lines=23> */
.L_x_812:
[----:B------:R-:W-:Y:S05]  /*1c60*/  BSYNC.RECONVERGENT B1 ;  /* 0x0000000000017941 */ /* 0x000fea0003800200 */
.L_x_811:
        /* <DEDUP_REMOVED lines=21> */
.L_x_814:
[----:B------:R-:W-:Y:S05]  /*1dc0*/  BSYNC.RECONVERGENT B1 ;  /* 0x0000000000017941 */ /* 0x000fea0003800200 */
.L_x_813:
        /* <DEDUP_REMOVED lines=21> */
.L_x_816:
[----:B------:R-:W-:Y:S05]  /*1f20*/  BSYNC.RECONVERGENT B1 ;  /* 0x0000000000017941 */ /* 0x000fea0003800200 */
.L_x_815:
        /* <DEDUP_REMOVED lines=21> */
.L_x_791:
[----:B------:R-:W2:Y:S01]  /*2080*/  S2R R4, SR_LANEID ;  /* 0x0000000000047919 */ /* 0x000ea20000000000 */
[----:B-1----:R-:W-:Y:S01]  /*2090*/  LOP3.LUT R2, R0, 0x3e0, RZ, 0xc0, !PT ;  /* 0x000003e000027812 */ /* 0x002fe200078ec0ff */
[----:B------:R-:W-:Y:S01]  /*20a0*/  BSSY.RECONVERGENT B1, `(.L_x_817) ;  /* 0x0000024000017945 */ /* 0x000fe20003800200 */
[----:B-----5:R-:W-:Y:S02]  /*20b0*/  IMAD.MOV.U32 R16, RZ, RZ, R12 ;  /* 0x000000ffff107224 */ /* 0x020fe400078e000c */
[----:B------:R-:W-:Y:S02]  /*20c0*/  IMAD.MOV.U32 R18, RZ, RZ, R13 ;  /* 0x000000ffff127224 */ /* 0x000fe400078e000d */
[----:B------:R-:W-:Y:S01]  /*20d0*/  VIADD R3, R2, 0x20 ;  /* 0x0000002002037836 */ /* 0x000fe20000000000 */
[----:B------:R-:W-:-:S04]  /*20e0*/  LOP3.LUT R2, RZ, R2, RZ, 0x33, !PT ;  /* 0x00000002ff027212 */ /* 0x000fc800078e33ff */
[----:B------:R-:W-:Y:S01]  /*20f0*/  ISETP.GT.AND P0, PT, R3, UR8, PT ;  /* 0x0000000803007c0c */ /* 0x000fe2000bf04270 */
[----:B------:R-:W-:Y:S02]  /*2100*/  VIADD R2, R2, UR8 ;  /* 0x0000000802027c36 */ /* 0x000fe40008000000 */
[----:B------:R-:W-:-:S03]  /*2110*/  IMAD.MOV.U32 R3, RZ, RZ, R15 ;  /* 0x000000ffff037224 */ /* 0x000fc600078e000f */
[----:B------:R-:W-:Y:S01]  /*2120*/  SEL R5, R2, 0x1f, P0 ;  /* 0x0000001f02057807 */ /* 0x000fe20000000000 */
[----:B------:R-:W-:-:S04]  /*2130*/  IMAD.MOV.U32 R2, RZ, RZ, R14 ;  /* 0x000000ffff027224 */ /* 0x000fc800078e000e */
[----:B------:R1:W3:Y:S04]  /*2140*/  SHFL.DOWN PT, R6, R14, 0x1, R5 ;  /* 0x082000000e067989 */ /* 0x0002e800000e0005 */
[----:B------:R1:W4:Y:S04]  /*2150*/  SHFL.DOWN PT, R7, R15, 0x1, R5 ;  /* 0x082000000f077989 */ /* 0x00032800000e0005 */
[----:B0-----:R1:W0:Y:S01]  /*2160*/  SHFL.DOWN PT, R9, R12, 0x1, R5 ;  /* 0x082000000c097989 */ /* 0x00122200000e0005 */
[----:B--2---:R-:W-:-:S03]  /*2170*/  ISETP.GE.AND P0, PT, R4, R5, PT ;  /* 0x000000050400720c */ /* 0x004fc60003f06270 */
[----:B------:R1:W2:Y:S10]  /*2180*/  SHFL.DOWN PT, R11, R13, 0x1, R5 ;  /* 0x082000000d0b7989 */ /* 0x0002b400000e0005 */
[----:B-1----:R-:W-:Y:S05]  /*2190*/  @P0 BRA `(.L_x_818) ;  /* 0x0000000000500947 */ /* 0x002fea0003800000 */
[----:B---34-:R-:W-:Y:S01]  /*21a0*/  DSETP.GEU.AND P0, PT, R14, R6, PT ;  /* 0x000000060e00722a */ /* 0x018fe20003f0e000 */
[----:B0-----:R-:W-:Y:S01]  /*21b0*/  MOV R16, R9 ;  /* 0x0000000900107202 */ /* 0x001fe20000000f00 */
[----:B--2---:R-:W-:Y:S02]  /*21c0*/  IMAD.MOV.U32 R18, RZ, RZ, R11 ;  /* 0x000000ffff127224 */ /* 0x004fe400078e000b */
        /* <DEDUP_REMOVED lines=17> */
.L_x_818:
[----:B------:R-:W-:Y:S05]  /*22e0*/  BSYNC.RECONVERGENT B1 ;  /* 0x0000000000017941 */ /* 0x000fea0003800200 */
.L_x_817:
        /* <DEDUP_REMOVED lines=8> */
[----:B--2---:R1:W2:Y:S01]  /*2370*/  SHFL.DOWN PT, R11, R16, 0x2, R5 ;  /* 0x08400000100b7989 */ /* 0x0042a200000e0005 */
[----:B----4-:R-:W-:-:S03]  /*2380*/  IMAD.MOV.U32 R7, RZ, RZ, R3 ;  /* 0x000000ffff077224 */ /* 0x010fc600078e0003 */
[----:B------:R1:W4:Y:S04]  /*2390*/  SHFL.DOWN PT, R13, R18, 0x2, R5 ;  /* 0x08400000120d7989 */ /* 0x00032800000e0005 */
[----:B------:R-:W-:Y:S05]  /*23a0*/  @P0 BRA `(.L_x_820) ;  /* 0x0000000000500947 */ /* 0x000fea0003800000 */
[----:B0--3--:R-:W-:Y:S01]  /*23b0*/  DSETP.GEU.AND P0, PT, R2, R8, PT ;  /* 0x000000080200722a */ /* 0x009fe20003f0e000 */
        /* <DEDUP_REMOVED lines=19> */
.L_x_820:
[----:B------:R-:W-:Y:S05]  /*24f0*/  BSYNC.RECONVERGENT B1 ;  /* 0x0000000000017941 */ /* 0x000fea0003800200 */
.L_x_819:
[----:B-1----:R-:W-:Y:S01]  /*2500*/  VIADD R2, R4, 0x4 ;  /* 0x0000000404027836 */ /* 0x002fe20000000000 */
[----:B---3--:R1:W3:Y:S01]  /*2510*/  SHFL.DOWN PT, R8, R6, 0x4, R5 ;  /* 0x0880000006087989 */ /* 0x0082e200000e0005 */
[----:B------:R-:W-:Y:S01]  /*2520*/  BSSY.RECONVERGENT B1, `(.L_x_821) ;  /* 0x000001e000017945 */ /* 0x000fe20003800200 */
[----:B------:R-:W-:Y:S01]  /*2530*/  IMAD.MOV.U32 R14, RZ, RZ, R10 ;  /* 0x000000ffff0e7224 */ /* 0x000fe200078e000a */
[----:B------:R-:W-:Y:S01]  /*2540*/  MOV R3, R7 ;  /* 0x0000000700037202 */ /* 0x000fe20000000f00 */
[----:B0-----:R1:W0:Y:S01]  /*2550*/  SHFL.DOWN PT, R9, R7, 0x4, R5 ;  /* 0x0880000007097989 */ /* 0x00122200000e0005 */
[----:B------:R-:W-:Y:S01]  /*2560*/  ISETP.GT.AND P0, PT, R2, R5, PT ;  /* 0x000000050200720c */ /* 0x000fe20003f04270 */
[----:B------:R-:W-:Y:S02]  /*2570*/  IMAD.MOV.U32 R16, RZ, RZ, R12 ;  /* 0x000000ffff107224 */ /* 0x000fe400078e000c */
[----:B--2---:R1:W2:Y:S01]  /*2580*/  SHFL.DOWN PT, R11, R10, 0x4, R5 ;  /* 0x088000000a0b7989 */ /* 0x0042a200000e0005 */
[----:B------:R-:W-:-:S03]  /*2590*/  IMAD.MOV.U32 R2, RZ, RZ, R6 ;  /* 0x000000ffff027224 */ /* 0x000fc600078e0006 */
[----:B----4-:R1:W4:Y:S06]  /*25a0*/  SHFL.DOWN PT, R13, R12, 0x4, R5 ;  /* 0x088000000c0d7989 */ /* 0x01032c00000e0005 */
        /* <DEDUP_REMOVED lines=21> */
.L_x_822:
[----:B------:R-:W-:Y:S05]  /*2700*/  BSYNC.RECONVERGENT B1 ;  /* 0x0000000000017941 */ /* 0x000fea0003800200 */
.L_x_821:
[----:B-1----:R-:W-:Y:S01]  /*2710*/  VIADD R6, R4, 0x8 ;  /* 0x0000000804067836 */ /* 0x002fe20000000000 */
[----:B---3--:R1:W3:Y:S01]  /*2720*/  SHFL.DOWN PT, R8, R2, 0x8, R5 ;  /* 0x0900000002087989 */ /* 0x0082e200000e0005 */
[----:B------:R-:W-:Y:S01]  /*2730*/  BSSY.RECONVERGENT B1, `(.L_x_823) ;  /* 0x000001e000017945 */ /* 0x000fe20003800200 */
[----:B------:R-:W-:Y:S02]  /*2740*/  IMAD.MOV.U32 R10, RZ, RZ, R14 ;  /* 0x000000ffff0a7224 */ /* 0x000fe400078e000e */
[----:B------:R-:W-:Y:S01]  /*2750*/  ISETP.GT.AND P0, PT, R6, R5, PT ;  /* 0x000000050600720c */ /* 0x000fe20003f04270 */
[----:B0-----:R1:W0:Y:S01]  /*2760*/  SHFL.DOWN PT, R9, R3, 0x8, R5 ;  /* 0x0900000003097989 */ /* 0x00122200000e0005 */
[----:B------:R-:W-:Y:S02]  /*2770*/  IMAD.MOV.U32 R12, RZ, RZ, R16 ;  /* 0x000000ffff0c7224 */ /* 0x000fe400078e0010 */
[----:B------:R-:W-:Y:S01]  /*2780*/  IMAD.MOV.U32 R6, RZ, RZ, R2 ;  /* 0x000000ffff067224 */ /* 0x000fe200078e0002 */
[----:B--2---:R1:W2:Y:S01]  /*2790*/  SHFL.DOWN PT, R11, R14, 0x8, R5 ;  /* 0x090000000e0b7989 */ /* 0x0042a200000e0005 */
[----:B------:R-:W-:-:S03]  /*27a0*/  IMAD.MOV.U32 R7, RZ, RZ, R3 ;  /* 0x000000ffff077224 */ /* 0x000fc600078e0003 */
[----:B----4-:R1:W4:Y:S04]  /*27b0*/  SHFL.DOWN PT, R13, R16, 0x8, R5 ;  /* 0x09000000100d7989 */ /* 0x01032800000e0005 */
        /* <DEDUP_REMOVED lines=21> */
.L_x_824:
[----:B------:R-:W-:Y:S05]  /*2910*/  BSYNC.RECONVERGENT B1 ;  /* 0x0000000000017941 */ /* 0x000fea0003800200 */
.L_x_823:
[----:B-1----:R-:W-:Y:S01]  /*2920*/  VIADD R2, R4, 0x10 ;  /* 0x0000001004027836 */ /* 0x002fe20000000000 */
[----:B---3--:R1:W3:Y:S01]  /*2930*/  SHFL.DOWN PT, R8, R6, 0x10, R5 ;  /* 0x0a00000006087989 */ /* 0x0082e200000e0005 */
[----:B------:R-:W-:Y:S01]  /*2940*/  BSSY.RECONVERGENT B1, `(.L_x_825) ;  /* 0x000001e000017945 */ /* 0x000fe20003800200 */
[----:B------:R-:W-:Y:S02]  /*2950*/  IMAD.MOV.U32 R14, RZ, RZ, R10 ;  /* 0x000000ffff0e7224 */ /* 0x000fe400078e000a */
[----:B------:R-:W-:Y:S01]  /*2960*/  ISETP.GT.AND P0, PT, R2, R5, PT ;  /* 0x000000050200720c */ /* 0x000fe20003f04270 */
[----:B0-----:R1:W0:Y:S01]  /*2970*/  SHFL.DOWN PT, R9, R7, 0x10, R5 ;  /* 0x0a00000007097989 */ /* 0x00122200000e0005 */
[----:B------:R-:W-:Y:S01]  /*2980*/  IMAD.MOV.U32 R15, RZ, RZ, R12 ;  /* 0x000000ffff0f7224 */ /* 0x000fe200078e000c */
[----:B------:R-:W-:Y:S01]  /*2990*/  MOV R2, R6 ;  /* 0x0000000600027202 */ /* 0x000fe20000000f00 */
[----:B------:R-:W-:Y:S01]  /*29a0*/  IMAD.MOV.U32 R3, RZ, RZ, R7 ;  /* 0x000000ffff037224 */ /* 0x000fe200078e0007 */
[----:B--2---:R1:W2:Y:S04]  /*29b0*/  SHFL.DOWN PT, R11, R10, 0x10, R5 ;  /* 0x0a0000000a0b7989 */ /* 0x0042a800000e0005 */
        /* <DEDUP_REMOVED lines=22> */
.L_x_826:
[----:B------:R-:W-:Y:S05]  /*2b20*/  BSYNC.RECONVERGENT B1 ;  /* 0x0000000000017941 */ /* 0x000fea0003800200 */
.L_x_825:
        /* <DEDUP_REMOVED lines=11> */
.L_x_828:
[----:B------:R-:W-:Y:S05]  /*2be0*/  BSYNC.RECONVERGENT B1 ;  /* 0x0000000000017941 */ /* 0x000fea0003800200 */
.L_x_827:
[----:B------:R-:W-:Y:S01]  /*2bf0*/  BAR.SYNC.DEFER_BLOCKING 0x0 ;  /* 0x0000000000007b1d */ /* 0x000fe20000010000 */
[----:B------:R-:W-:-:S13]  /*2c00*/  ISETP.NE.AND P1, PT, R0, RZ, PT ;  /* 0x000000ff0000720c */ /* 0x000fda0003f25270 */
[----:B------:R-:W-:Y:S05]  /*2c10*/  @P1 BRA `(.L_x_804) ;  /* 0x0000003400981947 */ /* 0x000fea0003800000 */
[----:B------:R-:W-:Y:S01]  /*2c20*/  UISETP.GE.AND UP0, UPT, UR8, 0x21, UPT ;  /* 0x000000210800788c */ /* 0x000fe2000bf06270 */
[----:B--2---:R-:W-:Y:S02]  /*2c30*/  IMAD.MOV.U32 R11, RZ, RZ, R14 ;  /* 0x000000ffff0b7224 */ /* 0x004fe400078e000e */
[----:B---3--:R-:W-:Y:S02]  /*2c40*/  IMAD.MOV.U32 R8, RZ, RZ, R15 ;  /* 0x000000ffff087224 */ /* 0x008fe400078e000f */
[----:B------:R-:W-:Y:S02]  /*2c50*/  IMAD.MOV.U32 R4, RZ, RZ, R2 ;  /* 0x000000ffff047224 */ /* 0x000fe400078e0002 */
[----:B-1----:R-:W-:Y:S02]  /*2c60*/  IMAD.MOV.U32 R5, RZ, RZ, R3 ;  /* 0x000000ffff057224 */ /* 0x002fe400078e0003 */
[----:B------:R-:W-:Y:S05]  /*2c70*/  BRA.U !UP0, `(.L_x_829) ;  /* 0x00000001086c7547 */ /* 0x000fea000b800000 */
[----:B------:R-:W1:Y:S01]  /*2c80*/  S2UR UR5, SR_CgaCtaId ;  /* 0x00000000000579c3 */ /* 0x000e620000008800 */
[----:B------:R-:W-:Y:S01]  /*2c90*/  UMOV UR4, 0x400 ;  /* 0x0000040000047882 */ /* 0x000fe20000000000 */
[----:B------:R-:W-:Y:S01]  /*2ca0*/  BSSY.RECONVERGENT B1, `(.L_x_829) ;  /* 0x0000018000017945 */ /* 0x000fe20003800200 */
[----:B-1----:R-:W-:-:S09]  /*2cb0*/  ULEA UR4, UR5, UR4, 0x18 ;  /* 0x0000000405047291 */ /* 0x002fd2000f8ec0ff */
[----:B------:R-:W1:Y:S04]  /*2cc0*/  LDS.64 R6, [UR4+0x18] ;  /* 0x00001804ff067984 */ /* 0x000e680008000a00 */
[----:B----4-:R-:W2:Y:S01]  /*2cd0*/  LDS.64 R12, [UR4+0x20] ;  /* 0x00002004ff0c7984 */ /* 0x010ea20008000a00 */
[----:B-1----:R-:W-:Y:S01]  /*2ce0*/  DSETP.GEU.AND P0, PT, R2, R6, PT ;  /* 0x000000060200722a */ /* 0x002fe20003f0e000 */
        /* <DEDUP_REMOVED lines=19> */
.L_x_830:
[----:B------:R-:W-:Y:S05]  /*2e20*/  BSYNC.RECONVERGENT B1 ;  /* 0x0000000000017941 */ /* 0x000fea0003800200 */
.L_x_829:
[----:B------:R-:W-:Y:S01]  /*2e30*/  UISETP.GE.AND UP0, UPT, UR8, 0x41, UPT ;  /* 0x000000410800788c */ /* 0x000fe2000bf06270 */
[----:B0-----:R-:W-:Y:S01]  /*2e40*/  IMAD.MOV.U32 R9, RZ, RZ, R11 ;  /* 0x000000ffff097224 */ /* 0x001fe200078e000b */
        /* <DEDUP_REMOVED lines=9> */
[----:B----4-:R-:W1:Y:S01]  /*2ee0*/  LDS.64 R12, [UR4+0x30] ;  /* 0x00003004ff0c7984 */ /* 0x010e620008000a00 */
        /* <DEDUP_REMOVED lines=20> */
.L_x_832:
[----:B------:R-:W-:Y:S05]  /*3030*/  BSYNC.RECONVERGENT B1 ;  /* 0x0000000000017941 */ /* 0x000fea0003800200 */
.L_x_831:
        /* <DEDUP_REMOVED lines=32> */
.L_x_834:
[----:B------:R-:W-:Y:S05]  /*3240*/  BSYNC.RECONVERGENT B1 ;  /* 0x0000000000017941 */ /* 0x000fea0003800200 */
.L_x_833:
        /* <DEDUP_REMOVED lines=32> */
.L_x_836:
[----:B------:R-:W-:Y:S05]  /*3450*/  BSYNC.RECONVERGENT B1 ;  /* 0x0000000000017941 */ /* 0x000fea0003800200 */
.L_x_835:
        /* <DEDUP_REMOVED lines=32> */
.L_x_838:
[----:B------:R-:W-:Y:S05]  /*3660*/  BSYNC.RECONVERGENT B1 ;  /* 0x0000000000017941 */ /* 0x000fea0003800200 */
.L_x_837:
        /* <DEDUP_REMOVED lines=13> */
[----:B------:R-:W-:Y:S01]  /*3740*/  MOV R6, R2 ;  /* 0x0000000200067202 */ /* 0x000fe20000000f00 */
[----:B------:R-:W-:Y:S02]  /*3750*/  IMAD.MOV.U32 R7, RZ, RZ, R3 ;  /* 0x000000ffff077224 */ /* 0x000fe400078e0003 */
        /* <DEDUP_REMOVED lines=17> */
.L_x_840:
[----:B------:R-:W-:Y:S05]  /*3870*/  BSYNC.RECONVERGENT B1 ;  /* 0x0000000000017941 */ /* 0x000fea0003800200 */
.L_x_839:
        /* <DEDUP_REMOVED lines=32> */
.L_x_772:
        /* <DEDUP_REMOVED lines=34> */
[----:B------:R-:W-:-:S04]  /*3ca0*/  IMAD.MOV.U32 R15, RZ, RZ, 0x500 ;  /* 0x00000500ff0f7424 */ /* 0x000fc800078e00ff */
        /* <DEDUP_REMOVED lines=8> */
[----:B------:R-:W-:Y:S02]  /*3d30*/  @P2 MOV R9, R13 ;  /* 0x0000000d00092202 */ /* 0x000fe40000000f00 */
[----:B------:R-:W-:-:S04]  /*3d40*/  @P2 SEL R7, R11, R7, P0 ;  /* 0x000000070b072207 */ /* 0x000fc80000000000 */
        /* <DEDUP_REMOVED lines=11> */
[----:B------:R-:W-:Y:S01]  /*3e00*/  IMAD.MOV.U32 R27, RZ, RZ, R2 ;  /* 0x000000ffff1b7224 */ /* 0x000fe200078e0002 */
[----:B------:R-:W0:Y:S01]  /*3e10*/  LDCU UR4, c[0x0][0x390] ;  /* 0x00007200ff0477ac */ /* 0x000e220008000800 */
[----:B------:R-:W-:Y:S02]  /*3e20*/  IMAD.MOV.U32 R24, RZ, RZ, R3 ;  /* 0x000000ffff187224 */ /* 0x000fe400078e0003 */
[----:B------:R-:W-:-:S07]  /*3e30*/  IMAD.MOV.U32 R25, RZ, RZ, 0x500 ;  /* 0x00000500ff197424 */ /* 0x000fce00078e00ff */
.L_x_842:
[----:B------:R-:W1:Y:S01]  /*3e40*/  LDC.64 R22, c[0x0][0x380] ;  /* 0x0000e000ff167b82 */ /* 0x000e620000000a00 */
[----:B------:R-:W-:-:S04]  /*3e50*/  IMAD.IADD R3, R0, 0x1, R25 ;  /* 0x0000000100037824 */ /* 0x000fc800078e0219 */
[----:B-1----:R-:W-:-:S05]  /*3e60*/  IMAD.WIDE.U32 R22, R3, 0x10, R22 ;  /* 0x0000001003167825 */ /* 0x002fca00078e0016 */
        /* <DEDUP_REMOVED lines=17> */
[----:B------:R-:W-:-:S06]  /*3f80*/  @P2 IMAD.MOV.U32 R6, RZ, RZ, R29 ;  /* 0x000000ffff062224 */ /* 0x000fcc00078e001d */
[----:B----4-:R-:W-:Y:S01]  /*3f90*/  DSETP.GEU.AND P1, PT, R6, R10, PT ;  /* 0x0000000a0600722a */ /* 0x010fe20003f2e000 */
[----:B------:R-:W-:Y:S02]  /*3fa0*/  @P2 SEL R8, R27, R8, P0 ;  /* 0x000000081b082207 */ /* 0x000fe40000000000 */
[----:B------:R-:W-:-:S11]  /*3fb0*/  @P2 SEL R9, R24, R9, P0 ;  /* 0x0000000918092207 */ /* 0x000fd60000000000 */
[----:B-----5:R-:W-:-:S04]  /*3fc0*/  @P1 ISETP.GE.U32.AND P0, PT, R8, R12, PT ;  /* 0x0000000c0800120c */ /* 0x020fc80003f06070 */
        /* <DEDUP_REMOVED lines=25> */
[----:B------:R-:W-:Y:S01]  /*4160*/  @P1 IMAD.MOV.U32 R19, RZ, RZ, R15 ;  /* 0x000000ffff131224 */ /* 0x000fe200078e000f */
[----:B------:R-:W-:Y:S02]  /*4170*/  @P1 SEL R20, R16, R20, P0 ;  /* 0x0000001410141207 */ /* 0x000fe40000000000 */
[----:B------:R-:W-:Y:S01]  /*4180*/  @P1 SEL R21, R17, R21, P0 ;  /* 0x0000001511151207 */ /* 0x000fe20000000000 */
[----:B------:R-:W-:-:S05]  /*4190*/  VIADD R7, R25, 0xa00 ;  /* 0x00000a0019077836 */ /* 0x000fca0000000000 */
[----:B0-----:R-:W-:Y:S01]  /*41a0*/  ISETP.GT.AND P1, PT, R7, UR4, PT ;  /* 0x0000000407007c0c */ /* 0x001fe2000bf24270 */
[----:B------:R-:W-:-:S04]  /*41b0*/  VIADD R15, R25, 0x500 ;  /* 0x00000500190f7836 */ /* 0x000fc80000000000 */
[----:B------:R-:W-:Y:S01]  /*41c0*/  IMAD.MOV.U32 R25, RZ, RZ, R15 ;  /* 0x000000ffff197224 */ /* 0x000fe200078e000f */
[----:B--2---:R-:W-:-:S14]  /*41d0*/  DSETP.GEU.AND P2, PT, R18, R4, PT ;  /* 0x000000041200722a */ /* 0x004fdc0003f4e000 */
[----:B------:R-:W-:-:S04]  /*41e0*/  @P2 ISETP.GE.U32.AND P0, PT, R20, R2, PT ;  /* 0x000000021400220c */ /* 0x000fc80003f06070 */
[----:B------:R-:W-:-:S13]  /*41f0*/  @P2 ISETP.GE.AND.EX P0, PT, R21, R3, PT, P0 ;  /* 0x000000031500220c */ /* 0x000fda0003f06300 */
[----:B------:R-:W-:-:S06]  /*4200*/  @P2 DSETP.GT.OR P0, PT, R18, R4, !P0 ;  /* 0x000000041200222a */ /* 0x000fcc0004704400 */
[----:B------:R-:W-:Y:S02]  /*4210*/  @P2 FSEL R6, R18, R4, P0 ;  /* 0x0000000412062208 */ /* 0x000fe40000000000 */
[----:B------:R-:W-:Y:S02]  /*4220*/  @P2 FSEL R19, R19, R5, P0 ;  /* 0x0000000513132208 */ /* 0x000fe40000000000 */
[----:B------:R-:W-:Y:S02]  /*4230*/  @P2 SEL R2, R20, R2, P0 ;  /* 0x0000000214022207 */ /* 0x000fe40000000000 */
[----:B------:R-:W-:Y:S01]  /*4240*/  @P2 SEL R3, R21, R3, P0 ;  /* 0x0000000315032207 */ /* 0x000fe20000000000 */
[----:B------:R-:W-:Y:S02]  /*4250*/  @P2 IMAD.MOV.U32 R4, RZ, RZ, R6 ;  /* 0x000000ffff042224 */ /* 0x000fe400078e0006 */
[----:B------:R-:W-:Y:S02]  /*4260*/  @P2 IMAD.MOV.U32 R5, RZ, RZ, R19 ;  /* 0x000000ffff052224 */ /* 0x000fe400078e0013 */
[----:B------:R-:W-:-:S02]  /*4270*/  IMAD.MOV.U32 R27, RZ, RZ, R2 ;  /* 0x000000ffff1b7224 */ /* 0x000fc400078e0002 */
[----:B------:R-:W-:Y:S01]  /*4280*/  IMAD.MOV.U32 R24, RZ, RZ, R3 ;  /* 0x000000ffff187224 */ /* 0x000fe200078e0003 */
[----:B------:R-:W-:Y:S06]  /*4290*/  @!P1 BRA `(.L_x_842) ;  /* 0xfffffff800e89947 */ /* 0x000fec000383ffff */
.L_x_841:
[----:B------:R-:W-:-:S13]  /*42a0*/  ISETP.GE.AND P0, PT, R15, UR4, PT ;  /* 0x000000040f007c0c */ /* 0x000fda000bf06270 */
        /* <DEDUP_REMOVED lines=12> */
[----:B------:R-:W0:Y:S01]  /*4370*/  LDC.64 R6, c[0x0][0x380] ;  /* 0x0000e000ff067b82 */ /* 0x000e220000000a00 */
[----:B------:R-:W-:Y:S01]  /*4380*/  LEA.HI R8, R20, 0x1, RZ, 0x18 ;  /* 0x0000000114087811 */ /* 0x000fe200078fc0ff */
[----:B------:R-:W-:Y:S01]  /*4390*/  IMAD.IADD R21, R0, 0x1, R15 ;  /* 0x0000000100157824 */ /* 0x000fe200078e020f */
[----:B------:R-:W-:Y:S02]  /*43a0*/  MOV R12, R0 ;  /* 0x00000000000c7202 */ /* 0x000fe40000000f00 */
[----:B------:R-:W-:-:S05]  /*43b0*/  LOP3.LUT R8, R8, 0x3, RZ, 0xc0, !PT ;  /* 0x0000000308087812 */ /* 0x000fca00078ec0ff */
[----:B------:R-:W-:-:S07]  /*43c0*/  IMAD.MOV R14, RZ, RZ, -R8 ;  /* 0x000000ffff0e7224 */ /* 0x000fce00078e0a08 */
.L_x_849:
[----:B0-----:R-:W-:-:S05]  /*43d0*/  IMAD.WIDE.U32 R18, R21, 0x10, R6 ;  /* 0x0000001015127825 */ /* 0x001fca00078e0006 */
[----:B------:R-:W2:Y:S04]  /*43e0*/  LDG.E.64.CONSTANT R8, desc[UR6][R18.64] ;  /* 0x0000000612087981 */ /* 0x000ea8000c1e9b00 */
[----:B------:R-:W3:Y:S01]  /*43f0*/  LDG.E.64.CONSTANT R10, desc[UR6][R18.64+0x8] ;  /* 0x00000806120a7981 */ /* 0x000ee2000c1e9b00 */
[----:B------:R-:W-:Y:S01]  /*4400*/  VIADD R14, R14, 0x1 ;  /* 0x000000010e0e7836 */ /* 0x000fe20000000000 */
[----:B------:R-:W-:Y:S01]  /*4410*/  BSSY.RECONVERGENT B3, `(.L_x_847) ;  /* 0x000001a000037945 */ /* 0x000fe20003800200 */
[----:B------:R-:W-:Y:S02]  /*4420*/  IMAD.MOV.U32 R23, RZ, RZ, R2 ;  /* 0x000000ffff177224 */ /* 0x000fe400078e0002 */
        /* <DEDUP_REMOVED lines=24> */
.L_x_848:
[----:B------:R-:W-:Y:S05]  /*45b0*/  BSYNC.RECONVERGENT B3 ;  /* 0x0000000000037941 */ /* 0x000fea0003800200 */
.L_x_847:
[----:B------:R-:W-:Y:S02]  /*45c0*/  VIADD R12, R12, 0x100 ;  /* 0x000001000c0c7836 */ /* 0x000fe40000000000 */
[----:B------:R-:W-:Y:S01]  /*45d0*/  VIADD R21, R21, 0x100 ;  /* 0x0000010015157836 */ /* 0x000fe20000000000 */
[----:B------:R-:W-:Y:S06]  /*45e0*/  @P2 BRA `(.L_x_849) ;  /* 0xfffffffc00782947 */ /* 0x000fec000383ffff */
.L_x_846:
[----:B------:R-:W-:Y:S05]  /*45f0*/  BSYNC.RECONVERGENT B2 ;  /* 0x0000000000027941 */ /* 0x000fea0003800200 */
.L_x_845:
[----:B------:R-:W-:-:S13]  /*4600*/  ISETP.GE.U32.AND P0, PT, R20, 0x300, PT ;  /* 0x000003001400780c */ /* 0x000fda0003f06070 */
[----:B------:R-:W-:Y:S05]  /*4610*/  @!P0 BRA `(.L_x_844) ;  /* 0x0000000400c88947 */ /* 0x000fea0003800000 */
[----:B------:R-:W0:Y:S01]  /*4620*/  LDCU.64 UR8, c[0x0][0x380] ;  /* 0x00007000ff0877ac */ /* 0x000e220008000a00 */
[----:B------:R-:W1:Y:S01]  /*4630*/  LDC.64 R10, c[0x0][0x380] ;  /* 0x0000e000ff0a7b82 */ /* 0x000e620000000a00 */
[C---:B------:R-:W-:Y:S01]  /*4640*/  IADD3 R17, P0, PT, R12.reuse, R15, RZ ;  /* 0x0000000f0c117210 */ /* 0x040fe20007f1e0ff */
[----:B------:R-:W-:-:S04]  /*4650*/  IMAD.IADD R15, R12, 0x1, R15 ;  /* 0x000000010c0f7824 */ /* 0x000fc800078e020f */
[----:B------:R-:W-:Y:S01]  /*4660*/  IMAD.X R6, RZ, RZ, RZ, P0 ;  /* 0x000000ffff067224 */ /* 0x000fe200000e06ff */
[----:B0-----:R-:W-:-:S04]  /*4670*/  LEA R14, P1, R17, UR8, 0x4 ;  /* 0x00000008110e7c11 */ /* 0x001fc8000f8220ff */
[----:B------:R-:W-:Y:S02]  /*4680*/  IADD3 R14, P0, PT, R14, 0x3008, RZ ;  /* 0x000030080e0e7810 */ /* 0x000fe40007f1e0ff */
[----:B------:R-:W-:-:S05]  /*4690*/  LEA.HI.X R17, R17, UR9, R6, 0x4, P1 ;  /* 0x0000000911117c11 */ /* 0x000fca00088f2406 */
[----:B------:R-:W-:-:S07]  /*46a0*/  IMAD.X R17, RZ, RZ, R17, P0 ;  /* 0x000000ffff117224 */ /* 0x000fce00000e0611 */
.L_x_858:
[----:B-1----:R-:W-:-:S05]  /*46b0*/  IMAD.WIDE.U32 R8, R15, 0x10, R10 ;  /* 0x000000100f087825 */ /* 0x002fca00078e000a */
[----:B------:R-:W2:Y:S04]  /*46c0*/  LDG.E.64.CONSTANT R22, desc[UR6][R8.64] ;  /* 0x0000000608167981 */ /* 0x000ea8000c1e9b00 */
[----:B------:R0:W3:Y:S02]  /*46d0*/  LDG.E.64.CONSTANT R6, desc[UR6][R8.64+0x8] ;  /* 0x0000080608067981 */ /* 0x0000e4000c1e9b00 */
[----:B0-----:R-:W-:Y:S02]  /*46e0*/  IMAD.MOV.U32 R8, RZ, RZ, R14 ;  /* 0x000000ffff087224 */ /* 0x001fe400078e000e */
[----:B------:R-:W-:-:S05]  /*46f0*/  IMAD.MOV.U32 R9, RZ, RZ, R17 ;  /* 0x000000ffff097224 */ /* 0x000fca00078e0011 */
[----:B------:R0:W5:Y:S04]  /*4700*/  LDG.E.64.CONSTANT R20, desc[UR6][R8.64+-0x2008] ;  /* 0xffdff80608147981 */ /* 0x000168000c1e9b00 */
[----:B------:R0:W5:Y:S01]  /*4710*/  LDG.E.64.CONSTANT R18, desc[UR6][R8.64+-0x2000] ;  /* 0xffe0000608127981 */ /* 0x000162000c1e9b00 */
[----:B------:R-:W-:Y:S01]  /*4720*/  BSSY.RECONVERGENT B2, `(.L_x_850) ;  /* 0x0000015000027945 */ /* 0x000fe20003800200 */
[----:B--2---:R-:W-:Y:S01]  /*4730*/  DSETP.GEU.AND P0, PT, R4, R22, PT ;  /* 0x000000160400722a */ /* 0x004fe20003f0e000 */
[----:B------:R-:W-:Y:S02]  /*4740*/  IMAD.MOV.U32 R16, RZ, RZ, R22 ;  /* 0x000000ffff107224 */ /* 0x000fe400078e0016 */
[----:B------:R-:W-:Y:S01]  /*4750*/  IMAD.MOV.U32 R17, RZ, RZ, R23 ;  /* 0x000000ffff117224 */ /* 0x000fe200078e0017 */
[----:B---3--:R-:W-:Y:S01]  /*4760*/  MOV R29, R7 ;  /* 0x00000007001d7202 */ /* 0x008fe20000000f00 */
[----:B------:R-:W-:-:S09]  /*4770*/  IMAD.MOV.U32 R27, RZ, RZ, R6 ;  /* 0x000000ffff1b7224 */ /* 0x000fd200078e0006 */
        /* <DEDUP_REMOVED lines=15> */
.L_x_851:
[----:B------:R-:W-:Y:S05]  /*4870*/  BSYNC.RECONVERGENT B2 ;  /* 0x0000000000027941 */ /* 0x000fea0003800200 */
.L_x_850:
[----:B------:R0:W5:Y:S04]  /*4880*/  LDG.E.64.CONSTANT R6, desc[UR6][R8.64+-0x1008] ;  /* 0xffeff80608067981 */ /* 0x000168000c1e9b00 */
[----:B------:R0:W5:Y:S02]  /*4890*/  LDG.E.64.CONSTANT R4, desc[UR6][R8.64+-0x1000] ;  /* 0xfff0000608047981 */ /* 0x000164000c1e9b00 */
[----:B-----5:R-:W-:Y:S01]  /*48a0*/  DSETP.GEU.AND P0, PT, R16, R20, PT ;  /* 0x000000141000722a */ /* 0x020fe20003f0e000 */
[----:B------:R-:W-:Y:S01]  /*48b0*/  BSSY.RECONVERGENT B2, `(.L_x_852) ;  /* 0x0000014000027945 */ /* 0x000fe20003800200 */
[----:B------:R-:W-:Y:S02]  /*48c0*/  IMAD.MOV.U32 R2, RZ, RZ, R20 ;  /* 0x000000ffff027224 */ /* 0x000fe400078e0014 */
[----:B------:R-:W-:-:S02]  /*48d0*/  IMAD.MOV.U32 R3, RZ, RZ, R21 ;  /* 0x000000ffff037224 */ /* 0x000fc400078e0015 */
        /* <DEDUP_REMOVED lines=17> */
.L_x_853:
[----:B------:R-:W-:Y:S05]  /*49f0*/  BSYNC.RECONVERGENT B2 ;  /* 0x0000000000027941 */ /* 0x000fea0003800200 */
.L_x_852:
[----:B------:R0:W5:Y:S04]  /*4a00*/  LDG.E.64.CONSTANT R16, desc[UR6][R8.64+-0x8] ;  /* 0xfffff80608107981 */ /* 0x000168000c1e9b00 */
[----:B------:R0:W5:Y:S01]  /*4a10*/  LDG.E.64.CONSTANT R18, desc[UR6][R8.64] ;  /* 0x0000000608127981 */ /* 0x000162000c1e9b00 */
[----:B------:R-:W-:Y:S01]  /*4a20*/  DSETP.GEU.AND P0, PT, R2, R6, PT ;  /* 0x000000060200722a */ /* 0x000fe20003f0e000 */
[----:B------:R-:W-:Y:S01]  /*4a30*/  BSSY.RECONVERGENT B2, `(.L_x_854) ;  /* 0x0000014000027945 */ /* 0x000fe20003800200 */
[----:B------:R-:W-:Y:S02]  /*4a40*/  IMAD.MOV.U32 R20, RZ, RZ, R6 ;  /* 0x000000ffff147224 */ /* 0x000fe400078e0006 */
[----:B------:R-:W-:Y:S02]  /*4a50*/  IMAD.MOV.U32 R21, RZ, RZ, R7 ;  /* 0x000000ffff157224 */ /* 0x000fe400078e0007 */
[----:B------:R-:W-:-:S02]  /*4a60*/  IMAD.MOV.U32 R29, RZ, RZ, R4 ;  /* 0x000000ffff1d7224 */ /* 0x000fc400078e0004 */
        /* <DEDUP_REMOVED lines=16> */
.L_x_855:
[----:B------:R-:W-:Y:S05]  /*4b70*/  BSYNC.RECONVERGENT B2 ;  /* 0x0000000000027941 */ /* 0x000fea0003800200 */
.L_x_854:
[----:B-----5:R-:W-:Y:S01]  /*4b80*/  DSETP.GEU.AND P0, PT, R20, R16, PT ;  /* 0x000000101400722a */ /* 0x020fe20003f0e000 */
[----:B------:R-:W-:Y:S01]  /*4b90*/  BSSY.RECONVERGENT B2, `(.L_x_856) ;  /* 0x0000014000027945 */ /* 0x000fe20003800200 */
[----:B------:R-:W-:Y:S02]  /*4ba0*/  IMAD.MOV.U32 R4, RZ, RZ, R16 ;  /* 0x000000ffff047224 */ /* 0x000fe400078e0010 */
[----:B------:R-:W-:Y:S02]  /*4bb0*/  IMAD.MOV.U32 R5, RZ, RZ, R17 ;  /* 0x000000ffff057224 */ /* 0x000fe400078e0011 */
[----:B------:R-:W-:Y:S02]  /*4bc0*/  IMAD.MOV.U32 R2, RZ, RZ, R18 ;  /* 0x000000ffff027224 */ /* 0x000fe400078e0012 */
[----:B------:R-:W-:-:S06]  /*4bd0*/  IMAD.MOV.U32 R3, RZ, RZ, R19 ;  /* 0x000000ffff037224 */ /* 0x000fcc00078e0013 */
        /* <DEDUP_REMOVED lines=15> */
.L_x_857:
[----:B------:R-:W-:Y:S05]  /*4cd0*/  BSYNC.RECONVERGENT B2 ;  /* 0x0000000000027941 */ /* 0x000fea0003800200 */
.L_x_856:
[----:B------:R-:W-:Y:S01]  /*4ce0*/  VIADD R12, R12, 0x400 ;  /* 0x000004000c0c7836 */ /* 0x000fe20000000000 */
[----:B------:R-:W-:Y:S01]  /*4cf0*/  IADD3 R14, P1, PT, R8, 0x4000, RZ ;  /* 0x00004000080e7810 */ /* 0x000fe20007f3e0ff */
[----:B------:R-:W-:-:S03]  /*4d00*/  VIADD R15, R15, 0x400 ;  /* 0x000004000f0f7836 */ /* 0x000fc60000000000 */
[----:B------:R-:W-:Y:S01]  /*4d10*/  ISETP.GE.AND P0, PT, R12, R13, PT ;  /* 0x0000000d0c00720c */ /* 0x000fe20003f06270 */
[----:B------:R-:W-:-:S12]  /*4d20*/  IMAD.X R17, RZ, RZ, R9, P1 ;  /* 0x000000ffff117224 */ /* 0x000fd800008e0609 */
[----:B------:R-:W-:Y:S05]  /*4d30*/  @!P0 BRA `(.L_x_858) ;  /* 0xfffffff8005c8947 */ /* 0x000fea000383ffff */
.L_x_844:
[----:B------:R-:W-:Y:S05]  /*4d40*/  BSYNC.RECONVERGENT B1 ;  /* 0x0000000000017941 */ /* 0x000fea0003800200 */
.L_x_843:
        /* <DEDUP_REMOVED lines=32> */
.L_x_860:
[----:B------:R-:W-:Y:S05]  /*4f50*/  BSYNC.RECONVERGENT B1 ;  /* 0x0000000000017941 */ /* 0x000fea0003800200 */
.L_x_859:
        /* <DEDUP_REMOVED lines=12> */
[----:B---3--:R-:W-:Y:S01]  /*5020*/  IMAD.MOV.U32 R8, RZ, RZ, R14 ;  /* 0x000000ffff087224 */ /* 0x008fe200078e000e */
        /* <DEDUP_REMOVED lines=18> */
.L_x_862:
[----:B------:R-:W-:Y:S05]  /*5150*/  BSYNC.RECONVERGENT B1 ;  /* 0x0000000000017941 */ /* 0x000fea0003800200 */
.L_x_861:
[----:B------:R-:W-:Y:S01]  /*5160*/  ISETP.GT.AND P0, PT, R10, 0x1b, PT ;  /* 0x0000001b0a00780c */ /* 0x000fe20003f04270 */
[----:B0-----:R0:W0:Y:S01]  /*5170*/  SHFL.DOWN PT, R6, R2, 0x4, 0x1f ;  /* 0x08801f0002067f89 */ /* 0x00102200000e0000 */
[----:B------:R-:W-:Y:S01]  /*5180*/  BSSY.RECONVERGENT B1, `(.L_x_863) ;  /* 0x000001d000017945 */ /* 0x000fe20003800200 */
[----:B------:R-:W-:Y:S02]  /*5190*/  IMAD.MOV.U32 R11, RZ, RZ, R8 ;  /* 0x000000ffff0b7224 */ /* 0x000fe400078e0008 */
[----:B------:R0:W0:Y:S01]  /*51a0*/  SHFL.DOWN PT, R7, R3, 0x4, 0x1f ;  /* 0x08801f0003077f89 */ /* 0x00002200000e0000 */
[----:B------:R-:W-:Y:S02]  /*51b0*/  IMAD.MOV.U32 R12, RZ, RZ, R9 ;  /* 0x000000ffff0c7224 */ /* 0x000fe400078e0009 */
[----:B-1----:R-:W-:Y:S01]  /*51c0*/  IMAD.MOV.U32 R4, RZ, RZ, R2 ;  /* 0x000000ffff047224 */ /* 0x002fe200078e0002 */
[----:B----4-:R1:W4:Y:S01]  /*51d0*/  SHFL.DOWN PT, R13, R8, 0x4, 0x1f ;  /* 0x08801f00080d7f89 */ /* 0x01032200000e0000 */
[----:B--2---:R-:W-:-:S03]  /*51e0*/  IMAD.MOV.U32 R5, RZ, RZ, R3 ;  /* 0x000000ffff057224 */ /* 0x004fc600078e0003 */
[----:B---3--:R1:W2:Y:S01]  /*51f0*/  SHFL.DOWN PT, R14, R9, 0x4, 0x1f ;  /* 0x08801f00090e7f89 */ /* 0x0082a200000e0000 */
[----:B------:R-:W-:Y:S05]  /*5200*/  @P0 BRA `(.L_x_864) ;  /* 0x0000000000500947 */ /* 0x000fea0003800000 */
[----:B0-----:R-:W-:Y:S01]  /*5210*/  DSETP.GEU.AND P0, PT, R2, R6, PT ;  /* 0x000000060200722a */ /* 0x001fe20003f0e000 */
[----:B----4-:R-:W-:Y:S02]  /*5220*/  IMAD.MOV.U32 R11, RZ, RZ, R13 ;  /* 0x000000ffff0b7224 */ /* 0x010fe400078e000d */
[----:B--2---:R-:W-:Y:S02]  /*5230*/  IMAD.MOV.U32 R12, RZ, RZ, R14 ;  /* 0x000000ffff0c7224 */ /* 0x004fe400078e000e */
        /* <DEDUP_REMOVED lines=17> */
.L_x_864:
[----:B------:R-:W-:Y:S05]  /*5350*/  BSYNC.RECONVERGENT B1 ;  /* 0x0000000000017941 */ /* 0x000fea0003800200 */
.L_x_863:
[----:B------:R-:W-:Y:S01]  /*5360*/  ISETP.GT.AND P0, PT, R10, 0x17, PT ;  /* 0x000000170a00780c */ /* 0x000fe20003f04270 */
[----:B0-----:R0:W3:Y:S01]  /*5370*/  SHFL.DOWN PT, R2, R4, 0x8, 0x1f ;  /* 0x09001f0004027f89 */ /* 0x0010e200000e0000 */
[----:B------:R-:W-:Y:S01]  /*5380*/  BSSY.RECONVERGENT B1, `(.L_x_865) ;  /* 0x000001d000017945 */ /* 0x000fe20003800200 */
[----:B-1----:R-:W-:Y:S02]  /*5390*/  IMAD.MOV.U32 R8, RZ, RZ, R11 ;  /* 0x000000ffff087224 */ /* 0x002fe400078e000b */
[----:B------:R0:W1:Y:S01]  /*53a0*/  SHFL.DOWN PT, R3, R5, 0x8, 0x1f ;  /* 0x09001f0005037f89 */ /* 0x00006200000e0000 */
[----:B------:R-:W-:Y:S02]  /*53b0*/  IMAD.MOV.U32 R9, RZ, RZ, R12 ;  /* 0x000000ffff097224 */ /* 0x000fe400078e000c */
[----:B------:R-:W-:Y:S01]  /*53c0*/  IMAD.MOV.U32 R6, RZ, RZ, R4 ;  /* 0x000000ffff067224 */ /* 0x000fe200078e0004 */
[----:B--2---:R0:W2:Y:S01]  /*53d0*/  SHFL.DOWN PT, R14, R11, 0x8, 0x1f ;  /* 0x09001f000b0e7f89 */ /* 0x0040a200000e0000 */
[----:B------:R-:W-:-:S03]  /*53e0*/  IMAD.MOV.U32 R7, RZ, RZ, R5 ;  /* 0x000000ffff077224 */ /* 0x000fc600078e0005 */
[----:B----4-:R0:W4:Y:S01]  /*53f0*/  SHFL.DOWN PT, R13, R12, 0x8, 0x1f ;  /* 0x09001f000c0d7f89 */ /* 0x01012200000e0000 */
        /* <DEDUP_REMOVED lines=21> */
.L_x_866:
[----:B------:R-:W-:Y:S05]  /*5550*/  BSYNC.RECONVERGENT B1 ;  /* 0x0000000000017941 */ /* 0x000fea0003800200 */
.L_x_865:
[----:B------:R-:W-:Y:S01]  /*5560*/  ISETP.GT.AND P0, PT, R10, 0xf, PT ;  /* 0x0000000f0a00780c */ /* 0x000fe20003f04270 */
[----:B0-----:R0:W0:Y:S01]  /*5570*/  SHFL.DOWN PT, R4, R6, 0x10, 0x1f ;  /* 0x0a001f0006047f89 */ /* 0x00102200000e0000 */
[----:B------:R-:W-:Y:S01]  /*5580*/  BSSY.RECONVERGENT B1, `(.L_x_867) ;  /* 0x000001d000017945 */ /* 0x000fe20003800200 */
[----:B--2---:R-:W-:Y:S02]  /*5590*/  IMAD.MOV.U32 R14, RZ, RZ, R8 ;  /* 0x000000ffff0e7224 */ /* 0x004fe400078e0008 */
[----:B------:R2:W0:Y:S01]  /*55a0*/  SHFL.DOWN PT, R5, R7, 0x10, 0x1f ;  /* 0x0a001f0007057f89 */ /* 0x00042200000e0000 */
[----:B------:R-:W-:Y:S02]  /*55b0*/  IMAD.MOV.U32 R15, RZ, RZ, R9 ;  /* 0x000000ffff0f7224 */ /* 0x000fe400078e0009 */
[----:B---3--:R-:W-:Y:S01]  /*55c0*/  IMAD.MOV.U32 R2, RZ, RZ, R6 ;  /* 0x000000ffff027224 */ /* 0x008fe200078e0006 */
[----:B------:R2:W3:Y:S01]  /*55d0*/  SHFL.DOWN PT, R11, R8, 0x10, 0x1f ;  /* 0x0a001f00080b7f89 */ /* 0x0004e200000e0000 */
[----:B-1----:R-:W-:-:S03]  /*55e0*/  IMAD.MOV.U32 R3, RZ, RZ, R7 ;  /* 0x000000ffff037224 */ /* 0x002fc600078e0007 */
[----:B------:R2:W1:Y:S01]  /*55f0*/  SHFL.DOWN PT, R12, R9, 0x10, 0x1f ;  /* 0x0a001f00090c7f89 */ /* 0x00046200000e0000 */
[----:B------:R-:W-:Y:S05]  /*5600*/  @P0 BRA `(.L_x_868) ;  /* 0x0000000000500947 */ /* 0x000fea0003800000 */
[----:B0-----:R-:W-:Y:S01]  /*5610*/  DSETP.GEU.AND P0, PT, R6, R4, PT ;  /* 0x000000040600722a */ /* 0x001fe20003f0e000 */
[----:B---3--:R-:W-:Y:S02]  /*5620*/  IMAD.MOV.U32 R14, RZ, RZ, R11 ;  /* 0x000000ffff0e7224 */ /* 0x008fe400078e000b */
        /* <DEDUP_REMOVED lines=18> */
.L_x_868:
[----:B------:R-:W-:Y:S05]  /*5750*/  BSYNC.RECONVERGENT B1 ;  /* 0x0000000000017941 */ /* 0x000fea0003800200 */
.L_x_867:
        /* <DEDUP_REMOVED lines=11> */
.L_x_870:
[----:B------:R-:W-:Y:S05]  /*5810*/  BSYNC.RECONVERGENT B1 ;  /* 0x0000000000017941 */ /* 0x000fea0003800200 */
.L_x_869:
        /* <DEDUP_REMOVED lines=8> */
[----:B--2---:R-:W2:Y:S04]  /*58a0*/  LDS.128 R4, [R0+0x20] ;  /* 0x0000200000047984 */ /* 0x004ea80000000c00 */
[----:B-1--4-:R1:W4:Y:S04]  /*58b0*/  LDS.64 R12, [R0+0x80] ;  /* 0x00008000000c7984 */ /* 0x0123280000000a00 */
[----:B---3--:R1:W3:Y:S01]  /*58c0*/  LDS.128 R8, [R0+0x30] ;  /* 0x0000300000087984 */ /* 0x0082e20000000c00 */
[----:B0-----:R-:W-:Y:S01]  /*58d0*/  DSETP.GEU.AND P0, PT, R2, R16, PT ;  /* 0x000000100200722a */ /* 0x001fe20003f0e000 */
[----:B------:R-:W-:-:S02]  /*58e0*/  IMAD.MOV.U32 R24, RZ, RZ, R16 ;  /* 0x000000ffff187224 */ /* 0x000fc400078e0010 */
[----:B------:R-:W-:Y:S02]  /*58f0*/  IMAD.MOV.U32 R25, RZ, RZ, R17 ;  /* 0x000000ffff197224 */ /* 0x000fe400078e0011 */
[----:B--2---:R-:W-:Y:S02]  /*5900*/  IMAD.MOV.U32 R27, RZ, RZ, R4 ;  /* 0x000000ffff1b7224 */ /* 0x004fe400078e0004 */
[----:B------:R-:W-:-:S07]  /*5910*/  IMAD.MOV.U32 R29, RZ, RZ, R5 ;  /* 0x000000ffff1d7224 */ /* 0x000fce00078e0005 */
[----:B-1-34-:R-:W-:Y:S05]  /*5920*/  @!P0 BRA `(.L_x_872) ;  /* 0x0000000000388947 */ /* 0x01afea0003800000 */
        /* <DEDUP_REMOVED lines=14> */
.L_x_872:
[----:B------:R-:W-:Y:S05]  /*5a10*/  BSYNC.RECONVERGENT B1 ;  /* 0x0000000000017941 */ /* 0x000fea0003800200 */
.L_x_871:
        /* <DEDUP_REMOVED lines=23> */
.L_x_874:
[----:B------:R-:W-:Y:S05]  /*5b90*/  BSYNC.RECONVERGENT B1 ;  /* 0x0000000000017941 */ /* 0x000fea0003800200 */
.L_x_873:
        /* <DEDUP_REMOVED lines=21> */
.L_x_876:
[----:B------:R-:W-:Y:S05]  /*5cf0*/  BSYNC.RECONVERGENT B1 ;  /* 0x0000000000017941 */ /* 0x000fea0003800200 */
.L_x_875:
        /* <DEDUP_REMOVED lines=23> */
.L_x_878:
[----:B------:R-:W-:Y:S05]  /*5e70*/  BSYNC.RECONVERGENT B1 ;  /* 0x0000000000017941 */ /* 0x000fea0003800200 */
.L_x_877:
[----:B------:R-:W-:Y:S01]  /*5e80*/  DSETP.GEU.AND P0, PT, R14, R22, PT ;  /* 0x000000160e00722a */ /* 0x000fe20003f0e000 */
[----:B------:R-:W-:Y:S01]  /*5e90*/  BSSY.RECONVERGENT B1, `(.L_x_879) ;  /* 0x0000014000017945 */ /* 0x000fe20003800200 */
[----:B------:R-:W-:Y:S01]  /*5ea0*/  MOV R2, R22 ;  /* 0x0000001600027202 */ /* 0x000fe20000000f00 */
[----:B------:R-:W-:Y:S02]  /*5eb0*/  IMAD.MOV.U32 R3, RZ, RZ, R23 ;  /* 0x000000ffff037224 */ /* 0x000fe400078e0017 */
[----:B-1----:R-:W-:Y:S02]  /*5ec0*/  IMAD.MOV.U32 R19, RZ, RZ, R8 ;  /* 0x000000ffff137224 */ /* 0x002fe400078e0008 */
        /* <DEDUP_REMOVED lines=16> */
.L_x_880:
[----:B------:R-:W-:Y:S05]  /*5fd0*/  BSYNC.RECONVERGENT B1 ;  /* 0x0000000000017941 */ /* 0x000fea0003800200 */
.L_x_879:
        /* <DEDUP_REMOVED lines=21> */
.L_x_882:
[----:B------:R-:W-:Y:S05]  /*6130*/  BSYNC.RECONVERGENT B1 ;  /* 0x0000000000017941 */ /* 0x000fea0003800200 */
.L_x_881:
        /* <DEDUP_REMOVED lines=20> */
.L_x_804:
[----:B------:R-:W-:Y:S05]  /*6280*/  BSYNC.RECONVERGENT B0 ;  /* 0x0000000000007941 */ /* 0x000fea0003800200 */
.L_x_771:
[----:B------:R-:W-:Y:S05]  /*6290*/  @P1 EXIT ;  /* 0x000000000000194d */ /* 0x000fea0003800000 */
[----:B01----:R-:W0:Y:S02]  /*62a0*/  LDC.64 R4, c[0x0][0x388] ;  /* 0x0000e200ff047b82 */ /* 0x003e240000000a00 */
[----:B0-----:R-:W-:Y:S04]  /*62b0*/  STG.E.64 desc[UR6][R4.64], R2 ;  /* 0x0000000204007986 */ /* 0x001fe8000c101b06 */
[----:B------:R-:W-:Y:S01]  /*62c0*/  STG.E.64 desc[UR6][R4.64+0x8], R14 ;  /* 0x0000080e04007986 */ /* 0x000fe2000c101b06 */
[----:B------:R-:W-:Y:S05]  /*62d0*/  EXIT ;  /* 0x000000000000794d */ /* 0x000fea0003800000 */
.L_x_883:
        /* <DEDUP_REMOVED lines=10> */
.L_x_2136:


//--------------------- .text._ZN6thrust24THRUST_300001_SM_1000_NS8cuda_cub4core6detail13_kernel_agentINS1_8__reduce11ReduceAgentINS0_12zip_iteratorIN4cuda3std3__45tupleIJNS0_10device_ptrIdEENS0_17counting_iteratorIlNS0_11use_defaultESF_SF_EEEEEEEPNSB_IJdlEEESJ_iNS1_9__extrema9arg_max_fIdlNSA_4lessIdEEEEEEJSI_SK_iN3cub18CUB_300001_SM_100013GridEvenShareIiEENSS_9GridQueueIjEESP_EEEvDpT0_ --------------------------
	.section	.text._ZN6thrust24THRUST_300001_SM_1000_NS8cuda_cub4core6detail13_kernel_agentINS1_8__reduce11ReduceAgentINS0_12zip_iteratorIN4cuda3std3__45tupleIJNS0_10device_ptrIdEENS0_17counting_iteratorIlNS0_11use_defaultESF_SF_EEEEEEEPNSB_IJdlEEESJ_iNS1_9__extrema9arg_max_fIdlNSA_4lessIdEEEEEEJSI_SK_iN3cub18CUB_300001_SM_100013GridEvenShareIiEENSS_9GridQueueIjEESP_EEEvDpT0_,"ax",@progbits
	.align	128
        .global         _ZN6thrust24THRUST_300001_SM_1000_NS8cuda_cub4core6detail13_kernel_agentINS1_8__reduce11ReduceAgentINS0_12zip_iteratorIN4cuda3std3__45tupleIJNS0_10device_ptrIdEENS0_17counting_iteratorIlNS0_11use_defaultESF_SF_EEEEEEEPNSB_IJdlEEESJ_iNS1_9__extrema9arg_max_fIdlNSA_4lessIdEEEEEEJSI_SK_iN3cub18CUB_300001_SM_100013GridEvenShareIiEENSS_9GridQueueIjEESP_EEEvDpT0_
        .type           _ZN6thrust24THRUST_300001_SM_1000_NS8cuda_cub4core6detail13_kernel_agentINS1_8__reduce11ReduceAgentINS0_12zip_iteratorIN4cuda3std3__45tupleIJNS0_10device_ptrIdEENS0_17counting_iteratorIlNS0_11use_defaultESF_SF_EEEEEEEPNSB_IJdlEEESJ_iNS1_9__extrema9arg_max_fIdlNSA_4lessIdEEEEEEJSI_SK_iN3cub18CUB_300001_SM_100013GridEvenShareIiEENSS_9GridQueueIjEESP_EEEvDpT0_,@function
        .size           _ZN6thrust24THRUST_300001_SM_1000_NS8cuda_cub4core6detail13_kernel_agentINS1_8__reduce11ReduceAgentINS0_12zip_iteratorIN4cuda3std3__45tupleIJNS0_10device_ptrIdEENS0_17counting_iteratorIlNS0_11use_defaultESF_SF_EEEEEEEPNSB_IJdlEEESJ_iNS1_9__extrema9arg_max_fIdlNSA_4lessIdEEEEEEJSI_SK_iN3cub18CUB_300001_SM_100013GridEvenShareIiEENSS_9GridQueueIjEESP_EEEvDpT0_,(.L_x_2137 - _ZN6thrust24THRUST_300001_SM_1000_NS8cuda_cub4core6detail13_kernel_agentINS1_8__reduce11ReduceAgentINS0_12zip_iteratorIN4cuda3std3__45tupleIJNS0_10device_ptrIdEENS0_17counting_iteratorIlNS0_11use_defaultESF_SF_EEEEEEEPNSB_IJdlEEESJ_iNS1_9__extrema9arg_max_fIdlNSA_4lessIdEEEEEEJSI_SK_iN3cub18CUB_300001_SM_100013GridEvenShareIiEENSS_9GridQueueIjEESP_EEEvDpT0_)
        .other          _ZN6thrust24THRUST_300001_SM_1000_NS8cuda_cub4core6detail13_kernel_agentINS1_8__reduce11ReduceAgentINS0_12zip_iteratorIN4cuda3std3__45tupleIJNS0_10device_ptrIdEENS0_17counting_iteratorIlNS0_11use_defaultESF_SF_EEEEEEEPNSB_IJdlEEESJ_iNS1_9__extrema9arg_max_fIdlNSA_4lessIdEEEEEEJSI_SK_iN3cub18CUB_300001_SM_100013GridEvenShareIiEENSS_9GridQueueIjEESP_EEEvDpT0_,@"STO_CUDA_ENTRY STV_DEFAULT"
_ZN6thrust24THRUST_300001_SM_1000_NS8cuda_cub4core6detail13_kernel_agentINS1_8__reduce11ReduceAgentINS0_12zip_iteratorIN4cuda3std3__45tupleIJNS0_10device_ptrIdEENS0_17counting_iteratorIlNS0_11use_defaultESF_SF_EEEEEEEPNSB_IJdlEEESJ_iNS1_9__extrema9arg_max_fIdlNSA_4lessIdEEEEEEJSI_SK_iN3cub18CUB_300001_SM_100013GridEvenShareIiEENSS_9GridQueueIjEESP_EEEvDpT0_:
.text._ZN6thrust24THRUST_300001_SM_1000_NS8cuda_cub4core6detail13_kernel_agentINS1_8__reduce11ReduceAgentINS0_12zip_iteratorIN4cuda3std3__45tupleIJNS0_10device_ptrIdEENS0_17counting_iteratorIlNS0_11use_defaultESF_SF_EEEEEEEPNSB_IJdlEEESJ_iNS1_9__extrema9arg_max_fIdlNSA_4lessIdEEEEEEJSI_SK_iN3cub18CUB_300001_SM_100013GridEvenShareIiEENSS_9GridQueueIjEESP_EEEvDpT0_:
[----:B------:R-:W-:Y:S01]  /*0000*/  LDC R1, c[0x0][0x37c] ;  /* 0x0000df00ff017b82 */ /* 0x000fe20000000800 */
[----:B------:R-:W0:Y:S01]  /*0010*/  S2R R0, SR_CTAID.X ;  /* 0x0000000000007919 */ /* 0x000e220000002500 */
[----:B------:R-:W1:Y:S01]  /*0020*/  LDCU UR4, c[0x0][0x398] ;  /* 0x00007300ff0477ac */ /* 0x000e620008000800 */
[----:B------:R-:W-:Y:S01]  /*0030*/  BSSY.RECONVERGENT B0, `(.L_x_884) ;  /* 0x000066e000007945 */ /* 0x000fe20003800200 */
[----:B------:R-:W2:Y:S01]  /*0040*/  LDCU UR6, c[0x0][0x370] ;  /* 0x00006e00ff0677ac */ /* 0x000ea20008000800 */
[----:B------:R-:W3:Y:S01]  /*0050*/  LDCU.64 UR10, c[0x0][0x358] ;  /* 0x00006b00ff0a77ac */ /* 0x000ee20008000a00 */
[----:B-1----:R-:W-:Y:S01]  /*0060*/  IMAD.U32 R7, RZ, RZ, UR4 ;  /* 0x00000004ff077e24 */ /* 0x002fe2000f8e00ff */
[----:B--2---:R-:W-:Y:S01]  /*0070*/  UIMAD UR6, UR6, 0x500, URZ ;  /* 0x00000500060678a4 */ /* 0x004fe2000f8e02ff */
[----:B0-----:R-:W-:-:S04]  /*0080*/  IMAD R6, R0, 0x500, RZ ;  /* 0x0000050000067824 */ /* 0x001fc800078e02ff */
[----:B------:R-:W-:-:S05]  /*0090*/  VIADD R2, R6, 0x500 ;  /* 0x0000050006027836 */ /* 0x000fca0000000000 */
[----:B------:R-:W-:-:S13]  /*00a0*/  ISETP.GT.AND P0, PT, R2, R7, PT ;  /* 0x000000070200720c */ /* 0x000fda0003f04270 */
[----:B---3--:R-:W-:Y:S05]  /*00b0*/  @!P0 BRA `(.L_x_885) ;  /* 0x0000003800cc8947 */ /* 0x008fea0003800000 */
[----:B------:R-:W0:Y:S01]  /*00c0*/  S2R R5, SR_TID.X ;  /* 0x0000000000057919 */ /* 0x000e220000002100 */
[----:B------:R-:W-:Y:S01]  /*00d0*/  IMAD.IADD R4, R7, 0x1, -R6 ;  /* 0x0000000107047824 */ /* 0x000fe200078e0a06 */
[----:B------:R-:W1:Y:S01]  /*00e0*/  LDCU.64 UR6, c[0x0][0x388] ;  /* 0x00007100ff0677ac */ /* 0x000e620008000a00 */
[----:B------:R-:W-:Y:S01]  /*00f0*/  BSSY.RECONVERGENT B1, `(.L_x_886) ;  /* 0x000000f000017945 */ /* 0x000fe20003800200 */
[----:B------:R-:W-:Y:S02]  /*0100*/  CS2R R8, SRZ ;  /* 0x0000000000087805 */ /* 0x000fe4000001ff00 */
[----:B------:R-:W-:Y:S01]  /*0110*/  CS2R R2, SRZ ;  /* 0x0000000000027805 */ /* 0x000fe2000001ff00 */
[----:B------:R-:W2:Y:S01]  /*0120*/  LDCU.64 UR8, c[0x0][0x388] ;  /* 0x00007100ff0877ac */ /* 0x000ea20008000a00 */
[----:B0-----:R-:W-:Y:S01]  /*0130*/  ISETP.GE.AND P0, PT, R5, R4, PT ;  /* 0x000000040500720c */ /* 0x001fe20003f06270 */
[----:B------:R-:W-:-:S12]  /*0140*/  IMAD.MOV.U32 R11, RZ, RZ, R5 ;  /* 0x000000ffff0b7224 */ /* 0x000fd800078e0005 */
[----:B-12---:R-:W-:Y:S05]  /*0150*/  @P0 BRA `(.L_x_887) ;  /* 0x0000000000200947 */ /* 0x006fea0003800000 */
[----:B------:R-:W0:Y:S01]  /*0160*/  LDC.64 R2, c[0x0][0x380] ;  /* 0x0000e000ff027b82 */ /* 0x000e220000000a00 */
[----:B------:R-:W-:Y:S01]  /*0170*/  IMAD.IADD R13, R6, 0x1, R5 ;  /* 0x00000001060d7824 */ /* 0x000fe200078e0205 */
[----:B------:R-:W1:Y:S03]  /*0180*/  LDCU.64 UR4, c[0x0][0x388] ;  /* 0x00007100ff0477ac */ /* 0x000e660008000a00 */
[----:B0-----:R-:W-:-:S06]  /*0190*/  IMAD.WIDE R2, R13, 0x8, R2 ;  /* 0x000000080d027825 */ /* 0x001fcc00078e0202 */
[----:B------:R-:W5:Y:S01]  /*01a0*/  LDG.E.64 R2, desc[UR10][R2.64] ;  /* 0x0000000a02027981 */ /* 0x000f62000c1e1b00 */
[----:B-1----:R-:W-:Y:S01]  /*01b0*/  IADD3 R9, P0, PT, R13, UR4, RZ ;  /* 0x000000040d097c10 */ /* 0x002fe2000ff1e0ff */
[----:B------:R-:W-:-:S03]  /*01c0*/  VIADD R11, R5, 0x100 ;  /* 0x00000100050b7836 */ /* 0x000fc60000000000 */
[----:B------:R-:W-:-:S09]  /*01d0*/  LEA.HI.X.SX32 R8, R13, UR5, 0x1, P0 ;  /* 0x000000050d087c11 */ /* 0x000fd200080f0eff */
.L_x_887:
[----:B------:R-:W-:Y:S05]  /*01e0*/  BSYNC.RECONVERGENT B1 ;  /* 0x0000000000017941 */ /* 0x000fea0003800200 */
.L_x_886:
        /* <DEDUP_REMOVED lines=9> */
[----:B------:R-:W0:Y:S01]  /*0280*/  LDC.64 R12, c[0x0][0x380] ;  /* 0x0000e000ff0c7b82 */ /* 0x000e220000000a00 */
[----:B------:R-:W-:Y:S01]  /*0290*/  LEA.HI R7, R10, 0x1, RZ, 0x18 ;  /* 0x000000010a077811 */ /* 0x000fe200078fc0ff */
[----:B------:R-:W-:-:S03]  /*02a0*/  IMAD.IADD R19, R6, 0x1, R11 ;  /* 0x0000000106137824 */ /* 0x000fc600078e020b */
[----:B------:R-:W-:-:S05]  /*02b0*/  LOP3.LUT R7, R7, 0x3, RZ, 0xc0, !PT ;  /* 0x0000000307077812 */ /* 0x000fca00078ec0ff */
[----:B------:R-:W-:-:S07]  /*02c0*/  IMAD.MOV R7, RZ, RZ, -R7 ;  /* 0x000000ffff077224 */ /* 0x000fce00078e0a07 */
.L_x_894:
[----:B0-----:R-:W-:-:S06]  /*02d0*/  IMAD.WIDE R14, R19, 0x8, R12 ;  /* 0x00000008130e7825 */ /* 0x001fcc00078e020c */
[----:B------:R-:W2:Y:S01]  /*02e0*/  LDG.E.64 R14, desc[UR10][R14.64] ;  /* 0x0000000a0e0e7981 */ /* 0x000ea2000c1e1b00 */
[----:B------:R-:W-:Y:S01]  /*02f0*/  IADD3 R21, P1, PT, R19, UR6, RZ ;  /* 0x0000000613157c10 */ /* 0x000fe2000ff3e0ff */
[----:B------:R-:W-:Y:S01]  /*0300*/  VIADD R7, R7, 0x1 ;  /* 0x0000000107077836 */ /* 0x000fe20000000000 */
[----:B------:R-:W-:Y:S01]  /*0310*/  BSSY.RECONVERGENT B3, `(.L_x_892) ;  /* 0x000001b000037945 */ /* 0x000fe20003800200 */
[----:B------:R-:W-:Y:S01]  /*0320*/  IMAD.MOV.U32 R18, RZ, RZ, R9 ;  /* 0x000000ffff127224 */ /* 0x000fe200078e0009 */
[----:B------:R-:W-:Y:S01]  /*0330*/  LEA.HI.X.SX32 R23, R19, UR7, 0x1, P1 ;  /* 0x0000000713177c11 */ /* 0x000fe200088f0eff */
[----:B------:R-:W-:Y:S01]  /*0340*/  IMAD.MOV.U32 R20, RZ, RZ, R8 ;  /* 0x000000ffff147224 */ /* 0x000fe200078e0008 */
[----:B------:R-:W-:Y:S01]  /*0350*/  ISETP.NE.AND P2, PT, R7, RZ, PT ;  /* 0x000000ff0700720c */ /* 0x000fe20003f45270 */
[----:B-----5:R-:W-:Y:S02]  /*0360*/  IMAD.MOV.U32 R16, RZ, RZ, R2 ;  /* 0x000000ffff107224 */ /* 0x020fe400078e0002 */
[----:B------:R-:W-:-:S02]  /*0370*/  IMAD.MOV.U32 R17, RZ, RZ, R3 ;  /* 0x000000ffff117224 */ /* 0x000fc400078e0003 */
[----:B------:R-:W-:Y:S02]  /*0380*/  IMAD.MOV.U32 R9, RZ, RZ, R21 ;  /* 0x000000ffff097224 */ /* 0x000fe400078e0015 */
        /* <DEDUP_REMOVED lines=19> */
.L_x_893:
[----:B------:R-:W-:Y:S05]  /*04c0*/  BSYNC.RECONVERGENT B3 ;  /* 0x0000000000037941 */ /* 0x000fea0003800200 */
.L_x_892:
[----:B------:R-:W-:Y:S02]  /*04d0*/  VIADD R11, R11, 0x100 ;  /* 0x000001000b0b7836 */ /* 0x000fe40000000000 */
[----:B------:R-:W-:Y:S01]  /*04e0*/  VIADD R19, R19, 0x100 ;  /* 0x0000010013137836 */ /* 0x000fe20000000000 */
[----:B------:R-:W-:Y:S06]  /*04f0*/  @P2 BRA `(.L_x_894) ;  /* 0xfffffffc00742947 */ /* 0x000fec000383ffff */
.L_x_891:
[----:B------:R-:W-:Y:S05]  /*0500*/  BSYNC.RECONVERGENT B2 ;  /* 0x0000000000027941 */ /* 0x000fea0003800200 */
.L_x_890:
[----:B------:R-:W-:-:S13]  /*0510*/  ISETP.GE.U32.AND P0, PT, R10, 0x300, PT ;  /* 0x000003000a00780c */ /* 0x000fda0003f06070 */
[----:B------:R-:W-:Y:S05]  /*0520*/  @!P0 BRA `(.L_x_889) ;  /* 0x0000000400cc8947 */ /* 0x000fea0003800000 */
[----:B------:R-:W0:Y:S01]  /*0530*/  LDC.64 R12, c[0x0][0x380] ;  /* 0x0000e000ff0c7b82 */ /* 0x000e220000000a00 */
[----:B------:R-:W-:-:S04]  /*0540*/  IMAD.IADD R23, R6, 0x1, R11 ;  /* 0x0000000106177824 */ /* 0x000fc800078e020b */
[C---:B------:R-:W-:Y:S02]  /*0550*/  VIADD R27, R23.reuse, 0x100 ;  /* 0x00000100171b7836 */ /* 0x040fe40000000000 */
[C---:B------:R-:W-:Y:S02]  /*0560*/  VIADD R26, R23.reuse, 0x200 ;  /* 0x00000200171a7836 */ /* 0x040fe40000000000 */
[----:B------:R-:W-:Y:S01]  /*0570*/  VIADD R22, R23, 0x300 ;  /* 0x0000030017167836 */ /* 0x000fe20000000000 */
[----:B0-----:R-:W-:-:S05]  /*0580*/  IADD3 R6, P0, PT, R12, 0x1000, RZ ;  /* 0x000010000c067810 */ /* 0x001fca0007f1e0ff */
[----:B------:R-:W-:-:S08]  /*0590*/  IMAD.X R7, RZ, RZ, R13, P0 ;  /* 0x000000ffff077224 */ /* 0x000fd000000e060d */
.L_x_903:
[----:B------:R-:W-:-:S05]  /*05a0*/  IMAD.WIDE R24, R23, 0x8, R6 ;  /* 0x0000000817187825 */ /* 0x000fca00078e0206 */
[----:B------:R-:W2:Y:S04]  /*05b0*/  LDG.E.64 R20, desc[UR10][R24.64+-0x1000] ;  /* 0xfff0000a18147981 */ /* 0x000ea8000c1e1b00 */
[----:B-----5:R0:W5:Y:S04]  /*05c0*/  LDG.E.64 R16, desc[UR10][R24.64+-0x800] ;  /* 0xfff8000a18107981 */ /* 0x020168000c1e1b00 */
[----:B------:R0:W5:Y:S04]  /*05d0*/  LDG.E.64 R14, desc[UR10][R24.64] ;  /* 0x0000000a180e7981 */ /* 0x000168000c1e1b00 */
[----:B------:R0:W5:Y:S01]  /*05e0*/  LDG.E.64 R12, desc[UR10][R24.64+0x800] ;  /* 0x0008000a180c7981 */ /* 0x000162000c1e1b00 */
[C---:B------:R-:W-:Y:S01]  /*05f0*/  IADD3 R30, P1, PT, R23.reuse, UR8, RZ ;  /* 0x00000008171e7c10 */ /* 0x040fe2000ff3e0ff */
[----:B------:R-:W-:Y:S03]  /*0600*/  BSSY.RECONVERGENT B2, `(.L_x_895) ;  /* 0x0000016000027945 */ /* 0x000fe60003800200 */
[----:B------:R-:W-:Y:S01]  /*0610*/  LEA.HI.X.SX32 R29, R23, UR9, 0x1, P1 ;  /* 0x00000009171d7c11 */ /* 0x000fe200088f0eff */
        /* <DEDUP_REMOVED lines=20> */
.L_x_896:
[----:B------:R-:W-:Y:S05]  /*0760*/  BSYNC.RECONVERGENT B2 ;  /* 0x0000000000027941 */ /* 0x000fea0003800200 */
.L_x_895:
[----:B-----5:R-:W-:Y:S01]  /*0770*/  DSETP.GEU.AND P0, PT, R18, R16, PT ;  /* 0x000000101200722a */ /* 0x020fe20003f0e000 */
[C---:B------:R-:W-:Y:S01]  /*0780*/  IADD3 R21, P1, PT, R27.reuse, UR8, RZ ;  /* 0x000000081b157c10 */ /* 0x040fe2000ff3e0ff */
[----:B------:R-:W-:Y:S01]  /*0790*/  BSSY.RECONVERGENT B2, `(.L_x_897) ;  /* 0x0000015000027945 */ /* 0x000fe20003800200 */
[----:B------:R-:W-:Y:S01]  /*07a0*/  IMAD.MOV.U32 R2, RZ, RZ, R16 ;  /* 0x000000ffff027224 */ /* 0x000fe200078e0010 */
[----:B------:R-:W-:Y:S02]  /*07b0*/  MOV R3, R17 ;  /* 0x0000001100037202 */ /* 0x000fe40000000f00 */
[----:B------:R-:W-:Y:S01]  /*07c0*/  LEA.HI.X.SX32 R25, R27, UR9, 0x1, P1 ;  /* 0x000000091b197c11 */ /* 0x000fe200088f0eff */
[----:B------:R-:W-:-:S04]  /*07d0*/  IMAD.MOV.U32 R8, RZ, RZ, R21 ;  /* 0x000000ffff087224 */ /* 0x000fc800078e0015 */
[----:B------:R-:W-:-:S03]  /*07e0*/  IMAD.MOV.U32 R9, RZ, RZ, R25 ;  /* 0x000000ffff097224 */ /* 0x000fc600078e0019 */
        /* <DEDUP_REMOVED lines=15> */
.L_x_898:
[----:B------:R-:W-:Y:S05]  /*08e0*/  BSYNC.RECONVERGENT B2 ;  /* 0x0000000000027941 */ /* 0x000fea0003800200 */
.L_x_897:
[----:B------:R-:W-:Y:S01]  /*08f0*/  DSETP.GEU.AND P0, PT, R2, R14, PT ;  /* 0x0000000e0200722a */ /* 0x000fe20003f0e000 */
[----:B------:R-:W-:Y:S01]  /*0900*/  IADD3 R19, P1, PT, R26, UR8, RZ ;  /* 0x000000081a137c10 */ /* 0x000fe2000ff3e0ff */
[----:B------:R-:W-:Y:S01]  /*0910*/  BSSY.RECONVERGENT B2, `(.L_x_899) ;  /* 0x0000016000027945 */ /* 0x000fe20003800200 */
[----:B------:R-:W-:Y:S01]  /*0920*/  IADD3 R21, P2, PT, R22, UR8, RZ ;  /* 0x0000000816157c10 */ /* 0x000fe2000ff5e0ff */
[----:B------:R-:W-:Y:S01]  /*0930*/  IMAD.MOV.U32 R16, RZ, RZ, R14 ;  /* 0x000000ffff107224 */ /* 0x000fe200078e000e */
[----:B------:R-:W-:Y:S01]  /*0940*/  LEA.HI.X.SX32 R20, R26, UR9, 0x1, P1 ;  /* 0x000000091a147c11 */ /* 0x000fe200088f0eff */
[----:B------:R-:W-:Y:S02]  /*0950*/  IMAD.MOV.U32 R10, RZ, RZ, R19 ;  /* 0x000000ffff0a7224 */ /* 0x000fe400078e0013 */
[----:B------:R-:W-:Y:S02]  /*0960*/  IMAD.MOV.U32 R17, RZ, RZ, R15 ;  /* 0x000000ffff117224 */ /* 0x000fe400078e000f */
[----:B------:R-:W-:-:S04]  /*0970*/  IMAD.MOV.U32 R18, RZ, RZ, R20 ;  /* 0x000000ffff127224 */ /* 0x000fc800078e0014 */
        /* <DEDUP_REMOVED lines=15> */
.L_x_900:
[----:B------:R-:W-:Y:S05]  /*0a70*/  BSYNC.RECONVERGENT B2 ;  /* 0x0000000000027941 */ /* 0x000fea0003800200 */
.L_x_899:
[----:B------:R-:W-:Y:S01]  /*0a80*/  DSETP.GEU.AND P0, PT, R16, R12, PT ;  /* 0x0000000c1000722a */ /* 0x000fe20003f0e000 */
[----:B------:R-:W-:Y:S01]  /*0a90*/  LEA.HI.X.SX32 R15, R22, UR9, 0x1, P2 ;  /* 0x00000009160f7c11 */ /* 0x000fe200090f0eff */
        /* <DEDUP_REMOVED lines=20> */
.L_x_902:
[----:B------:R-:W-:Y:S05]  /*0be0*/  BSYNC.RECONVERGENT B2 ;  /* 0x0000000000027941 */ /* 0x000fea0003800200 */
.L_x_901:
[----:B------:R-:W-:Y:S02]  /*0bf0*/  VIADD R11, R11, 0x400 ;  /* 0x000004000b0b7836 */ /* 0x000fe40000000000 */
[----:B------:R-:W-:Y:S02]  /*0c00*/  VIADD R27, R27, 0x400 ;  /* 0x000004001b1b7836 */ /* 0x000fe40000000000 */
[----:B------:R-:W-:Y:S01]  /*0c10*/  VIADD R26, R26, 0x400 ;  /* 0x000004001a1a7836 */ /* 0x000fe20000000000 */
[----:B------:R-:W-:Y:S01]  /*0c20*/  ISETP.GE.AND P0, PT, R11, R4, PT ;  /* 0x000000040b00720c */ /* 0x000fe20003f06270 */
[----:B------:R-:W-:Y:S02]  /*0c30*/  VIADD R22, R22, 0x400 ;  /* 0x0000040016167836 */ /* 0x000fe40000000000 */
[----:B------:R-:W-:-:S10]  /*0c40*/  VIADD R23, R23, 0x400 ;  /* 0x0000040017177836 */ /* 0x000fd40000000000 */
[----:B------:R-:W-:Y:S05]  /*0c50*/  @!P0 BRA `(.L_x_903) ;  /* 0xfffffff800508947 */ /* 0x000fea000383ffff */
.L_x_889:
[----:B------:R-:W-:Y:S05]  /*0c60*/  BSYNC.RECONVERGENT B1 ;  /* 0x0000000000017941 */ /* 0x000fea0003800200 */
.L_x_888:
        /* <DEDUP_REMOVED lines=34> */
.L_x_906:
[----:B------:R-:W-:Y:S05]  /*0e90*/  BSYNC.RECONVERGENT B1 ;  /* 0x0000000000017941 */ /* 0x000fea0003800200 */
.L_x_905:
        /* <DEDUP_REMOVED lines=31> */
.L_x_908:
[----:B------:R-:W-:Y:S05]  /*1090*/  BSYNC.RECONVERGENT B1 ;  /* 0x0000000000017941 */ /* 0x000fea0003800200 */
.L_x_907:
[----:B------:R-:W-:Y:S01]  /*10a0*/  ISETP.GT.AND P0, PT, R14, 0x1b, PT ;  /* 0x0000001b0e00780c */ /* 0x000fe20003f04270 */
[----:B-1----:R1:W1:Y:S01]  /*10b0*/  SHFL.DOWN PT, R8, R2, 0x4, 0x1f ;  /* 0x08801f0002087f89 */ /* 0x00226200000e0000 */
[----:B------:R-:W-:Y:S01]  /*10c0*/  BSSY.RECONVERGENT B1, `(.L_x_909) ;  /* 0x000001d000017945 */ /* 0x000fe20003800200 */
[----:B---3--:R-:W-:Y:S02]  /*10d0*/  IMAD.MOV.U32 R11, RZ, RZ, R4 ;  /* 0x000000ffff0b7224 */ /* 0x008fe400078e0004 */
[----:B--2---:R2:W3:Y:S01]  /*10e0*/  SHFL.DOWN PT, R9, R3, 0x4, 0x1f ;  /* 0x08801f0003097f89 */ /* 0x0044e200000e0000 */
[----:B0-----:R-:W-:Y:S02]  /*10f0*/  IMAD.MOV.U32 R12, RZ, RZ, R10 ;  /* 0x000000ffff0c7224 */ /* 0x001fe400078e000a */
[----:B------:R-:W-:Y:S01]  /*1100*/  IMAD.MOV.U32 R6, RZ, RZ, R2 ;  /* 0x000000ffff067224 */ /* 0x000fe200078e0002 */
[----:B------:R2:W0:Y:S01]  /*1110*/  SHFL.DOWN PT, R13, R4, 0x4, 0x1f ;  /* 0x08801f00040d7f89 */ /* 0x00042200000e0000 */
[----:B------:R-:W-:-:S03]  /*1120*/  IMAD.MOV.U32 R7, RZ, RZ, R3 ;  /* 0x000000ffff077224 */ /* 0x000fc600078e0003 */
[----:B------:R2:W0:Y:S01]  /*1130*/  SHFL.DOWN PT, R15, R10, 0x4, 0x1f ;  /* 0x08801f000a0f7f89 */ /* 0x00042200000e0000 */
[----:B------:R-:W-:Y:S05]  /*1140*/  @P0 BRA `(.L_x_910) ;  /* 0x0000000000500947 */ /* 0x000fea0003800000 */
[----:B-1-3--:R-:W-:Y:S01]  /*1150*/  DSETP.GEU.AND P0, PT, R2, R8, PT ;  /* 0x000000080200722a */ /* 0x00afe20003f0e000 */
        /* <DEDUP_REMOVED lines=19> */
.L_x_910:
[----:B------:R-:W-:Y:S05]  /*1290*/  BSYNC.RECONVERGENT B1 ;  /* 0x0000000000017941 */ /* 0x000fea0003800200 */
.L_x_909:
[----:B------:R-:W-:Y:S01]  /*12a0*/  ISETP.GT.AND P0, PT, R14, 0x17, PT ;  /* 0x000000170e00780c */ /* 0x000fe20003f04270 */
[----:B-1----:R1:W1:Y:S01]  /*12b0*/  SHFL.DOWN PT, R8, R6, 0x8, 0x1f ;  /* 0x09001f0006087f89 */ /* 0x00226200000e0000 */
[----:B------:R-:W-:Y:S01]  /*12c0*/  BSSY.RECONVERGENT B1, `(.L_x_911) ;  /* 0x000001d000017945 */ /* 0x000fe20003800200 */
[----:B--2---:R-:W-:Y:S02]  /*12d0*/  IMAD.MOV.U32 R4, RZ, RZ, R11 ;  /* 0x000000ffff047224 */ /* 0x004fe400078e000b */
[----:B---3--:R2:W3:Y:S01]  /*12e0*/  SHFL.DOWN PT, R9, R7, 0x8, 0x1f ;  /* 0x09001f0007097f89 */ /* 0x0084e200000e0000 */
[----:B------:R-:W-:Y:S02]  /*12f0*/  IMAD.MOV.U32 R10, RZ, RZ, R12 ;  /* 0x000000ffff0a7224 */ /* 0x000fe400078e000c */
[----:B------:R-:W-:Y:S01]  /*1300*/  IMAD.MOV.U32 R2, RZ, RZ, R6 ;  /* 0x000000ffff027224 */ /* 0x000fe200078e0006 */
[----:B----4-:R2:W4:Y:S01]  /*1310*/  SHFL.DOWN PT, R16, R11, 0x8, 0x1f ;  /* 0x09001f000b107f89 */ /* 0x01052200000e0000 */
[----:B------:R-:W-:-:S03]  /*1320*/  IMAD.MOV.U32 R3, RZ, RZ, R7 ;  /* 0x000000ffff037224 */ /* 0x000fc600078e0007 */
[----:B0-----:R2:W0:Y:S01]  /*1330*/  SHFL.DOWN PT, R13, R12, 0x8, 0x1f ;  /* 0x09001f000c0d7f89 */ /* 0x00142200000e0000 */
[----:B------:R-:W-:Y:S05]  /*1340*/  @P0 BRA `(.L_x_912) ;  /* 0x0000000000500947 */ /* 0x000fea0003800000 */
[----:B-1-3--:R-:W-:Y:S01]  /*1350*/  DSETP.GEU.AND P0, PT, R6, R8, PT ;  /* 0x000000080600722a */ /* 0x00afe20003f0e000 */
        /* <DEDUP_REMOVED lines=19> */
.L_x_912:
[----:B------:R-:W-:Y:S05]  /*1490*/  BSYNC.RECONVERGENT B1 ;  /* 0x0000000000017941 */ /* 0x000fea0003800200 */
.L_x_911:
[----:B------:R-:W-:Y:S01]  /*14a0*/  ISETP.GT.AND P0, PT, R14, 0xf, PT ;  /* 0x0000000f0e00780c */ /* 0x000fe20003f04270 */
[----:B-1----:R1:W1:Y:S01]  /*14b0*/  SHFL.DOWN PT, R6, R2, 0x10, 0x1f ;  /* 0x0a001f0002067f89 */ /* 0x00226200000e0000 */
[----:B------:R-:W-:Y:S01]  /*14c0*/  BSSY.RECONVERGENT B1, `(.L_x_913) ;  /* 0x000001d000017945 */ /* 0x000fe20003800200 */
[----:B------:R-:W-:Y:S01]  /*14d0*/  MOV R17, R4 ;  /* 0x0000000400117202 */ /* 0x000fe20000000f00 */
[----:B------:R-:W-:Y:S01]  /*14e0*/  IMAD.MOV.U32 R19, RZ, RZ, R10 ;  /* 0x000000ffff137224 */ /* 0x000fe200078e000a */
[----:B--2---:R2:W1:Y:S01]  /*14f0*/  SHFL.DOWN PT, R7, R3, 0x10, 0x1f ;  /* 0x0a001f0003077f89 */ /* 0x00446200000e0000 */
[----:B------:R-:W-:Y:S02]  /*1500*/  IMAD.MOV.U32 R12, RZ, RZ, R2 ;  /* 0x000000ffff0c7224 */ /* 0x000fe400078e0002 */
[----:B0-----:R-:W-:Y:S01]  /*1510*/  IMAD.MOV.U32 R13, RZ, RZ, R3 ;  /* 0x000000ffff0d7224 */ /* 0x001fe200078e0003 */
[----:B---3--:R2:W0:Y:S04]  /*1520*/  SHFL.DOWN PT, R9, R4, 0x10, 0x1f ;  /* 0x0a001f0004097f89 */ /* 0x00842800000e0000 */
[----:B------:R2:W3:Y:S01]  /*1530*/  SHFL.DOWN PT, R11, R10, 0x10, 0x1f ;  /* 0x0a001f000a0b7f89 */ /* 0x0004e200000e0000 */
        /* <DEDUP_REMOVED lines=21> */
.L_x_914:
[----:B------:R-:W-:Y:S05]  /*1690*/  BSYNC.RECONVERGENT B1 ;  /* 0x0000000000017941 */ /* 0x000fea0003800200 */
.L_x_913:
[----:B------:R-:W-:Y:S01]  /*16a0*/  ISETP.NE.AND P0, PT, R14, RZ, PT ;  /* 0x000000ff0e00720c */ /* 0x000fe20003f05270 */
[----:B------:R-:W-:-:S12]  /*16b0*/  BSSY.RECONVERGENT B1, `(.L_x_915) ;  /* 0x000000b000017945 */ /* 0x000fd80003800200 */
[----:B------:R-:W-:Y:S05]  /*16c0*/  @P0 BRA `(.L_x_916) ;  /* 0x0000000000240947 */ /* 0x000fea0003800000 */
[----:B--2---:R-:W2:Y:S01]  /*16d0*/  S2R R4, SR_CgaCtaId ;  /* 0x0000000000047919 */ /* 0x004ea20000008800 */
[----:B------:R-:W-:Y:S01]  /*16e0*/  MOV R3, 0x400 ;  /* 0x0000040000037802 */ /* 0x000fe20000000f00 */
[----:B------:R-:W-:Y:S01]  /*16f0*/  IMAD.MOV.U32 R18, RZ, RZ, R17 ;  /* 0x000000ffff127224 */ /* 0x000fe200078e0011 */
[----:B-1----:R-:W-:-:S04]  /*1700*/  SHF.R.U32.HI R2, RZ, 0x1, R5 ;  /* 0x00000001ff027819 */ /* 0x002fc80000011605 */
[----:B------:R-:W-:Y:S02]  /*1710*/  LOP3.LUT R2, R2, 0x1f0, RZ, 0xc0, !PT ;  /* 0x000001f002027812 */ /* 0x000fe400078ec0ff */
[----:B--2---:R-:W-:-:S05]  /*1720*/  LEA R3, R4, R3, 0x18 ;  /* 0x0000000304037211 */ /* 0x004fca00078ec0ff */
[----:B------:R-:W-:-:S05]  /*1730*/  IMAD.IADD R3, R2, 0x1, R3 ;  /* 0x0000000102037824 */ /* 0x000fca00078e0203 */
[----:B------:R1:W-:Y:S04]  /*1740*/  STS.64 [R3+0x10], R18 ;  /* 0x0000101203007388 */ /* 0x0003e80000000a00 */
[----:B------:R1:W-:Y:S02]  /*1750*/  STS.64 [R3+0x8], R12 ;  /* 0x0000080c03007388 */ /* 0x0003e40000000a00 */
.L_x_916:
[----:B------:R-:W-:Y:S05]  /*1760*/  BSYNC.RECONVERGENT B1 ;  /* 0x0000000000017941 */ /* 0x000fea0003800200 */
.L_x_915:
        /* <DEDUP_REMOVED lines=8> */
[----:B0--3--:R-:W0:Y:S04]  /*17f0*/  LDS.128 R8, [R32+0x20] ;  /* 0x0000200020087984 */ /* 0x009e280000000c00 */
[----:B------:R2:W3:Y:S04]  /*1800*/  LDS.64 R2, [R32+0x80] ;  /* 0x0000800020027984 */ /* 0x0004e80000000a00 */
[----:B------:R2:W2:Y:S01]  /*1810*/  LDS.128 R4, [R32+0x30] ;  /* 0x0000300020047984 */ /* 0x0004a20000000c00 */
[----:B-1----:R-:W-:Y:S01]  /*1820*/  DSETP.GEU.AND P0, PT, R12, R14, PT ;  /* 0x0000000e0c00722a */ /* 0x002fe20003f0e000 */
[----:B------:R-:W-:-:S02]  /*1830*/  IMAD.MOV.U32 R28, RZ, RZ, R14 ;  /* 0x000000ffff1c7224 */ /* 0x000fc400078e000e */
[----:B------:R-:W-:Y:S02]  /*1840*/  IMAD.MOV.U32 R29, RZ, RZ, R15 ;  /* 0x000000ffff1d7224 */ /* 0x000fe400078e000f */
[----:B0-----:R-:W-:Y:S02]  /*1850*/  IMAD.MOV.U32 R30, RZ, RZ, R8 ;  /* 0x000000ffff1e7224 */ /* 0x001fe400078e0008 */
[----:B------:R-:W-:-:S07]  /*1860*/  IMAD.MOV.U32 R31, RZ, RZ, R9 ;  /* 0x000000ffff1f7224 */ /* 0x000fce00078e0009 */
[----:B--23--:R-:W-:Y:S05]  /*1870*/  @!P0 BRA `(.L_x_919) ;  /* 0x0000000000388947 */ /* 0x00cfea0003800000 */
        /* <DEDUP_REMOVED lines=14> */
.L_x_919:
[----:B------:R-:W-:Y:S05]  /*1960*/  BSYNC.RECONVERGENT B1 ;  /* 0x0000000000017941 */ /* 0x000fea0003800200 */
.L_x_918:
[----:B------:R0:W1:Y:S01]  /*1970*/  LDS.128 R12, [R32+0x40] ;  /* 0x00004000200c7984 */ /* 0x0000620000000c00 */
[----:B------:R-:W-:Y:S01]  /*1980*/  DSETP.GEU.AND P0, PT, R28, R10, PT ;  /* 0x0000000a1c00722a */ /* 0x000fe20003f0e000 */
[----:B------:R-:W-:Y:S01]  /*1990*/  BSSY.RECONVERGENT B1, `(.L_x_920) ;  /* 0x0000017000017945 */ /* 0x000fe20003800200 */
[----:B------:R-:W-:Y:S01]  /*19a0*/  IMAD.MOV.U32 R33, RZ, RZ, R4 ;  /* 0x000000ffff217224 */ /* 0x000fe200078e0004 */
[----:B----4-:R0:W2:Y:S01]  /*19b0*/  LDS.128 R16, [R32+0x50] ;  /* 0x0000500020107984 */ /* 0x0100a20000000c00 */
[----:B------:R-:W-:Y:S02]  /*19c0*/  IMAD.MOV.U32 R35, RZ, RZ, R5 ;  /* 0x000000ffff237224 */ /* 0x000fe400078e0005 */
[----:B------:R-:W-:Y:S01]  /*19d0*/  IMAD.MOV.U32 R8, RZ, RZ, R10 ;  /* 0x000000ffff087224 */ /* 0x000fe200078e000a */
[----:B------:R0:W3:Y:S01]  /*19e0*/  LDS.128 R20, [R32+0x60] ;  /* 0x0000600020147984 */ /* 0x0000e20000000c00 */
[----:B------:R-:W-:-:S03]  /*19f0*/  IMAD.MOV.U32 R9, RZ, RZ, R11 ;  /* 0x000000ffff097224 */ /* 0x000fc600078e000b */
[----:B------:R0:W4:Y:S03]  /*1a00*/  LDS.128 R24, [R32+0x70] ;  /* 0x0000700020187984 */ /* 0x0001260000000c00 */
[----:B------:R-:W-:Y:S05]  /*1a10*/  @!P0 BRA `(.L_x_921) ;  /* 0x0000000000388947 */ /* 0x000fea0003800000 */
        /* <DEDUP_REMOVED lines=14> */
.L_x_921:
[----:B------:R-:W-:Y:S05]  /*1b00*/  BSYNC.RECONVERGENT B1 ;  /* 0x0000000000017941 */ /* 0x000fea0003800200 */
.L_x_920:
        /* <DEDUP_REMOVED lines=21> */
.L_x_923:
[----:B------:R-:W-:Y:S05]  /*1c60*/  BSYNC.RECONVERGENT B1 ;  /* 0x0000000000017941 */ /* 0x000fea0003800200 */
.L_x_922:
[----:B------:R-:W-:Y:S01]  /*1c70*/  DSETP.GEU.AND P0, PT, R4, R14, PT ;  /* 0x0000000e0400722a */ /* 0x000fe20003f0e000 */
[----:B------:R-:W-:Y:S01]  /*1c80*/  BSSY.RECONVERGENT B1, `(.L_x_924) ;  /* 0x0000014000017945 */ /* 0x000fe20003800200 */
[----:B------:R-:W-:Y:S02]  /*1c90*/  IMAD.MOV.U32 R6, RZ, RZ, R14 ;  /* 0x000000ffff067224 */ /* 0x000fe400078e000e */
[----:B------:R-:W-:Y:S02]  /*1ca0*/  IMAD.MOV.U32 R7, RZ, RZ, R15 ;  /* 0x000000ffff077224 */ /* 0x000fe400078e000f */
[----:B--2---:R-:W-:Y:S02]  /*1cb0*/  IMAD.MOV.U32 R9, RZ, RZ, R16 ;  /* 0x000000ffff097224 */ /* 0x004fe400078e0010 */
        /* <DEDUP_REMOVED lines=16> */
.L_x_925:
[----:B------:R-:W-:Y:S05]  /*1dc0*/  BSYNC.RECONVERGENT B1 ;  /* 0x0000000000017941 */ /* 0x000fea0003800200 */
.L_x_924:
        /* <DEDUP_REMOVED lines=21> */
.L_x_927:
[----:B------:R-:W-:Y:S05]  /*1f20*/  BSYNC.RECONVERGENT B1 ;  /* 0x0000000000017941 */ /* 0x000fea0003800200 */
.L_x_926:
[----:B------:R-:W-:Y:S01]  /*1f30*/  DSETP.GEU.AND P0, PT, R4, R22, PT ;  /* 0x000000160400722a */ /* 0x000fe20003f0e000 */
[----:B------:R-:W-:Y:S01]  /*1f40*/  BSSY.RECONVERGENT B1, `(.L_x_928) ;  /* 0x0000014000017945 */ /* 0x000fe20003800200 */
[----:B------:R-:W-:Y:S02]  /*1f50*/  IMAD.MOV.U32 R6, RZ, RZ, R22 ;  /* 0x000000ffff067224 */ /* 0x000fe400078e0016 */
[----:B------:R-:W-:Y:S02]  /*1f60*/  IMAD.MOV.U32 R7, RZ, RZ, R23 ;  /* 0x000000ffff077224 */ /* 0x000fe400078e0017 */
[----:B----4-:R-:W-:Y:S02]  /*1f70*/  IMAD.MOV.U32 R9, RZ, RZ, R24 ;  /* 0x000000ffff097224 */ /* 0x010fe400078e0018 */
        /* <DEDUP_REMOVED lines=16> */
.L_x_929:
[----:B------:R-:W-:Y:S05]  /*2080*/  BSYNC.RECONVERGENT B1 ;  /* 0x0000000000017941 */ /* 0x000fea0003800200 */
.L_x_928:
        /* <DEDUP_REMOVED lines=21> */
.L_x_904:
[----:B------:R-:W0:Y:S01]  /*21e0*/  S2R R6, SR_LANEID ;  /* 0x0000000000067919 */ /* 0x000e220000000000 */
[----:B------:R-:W-:Y:S01]  /*21f0*/  LOP3.LUT R7, R5, 0x3e0, RZ, 0xc0, !PT ;  /* 0x000003e005077812 */ /* 0x000fe200078ec0ff */
[----:B------:R-:W-:Y:S01]  /*2200*/  BSSY.RECONVERGENT B1, `(.L_x_930) ;  /* 0x0000024000017945 */ /* 0x000fe20003800200 */
[----:B------:R-:W-:Y:S01]  /*2210*/  IMAD.MOV.U32 R18, RZ, RZ, R9 ;  /* 0x000000ffff127224 */ /* 0x000fe200078e0009 */
[----:B-----5:R-:W-:Y:S01]  /*2220*/  MOV R10, R2 ;  /* 0x00000002000a7202 */ /* 0x020fe20000000f00 */
[----:B------:R-:W-:Y:S02]  /*2230*/  IMAD.MOV.U32 R20, RZ, RZ, R8 ;  /* 0x000000ffff147224 */ /* 0x000fe400078e0008 */
[----:B------:R-:W-:Y:S01]  /*2240*/  VIADD R11, R7, 0x20 ;  /* 0x00000020070b7836 */ /* 0x000fe20000000000 */
[----:B------:R-:W-:-:S04]  /*2250*/  LOP3.LUT R7, RZ, R7, RZ, 0x33, !PT ;  /* 0x00000007ff077212 */ /* 0x000fc800078e33ff */
[----:B------:R-:W-:Y:S01]  /*2260*/  ISETP.GT.AND P0, PT, R11, R4, PT ;  /* 0x000000040b00720c */ /* 0x000fe20003f04270 */
[----:B------:R-:W-:Y:S02]  /*2270*/  IMAD.IADD R7, R4, 0x1, R7 ;  /* 0x0000000104077824 */ /* 0x000fe400078e0207 */
        /* <DEDUP_REMOVED lines=28> */
.L_x_931:
[----:B------:R-:W-:Y:S05]  /*2440*/  BSYNC.RECONVERGENT B1 ;  /* 0x0000000000017941 */ /* 0x000fea0003800200 */
.L_x_930:
[----:B------:R-:W-:Y:S01]  /*2450*/  VIADD R2, R6, 0x2 ;  /* 0x0000000206027836 */ /* 0x000fe20000000000 */
[----:B------:R1:W1:Y:S01]  /*2460*/  SHFL.DOWN PT, R8, R10, 0x2, R7 ;  /* 0x084000000a087989 */ /* 0x00026200000e0007 */
[----:B------:R-:W-:Y:S01]  /*2470*/  BSSY.RECONVERGENT B1, `(.L_x_932) ;  /* 0x000001e000017945 */ /* 0x000fe20003800200 */
[----:B----4-:R-:W-:Y:S02]  /*2480*/  IMAD.MOV.U32 R14, RZ, RZ, R18 ;  /* 0x000000ffff0e7224 */ /* 0x010fe400078e0012 */
[----:B------:R-:W-:Y:S01]  /*2490*/  ISETP.GT.AND P0, PT, R2, R7, PT ;  /* 0x000000070200720c */ /* 0x000fe20003f04270 */
[----:B------:R4:W1:Y:S01]  /*24a0*/  SHFL.DOWN PT, R9, R11, 0x2, R7 ;  /* 0x084000000b097989 */ /* 0x00086200000e0007 */
[----:B------:R-:W-:Y:S02]  /*24b0*/  IMAD.MOV.U32 R16, RZ, RZ, R20 ;  /* 0x000000ffff107224 */ /* 0x000fe400078e0014 */
[----:B------:R-:W-:Y:S01]  /*24c0*/  IMAD.MOV.U32 R2, RZ, RZ, R10 ;  /* 0x000000ffff027224 */ /* 0x000fe200078e000a */
[----:B---3--:R4:W3:Y:S01]  /*24d0*/  SHFL.DOWN PT, R13, R18, 0x2, R7 ;  /* 0x08400000120d7989 */ /* 0x0088e200000e0007 */
[----:B------:R-:W-:-:S03]  /*24e0*/  IMAD.MOV.U32 R3, RZ, RZ, R11 ;  /* 0x000000ffff037224 */ /* 0x000fc600078e000b */
[----:B0-----:R4:W0:Y:S04]  /*24f0*/  SHFL.DOWN PT, R15, R20, 0x2, R7 ;  /* 0x08400000140f7989 */ /* 0x00182800000e0007 */
        /* <DEDUP_REMOVED lines=21> */
.L_x_933:
[----:B------:R-:W-:Y:S05]  /*2650*/  BSYNC.RECONVERGENT B1 ;  /* 0x0000000000017941 */ /* 0x000fea0003800200 */
.L_x_932:
        /* <DEDUP_REMOVED lines=32> */
.L_x_935:
[----:B------:R-:W-:Y:S05]  /*2860*/  BSYNC.RECONVERGENT B1 ;  /* 0x0000000000017941 */ /* 0x000fea0003800200 */
.L_x_934:
[----:B-1----:R-:W-:Y:S01]  /*2870*/  VIADD R2, R6, 0x8 ;  /* 0x0000000806027836 */ /* 0x002fe20000000000 */
[----:B------:R1:W1:Y:S01]  /*2880*/  SHFL.DOWN PT, R10, R8, 0x8, R7 ;  /* 0x09000000080a7989 */ /* 0x00026200000e0007 */
[----:B------:R-:W-:Y:S01]  /*2890*/  BSSY.RECONVERGENT B1, `(.L_x_936) ;  /* 0x000001e000017945 */ /* 0x000fe20003800200 */
[----:B--2---:R-:W-:Y:S01]  /*28a0*/  MOV R14, R12 ;  /* 0x0000000c000e7202 */ /* 0x004fe20000000f00 */
[----:B------:R-:W-:Y:S01]  /*28b0*/  IMAD.MOV.U32 R16, RZ, RZ, R18 ;  /* 0x000000ffff107224 */ /* 0x000fe200078e0012 */
[----:B------:R-:W-:Y:S01]  /*28c0*/  ISETP.GT.AND P0, PT, R2, R7, PT ;  /* 0x000000070200720c */ /* 0x000fe20003f04270 */
[----:B----4-:R2:W4:Y:S01]  /*28d0*/  SHFL.DOWN PT, R11, R9, 0x8, R7 ;  /* 0x09000000090b7989 */ /* 0x01052200000e0007 */
[----:B------:R-:W-:Y:S02]  /*28e0*/  IMAD.MOV.U32 R2, RZ, RZ, R8 ;  /* 0x000000ffff027224 */ /* 0x000fe400078e0008 */
[----:B------:R-:W-:Y:S01]  /*28f0*/  IMAD.MOV.U32 R3, RZ, RZ, R9 ;  /* 0x000000ffff037224 */ /* 0x000fe200078e0009 */
[----:B---3--:R2:W3:Y:S04]  /*2900*/  SHFL.DOWN PT, R13, R12, 0x8, R7 ;  /* 0x090000000c0d7989 */ /* 0x0084e800000e0007 */
        /* <DEDUP_REMOVED lines=22> */
.L_x_937:
[----:B------:R-:W-:Y:S05]  /*2a70*/  BSYNC.RECONVERGENT B1 ;  /* 0x0000000000017941 */ /* 0x000fea0003800200 */
.L_x_936:
[----:B-1----:R-:W-:Y:S01]  /*2a80*/  VIADD R10, R6, 0x10 ;  /* 0x00000010060a7836 */ /* 0x002fe20000000000 */
[----:B------:R1:W1:Y:S01]  /*2a90*/  SHFL.DOWN PT, R8, R2, 0x10, R7 ;  /* 0x0a00000002087989 */ /* 0x00026200000e0007 */
[----:B------:R-:W-:Y:S01]  /*2aa0*/  BSSY.RECONVERGENT B1, `(.L_x_938) ;  /* 0x000001e000017945 */ /* 0x000fe20003800200 */
[----:B------:R-:W-:Y:S02]  /*2ab0*/  IMAD.MOV.U32 R17, RZ, RZ, R14 ;  /* 0x000000ffff117224 */ /* 0x000fe400078e000e */
[----:B------:R-:W-:Y:S01]  /*2ac0*/  ISETP.GT.AND P0, PT, R10, R7, PT ;  /* 0x000000070a00720c */ /* 0x000fe20003f04270 */
[----:B--2---:R2:W1:Y:S01]  /*2ad0*/  SHFL.DOWN PT, R9, R3, 0x10, R7 ;  /* 0x0a00000003097989 */ /* 0x00446200000e0007 */
[----:B------:R-:W-:Y:S02]  /*2ae0*/  IMAD.MOV.U32 R19, RZ, RZ, R16 ;  /* 0x000000ffff137224 */ /* 0x000fe400078e0010 */
[----:B------:R-:W-:Y:S01]  /*2af0*/  IMAD.MOV.U32 R12, RZ, RZ, R2 ;  /* 0x000000ffff0c7224 */ /* 0x000fe200078e0002 */
[----:B----4-:R2:W4:Y:S01]  /*2b00*/  SHFL.DOWN PT, R11, R14, 0x10, R7 ;  /* 0x0a0000000e0b7989 */ /* 0x01052200000e0007 */
[----:B---3--:R-:W-:-:S03]  /*2b10*/  IMAD.MOV.U32 R13, RZ, RZ, R3 ;  /* 0x000000ffff0d7224 */ /* 0x008fc600078e0003 */
[----:B0-----:R2:W0:Y:S04]  /*2b20*/  SHFL.DOWN PT, R15, R16, 0x10, R7 ;  /* 0x0a000000100f7989 */ /* 0x00142800000e0007 */
        /* <DEDUP_REMOVED lines=21> */
.L_x_939:
[----:B------:R-:W-:Y:S05]  /*2c80*/  BSYNC.RECONVERGENT B1 ;  /* 0x0000000000017941 */ /* 0x000fea0003800200 */
.L_x_938:
[----:B------:R-:W-:Y:S01]  /*2c90*/  ISETP.NE.AND P0, PT, R6, RZ, PT ;  /* 0x000000ff0600720c */ /* 0x000fe20003f05270 */
[----:B------:R-:W-:-:S12]  /*2ca0*/  BSSY.RECONVERGENT B1, `(.L_x_940) ;  /* 0x000000b000017945 */ /* 0x000fd80003800200 */
[----:B------:R-:W-:Y:S05]  /*2cb0*/  @P0 BRA `(.L_x_941) ;  /* 0x0000000000240947 */ /* 0x000fea0003800000 */
[----:B------:R-:W3:Y:S01]  /*2cc0*/  S2R R6, SR_CgaCtaId ;  /* 0x0000000000067919 */ /* 0x000ee20000008800 */
[----:B--2---:R-:W-:Y:S01]  /*2cd0*/  MOV R3, 0x400 ;  /* 0x0000040000037802 */ /* 0x004fe20000000f00 */
[----:B------:R-:W-:Y:S01]  /*2ce0*/  IMAD.MOV.U32 R18, RZ, RZ, R17 ;  /* 0x000000ffff127224 */ /* 0x000fe200078e0011 */
[----:B-1----:R-:W-:-:S04]  /*2cf0*/  SHF.R.U32.HI R2, RZ, 0x1, R5 ;  /* 0x00000001ff027819 */ /* 0x002fc80000011605 */
[----:B------:R-:W-:Y:S02]  /*2d00*/  LOP3.LUT R2, R2, 0x1f0, RZ, 0xc0, !PT ;  /* 0x000001f002027812 */ /* 0x000fe400078ec0ff */
[----:B---3--:R-:W-:-:S05]  /*2d10*/  LEA R3, R6, R3, 0x18 ;  /* 0x0000000306037211 */ /* 0x008fca00078ec0ff */
[----:B------:R-:W-:-:S05]  /*2d20*/  IMAD.IADD R3, R2, 0x1, R3 ;  /* 0x0000000102037824 */ /* 0x000fca00078e0203 */
[----:B------:R3:W-:Y:S04]  /*2d30*/  STS.64 [R3+0x10], R18 ;  /* 0x0000101203007388 */ /* 0x0007e80000000a00 */
[----:B------:R3:W-:Y:S02]  /*2d40*/  STS.64 [R3+0x8], R12 ;  /* 0x0000080c03007388 */ /* 0x0007e40000000a00 */
.L_x_941:
[----:B------:R-:W-:Y:S05]  /*2d50*/  BSYNC.RECONVERGENT B1 ;  /* 0x0000000000017941 */ /* 0x000fea0003800200 */
.L_x_940:
[----:B------:R-:W-:Y:S01]  /*2d60*/  BAR.SYNC.DEFER_BLOCKING 0x0 ;  /* 0x0000000000007b1d */ /* 0x000fe20000010000 */
[----:B------:R-:W-:-:S13]  /*2d70*/  ISETP.NE.AND P1, PT, R5, RZ, PT ;  /* 0x000000ff0500720c */ /* 0x000fda0003f25270 */
[----:B------:R-:W-:Y:S05]  /*2d80*/  @P1 BRA `(.L_x_917) ;  /* 0x0000003800601947 */ /* 0x000fea0003800000 */
[----:B------:R-:W-:Y:S01]  /*2d90*/  ISETP.GE.AND P0, PT, R4, 0x21, PT ;  /* 0x000000210400780c */ /* 0x000fe20003f06270 */
[----:B----4-:R-:W-:Y:S02]  /*2da0*/  IMAD.MOV.U32 R11, RZ, RZ, R17 ;  /* 0x000000ffff0b7224 */ /* 0x010fe400078e0011 */
[----:B--2---:R-:W-:Y:S02]  /*2db0*/  IMAD.MOV.U32 R14, RZ, RZ, R19 ;  /* 0x000000ffff0e7224 */ /* 0x004fe400078e0013 */
[----:B-1----:R-:W-:Y:S02]  /*2dc0*/  IMAD.MOV.U32 R2, RZ, RZ, R12 ;  /* 0x000000ffff027224 */ /* 0x002fe400078e000c */
[----:B---3--:R-:W-:-:S06]  /*2dd0*/  IMAD.MOV.U32 R3, RZ, RZ, R13 ;  /* 0x000000ffff037224 */ /* 0x008fcc00078e000d */
[----:B------:R-:W-:Y:S05]  /*2de0*/  @!P0 BRA `(.L_x_942) ;  /* 0x00000000006c8947 */ /* 0x000fea0003800000 */
[----:B------:R-:W1:Y:S01]  /*2df0*/  S2UR UR5, SR_CgaCtaId ;  /* 0x00000000000579c3 */ /* 0x000e620000008800 */
[----:B------:R-:W-:Y:S01]  /*2e00*/  UMOV UR4, 0x400 ;  /* 0x0000040000047882 */ /* 0x000fe20000000000 */
[----:B------:R-:W-:Y:S01]  /*2e10*/  BSSY.RECONVERGENT B1, `(.L_x_942) ;  /* 0x0000018000017945 */ /* 0x000fe20003800200 */
[----:B-1----:R-:W-:-:S09]  /*2e20*/  ULEA UR4, UR5, UR4, 0x18 ;  /* 0x0000000405047291 */ /* 0x002fd2000f8ec0ff */
[----:B------:R-:W1:Y:S04]  /*2e30*/  LDS.64 R6, [UR4+0x18] ;  /* 0x00001804ff067984 */ /* 0x000e680008000a00 */
[----:B------:R-:W2:Y:S01]  /*2e40*/  LDS.64 R8, [UR4+0x20] ;  /* 0x00002004ff087984 */ /* 0x000ea20008000a00 */
[----:B-1----:R-:W-:Y:S01]  /*2e50*/  DSETP.GEU.AND P0, PT, R12, R6, PT ;  /* 0x000000060c00722a */ /* 0x002fe20003f0e000 */
[----:B------:R-:W-:Y:S02]  /*2e60*/  IMAD.MOV.U32 R2, RZ, RZ, R6 ;  /* 0x000000ffff027224 */ /* 0x000fe400078e0006 */
[----:B------:R-:W-:Y:S02]  /*2e70*/  IMAD.MOV.U32 R3, RZ, RZ, R7 ;  /* 0x000000ffff037224 */ /* 0x000fe400078e0007 */
[----:B--2---:R-:W-:-:S02]  /*2e80*/  IMAD.MOV.U32 R11, RZ, RZ, R8 ;  /* 0x000000ffff0b7224 */ /* 0x004fc400078e0008 */
        /* <DEDUP_REMOVED lines=16> */
.L_x_943:
[----:B------:R-:W-:Y:S05]  /*2f90*/  BSYNC.RECONVERGENT B1 ;  /* 0x0000000000017941 */ /* 0x000fea0003800200 */
.L_x_942:
[----:B------:R-:W-:Y:S01]  /*2fa0*/  ISETP.GE.AND P0, PT, R4, 0x41, PT ;  /* 0x000000410400780c */ /* 0x000fe20003f06270 */
[----:B------:R-:W-:Y:S02]  /*2fb0*/  IMAD.MOV.U32 R5, RZ, RZ, R11 ;  /* 0x000000ffff057224 */ /* 0x000fe400078e000b */
[----:B------:R-:W-:Y:S02]  /*2fc0*/  IMAD.MOV.U32 R10, RZ, RZ, R14 ;  /* 0x000000ffff0a7224 */ /* 0x000fe400078e000e */
[----:B------:R-:W-:Y:S02]  /*2fd0*/  IMAD.MOV.U32 R6, RZ, RZ, R2 ;  /* 0x000000ffff067224 */ /* 0x000fe400078e0002 */
[----:B------:R-:W-:-:S06]  /*2fe0*/  IMAD.MOV.U32 R7, RZ, RZ, R3 ;  /* 0x000000ffff077224 */ /* 0x000fcc00078e0003 */
        /* <DEDUP_REMOVED lines=27> */
.L_x_945:
[----:B------:R-:W-:Y:S05]  /*31a0*/  BSYNC.RECONVERGENT B1 ;  /* 0x0000000000017941 */ /* 0x000fea0003800200 */
.L_x_944:
        /* <DEDUP_REMOVED lines=11> */
[----:B0-----:R-:W0:Y:S01]  /*3260*/  LDS.64 R14, [UR4+0x40] ;  /* 0x00004004ff0e7984 */ /* 0x001e220008000a00 */
[----:B-1----:R-:W-:Y:S01]  /*3270*/  DSETP.GEU.AND P0, PT, R6, R8, PT ;  /* 0x000000080600722a */ /* 0x002fe20003f0e000 */
[----:B------:R-:W-:Y:S02]  /*3280*/  IMAD.MOV.U32 R2, RZ, RZ, R8 ;  /* 0x000000ffff027224 */ /* 0x000fe400078e0008 */
[----:B------:R-:W-:Y:S02]  /*3290*/  IMAD.MOV.U32 R3, RZ, RZ, R9 ;  /* 0x000000ffff037224 */ /* 0x000fe400078e0009 */
[----:B0-----:R-:W-:-:S02]  /*32a0*/  IMAD.MOV.U32 R11, RZ, RZ, R14 ;  /* 0x000000ffff0b7224 */ /* 0x001fc400078e000e */
        /* <DEDUP_REMOVED lines=16> */
.L_x_947:
[----:B------:R-:W-:Y:S05]  /*33b0*/  BSYNC.RECONVERGENT B1 ;  /* 0x0000000000017941 */ /* 0x000fea0003800200 */
.L_x_946:
        /* <DEDUP_REMOVED lines=32> */
.L_x_949:
[----:B------:R-:W-:Y:S05]  /*35c0*/  BSYNC.RECONVERGENT B1 ;  /* 0x0000000000017941 */ /* 0x000fea0003800200 */
.L_x_948:
        /* <DEDUP_REMOVED lines=32> */
.L_x_951:
[----:B------:R-:W-:Y:S05]  /*37d0*/  BSYNC.RECONVERGENT B1 ;  /* 0x0000000000017941 */ /* 0x000fea0003800200 */
.L_x_950:
        /* <DEDUP_REMOVED lines=32> */
.L_x_953:
[----:B------:R-:W-:Y:S05]  /*39e0*/  BSYNC.RECONVERGENT B1 ;  /* 0x0000000000017941 */ /* 0x000fea0003800200 */
.L_x_952:
[----:B------:R-:W-:Y:S01]  /*39f0*/  ISETP.GE.AND P0, PT, R4, 0xe1, PT ;  /* 0x000000e10400780c */ /* 0x000fe20003f06270 */
[----:B------:R-:W-:Y:S02]  /*3a00*/  IMAD.MOV.U32 R17, RZ, RZ, R5 ;  /* 0x000000ffff117224 */ /* 0x000fe400078e0005 */
[----:B------:R-:W-:Y:S02]  /*3a10*/  IMAD.MOV.U32 R19, RZ, RZ, R10 ;  /* 0x000000ffff137224 */ /* 0x000fe400078e000a */
[----:B------:R-:W-:Y:S02]  /*3a20*/  IMAD.MOV.U32 R12, RZ, RZ, R6 ;  /* 0x000000ffff0c7224 */ /* 0x000fe400078e0006 */
[----:B------:R-:W-:-:S06]  /*3a30*/  IMAD.MOV.U32 R13, RZ, RZ, R7 ;  /* 0x000000ffff0d7224 */ /* 0x000fcc00078e0007 */
[----:B------:R-:W-:Y:S05]  /*3a40*/  @!P0 BRA `(.L_x_917) ;  /* 0x0000002c00308947 */ /* 0x000fea0003800000 */
[----:B------:R-:W1:Y:S01]  /*3a50*/  S2UR UR5, SR_CgaCtaId ;  /* 0x00000000000579c3 */ /* 0x000e620000008800 */
[----:B------:R-:W-:Y:S02]  /*3a60*/  UMOV UR4, 0x400 ;  /* 0x0000040000047882 */ /* 0x000fe40000000000 */
        /* <DEDUP_REMOVED lines=24> */
.L_x_885:
[----:B------:R-:W0:Y:S01]  /*3bf0*/  S2R R4, SR_TID.X ;  /* 0x0000000000047919 */ /* 0x000e220000002100 */
[----:B------:R-:W1:Y:S01]  /*3c00*/  LDCU.128 UR12, c[0x0][0x380] ;  /* 0x00007000ff0c77ac */ /* 0x000e620008000c00 */
[----:B------:R-:W-:Y:S02]  /*3c10*/  SHF.R.S32.HI R5, RZ, 0x1f, R6 ;  /* 0x0000001fff057819 */ /* 0x000fe40000011406 */
[----:B0-----:R-:W-:-:S04]  /*3c20*/  IADD3 R2, P0, PT, R6, R4, RZ ;  /* 0x0000000406027210 */ /* 0x001fc80007f1e0ff */
[----:B-1----:R-:W-:Y:S02]  /*3c30*/  LEA R8, P1, R2, UR12, 0x3 ;  /* 0x0000000c02087c11 */ /* 0x002fe4000f8218ff */
[----:B------:R-:W-:-:S04]  /*3c40*/  IADD3.X R3, PT, PT, RZ, R5, RZ, P0, !PT ;  /* 0x00000005ff037210 */ /* 0x000fc800007fe4ff */
[----:B------:R-:W-:-:S05]  /*3c50*/  LEA.HI.X R9, R2, UR13, R3, 0x3, P1 ;  /* 0x0000000d02097c11 */ /* 0x000fca00088f1c03 */
[----:B------:R-:W2:Y:S04]  /*3c60*/  LDG.E.64 R10, desc[UR10][R8.64] ;  /* 0x0000000a080a7981 */ /* 0x000ea8000c1e1b00 */
[----:B------:R-:W2:Y:S04]  /*3c70*/  LDG.E.64 R12, desc[UR10][R8.64+0x800] ;  /* 0x0008000a080c7981 */ /* 0x000ea8000c1e1b00 */
[----:B------:R-:W3:Y:S04]  /*3c80*/  LDG.E.64 R14, desc[UR10][R8.64+0x1000] ;  /* 0x0010000a080e7981 */ /* 0x000ee8000c1e1b00 */
[----:B------:R-:W4:Y:S04]  /*3c90*/  LDG.E.64 R16, desc[UR10][R8.64+0x1800] ;  /* 0x0018000a08107981 */ /* 0x000f28000c1e1b00 */
[----:B------:R0:W5:Y:S01]  /*3ca0*/  LDG.E.64 R2, desc[UR10][R8.64+0x2000] ;  /* 0x0020000a08027981 */ /* 0x000162000c1e1b00 */
[----:B------:R-:W-:Y:S01]  /*3cb0*/  BSSY.RECONVERGENT B1, `(.L_x_954) ;  /* 0x000001f000017945 */ /* 0x000fe20003800200 */
[----:B------:R-:W-:-:S02]  /*3cc0*/  ISETP.LE.AND P1, PT, R7, UR6, PT ;  /* 0x0000000607007c0c */ /* 0x000fc4000bf23270 */
[C---:B0-----:R-:W-:Y:S01]  /*3cd0*/  LOP3.LUT R8, R4.reuse, 0x400, RZ, 0xfc, !PT ;  /* 0x0000040004087812 */ /* 0x041fe200078efcff */
[----:B------:R-:W-:Y:S01]  /*3ce0*/  VIADD R9, R4, 0x200 ;  /* 0x0000020004097836 */ /* 0x000fe20000000000 */
[----:B--2---:R-:W-:-:S06]  /*3cf0*/  DSETP.GEU.AND P3, PT, R10, R12, PT ;  /* 0x0000000c0a00722a */ /* 0x004fcc0003f6e000 */
[----:B------:R-:W-:Y:S02]  /*3d00*/  FSEL R10, R10, R12, P3 ;  /* 0x0000000c0a0a7208 */ /* 0x000fe40001800000 */
[----:B------:R-:W-:Y:S02]  /*3d10*/  FSEL R11, R11, R13, P3 ;  /* 0x0000000d0b0b7208 */ /* 0x000fe40001800000 */
[----:B------:R-:W-:-:S04]  /*3d20*/  IADD3 R12, P5, PT, R6, UR14, RZ ;  /* 0x0000000e060c7c10 */ /* 0x000fc8000ffbe0ff */
[----:B---3--:R-:W-:Y:S01]  /*3d30*/  DSETP.GEU.AND P4, PT, R10, R14, PT ;  /* 0x0000000e0a00722a */ /* 0x008fe20003f8e000 */
[----:B------:R-:W-:Y:S02]  /*3d40*/  IADD3.X R13, PT, PT, R5, UR15, RZ, P5, !PT ;  /* 0x0000000f050d7c10 */ /* 0x000fe4000affe4ff */
[----:B------:R-:W-:-:S03]  /*3d50*/  IADD3 R6, P5, PT, R8, R12, RZ ;  /* 0x0000000c08067210 */ /* 0x000fc60007fbe0ff */
[----:B------:R-:W-:Y:S02]  /*3d60*/  FSEL R10, R10, R14, P4 ;  /* 0x0000000e0a0a7208 */ /* 0x000fe40002000000 */
[----:B------:R-:W-:Y:S01]  /*3d70*/  FSEL R11, R11, R15, P4 ;  /* 0x0000000f0b0b7208 */ /* 0x000fe20002000000 */
[----:B------:R-:W-:Y:S02]  /*3d80*/  VIADD R15, R4, 0x100 ;  /* 0x00000100040f7836 */ /* 0x000fe40000000000 */
[----:B------:R-:W-:-:S03]  /*3d90*/  IMAD.X R5, RZ, RZ, R13, P5 ;  /* 0x000000ffff057224 */ /* 0x000fc600028e060d */
[----:B----4-:R-:W-:Y:S01]  /*3da0*/  DSETP.GEU.AND P2, PT, R10, R16, PT ;  /* 0x000000100a00722a */ /* 0x010fe20003f4e000 */
[----:B------:R-:W-:-:S05]  /*3db0*/  @P4 SEL R9, R4, R15, P3 ;  /* 0x0000000f04094207 */ /* 0x000fca0001800000 */
[----:B------:R-:W-:Y:S02]  /*3dc0*/  FSEL R10, R10, R16, P2 ;  /* 0x000000100a0a7208 */ /* 0x000fe40001000000 */
[----:B------:R-:W-:-:S06]  /*3dd0*/  FSEL R11, R11, R17, P2 ;  /* 0x000000110b0b7208 */ /* 0x000fcc0001000000 */
[----:B-----5:R-:W-:Y:S01]  /*3de0*/  DSETP.GEU.AND P0, PT, R10, R2, PT ;  /* 0x000000020a00722a */ /* 0x020fe20003f0e000 */
[----:B------:R-:W-:-:S13]  /*3df0*/  @!P2 VIADD R9, R4, 0x300 ;  /* 0x000003000409a836 */ /* 0x000fda0000000000 */
        /* <DEDUP_REMOVED lines=10> */
.L_x_955:
[----:B------:R-:W-:Y:S05]  /*3ea0*/  BSYNC.RECONVERGENT B1 ;  /* 0x0000000000017941 */ /* 0x000fea0003800200 */
.L_x_954:
        /* <DEDUP_REMOVED lines=12> */
[----:B------:R-:W-:-:S05]  /*3f70*/  IMAD.MOV.U32 R11, RZ, RZ, 0x500 ;  /* 0x00000500ff0b7424 */ /* 0x000fca00078e00ff */
[----:B------:R-:W2:Y:S01]  /*3f80*/  ATOMG.E.ADD.STRONG.GPU PT, R10, desc[UR10][R8.64], R11 ;  /* 0x8000000b080a79a8 */ /* 0x000ea200081ef10a */
[----:B------:R-:W0:Y:S01]  /*3f90*/  S2UR UR5, SR_CgaCtaId ;  /* 0x00000000000579c3 */ /* 0x000e220000008800 */
[----:B------:R-:W-:Y:S02]  /*3fa0*/  UMOV UR4, 0x400 ;  /* 0x0000040000047882 */ /* 0x000fe40000000000 */
[----:B0-----:R-:W-:Y:S01]  /*3fb0*/  ULEA UR4, UR5, UR4, 0x18 ;  /* 0x0000000405047291 */ /* 0x001fe2000f8ec0ff */
[----:B--2---:R-:W-:-:S08]  /*3fc0*/  VIADD R10, R10, UR6 ;  /* 0x000000060a0a7c36 */ /* 0x004fd00008000000 */
[----:B------:R0:W-:Y:S03]  /*3fd0*/  STS [UR4+0x98], R10 ;  /* 0x0000980aff007988 */ /* 0x0001e60008000804 */
.L_x_958:
[----:B------:R-:W-:Y:S05]  /*3fe0*/  BSYNC.RECONVERGENT B1 ;  /* 0x0000000000017941 */ /* 0x000fea0003800200 */
.L_x_957:
[----:B------:R-:W1:Y:S08]  /*3ff0*/  S2UR UR5, SR_CgaCtaId ;  /* 0x00000000000579c3 */ /* 0x000e700000008800 */
[----:B------:R-:W-:Y:S06]  /*4000*/  BAR.SYNC.DEFER_BLOCKING 0x0 ;  /* 0x0000000000007b1d */ /* 0x000fec0000010000 */
[----:B------:R-:W-:-:S02]  /*4010*/  UMOV UR4, 0x400 ;  /* 0x0000040000047882 */ /* 0x000fc40000000000 */
[----:B-1----:R-:W-:-:S06]  /*4020*/  ULEA UR4, UR5, UR4, 0x18 ;  /* 0x0000000405047291 */ /* 0x002fcc000f8ec0ff */
[----:B------:R-:W-:-:S05]  /*4030*/  IMAD.U32 R11, RZ, RZ, UR4 ;  /* 0x00000004ff0b7e24 */ /* 0x000fca000f8e00ff */
[----:B0-----:R-:W0:Y:S02]  /*4040*/  LDS R10, [R11+0x98] ;  /* 0x000098000b0a7984 */ /* 0x001e240000000800 */
[----:B0-----:R-:W-:-:S05]  /*4050*/  VIADD R12, R10, 0x500 ;  /* 0x000005000a0c7836 */ /* 0x001fca0000000000 */
[----:B------:R-:W-:-:S13]  /*4060*/  ISETP.GT.AND P0, PT, R12, R7, PT ;  /* 0x000000070c00720c */ /* 0x000fda0003f04270 */
[----:B------:R-:W-:Y:S05]  /*4070*/  @P0 BRA `(.L_x_959) ;  /* 0x0000000400980947 */ /* 0x000fea0003800000 */
[----:B------:R-:W-:Y:S01]  /*4080*/  BSSY.RECONVERGENT B1, `(.L_x_959) ;  /* 0x0000065000017945 */ /* 0x000fe20003800200 */
[----:B------:R-:W-:Y:S01]  /*4090*/  IMAD.MOV.U32 R20, RZ, RZ, R2 ;  /* 0x000000ffff147224 */ /* 0x000fe200078e0002 */
[----:B------:R-:W0:Y:S01]  /*40a0*/  LDCU UR7, c[0x0][0x398] ;  /* 0x00007300ff0777ac */ /* 0x000e220008000800 */
[----:B------:R-:W-:Y:S01]  /*40b0*/  IMAD.MOV.U32 R21, RZ, RZ, R3 ;  /* 0x000000ffff157224 */ /* 0x000fe200078e0003 */
[----:B------:R-:W1:Y:S06]  /*40c0*/  LDCU.128 UR12, c[0x0][0x380] ;  /* 0x00007000ff0c77ac */ /* 0x000e6c0008000c00 */
.L_x_962:
[----:B------:R-:W-:Y:S02]  /*40d0*/  SHF.R.S32.HI R2, RZ, 0x1f, R10 ;  /* 0x0000001fff027819 */ /* 0x000fe4000001140a */
[----:B------:R-:W-:-:S05]  /*40e0*/  IADD3 R7, P0, PT, R4, R10, RZ ;  /* 0x0000000a04077210 */ /* 0x000fca0007f1e0ff */
[----:B------:R-:W-:Y:S01]  /*40f0*/  IMAD.X R24, RZ, RZ, R2, P0 ;  /* 0x000000ffff187224 */ /* 0x000fe200000e0602 */
[----:B-1----:R-:W-:-:S04]  /*4100*/  LEA R22, P0, R7, UR12, 0x3 ;  /* 0x0000000c07167c11 */ /* 0x002fc8000f8018ff */
[----:B------:R-:W-:-:S05]  /*4110*/  LEA.HI.X R23, R7, UR13, R24, 0x3, P0 ;  /* 0x0000000d07177c11 */ /* 0x000fca00080f1c18 */
[----:B------:R-:W2:Y:S04]  /*4120*/  LDG.E.64 R18, desc[UR10][R22.64] ;  /* 0x0000000a16127981 */ /* 0x000ea8000c1e1b00 */
[----:B------:R-:W3:Y:S04]  /*4130*/  LDG.E.64 R16, desc[UR10][R22.64+0x800] ;  /* 0x0008000a16107981 */ /* 0x000ee8000c1e1b00 */
[----:B------:R-:W4:Y:S04]  /*4140*/  LDG.E.64 R14, desc[UR10][R22.64+0x1000] ;  /* 0x0010000a160e7981 */ /* 0x000f28000c1e1b00 */
[----:B------:R-:W4:Y:S01]  /*4150*/  LDG.E.64 R12, desc[UR10][R22.64+0x1800] ;  /* 0x0018000a160c7981 */ /* 0x000f22000c1e1b00 */
[----:B------:R-:W-:Y:S01]  /*4160*/  IADD3 R25, P0, PT, R7, UR14, RZ ;  /* 0x0000000e07197c10 */ /* 0x000fe2000ff1e0ff */
[----:B------:R-:W-:Y:S02]  /*4170*/  BSSY.RECONVERGENT B2, `(.L_x_960) ;  /* 0x000003d000027945 */ /* 0x000fe40003800200 */
[----:B------:R1:W5:Y:S01]  /*4180*/  LDG.E.64 R2, desc[UR10][R22.64+0x2000] ;  /* 0x0020000a16027981 */ /* 0x000362000c1e1b00 */
[----:B------:R-:W-:Y:S01]  /*4190*/  IADD3.X R24, PT, PT, R24, UR15, RZ, P0, !PT ;  /* 0x0000000f18187c10 */ /* 0x000fe200087fe4ff */
[----:B------:R-:W-:Y:S06]  /*41a0*/  BAR.SYNC.DEFER_BLOCKING 0x0 ;  /* 0x0000000000007b1d */ /* 0x000fec0000010000 */
[----:B--2---:R-:W-:-:S14]  /*41b0*/  DSETP.GEU.AND P1, PT, R20, R18, PT ;  /* 0x000000121400722a */ /* 0x004fdc0003f2e000 */
[----:B------:R-:W-:-:S04]  /*41c0*/  @P1 ISETP.GE.U32.AND P0, PT, R6, R25, PT ;  /* 0x000000190600120c */ /* 0x000fc80003f06070 */
[----:B------:R-:W-:-:S13]  /*41d0*/  @P1 ISETP.GE.AND.EX P0, PT, R5, R24, PT, P0 ;  /* 0x000000180500120c */ /* 0x000fda0003f06300 */
[----:B------:R-:W-:-:S06]  /*41e0*/  @P1 DSETP.LT.OR P0, PT, R18, R20, !P0 ;  /* 0x000000141200122a */ /* 0x000fcc0004701400 */
[----:B------:R-:W-:Y:S02]  /*41f0*/  @P1 FSEL R7, R20, R18, P0 ;  /* 0x0000001214071208 */ /* 0x000fe40000000000 */
[----:B------:R-:W-:Y:S01]  /*4200*/  @P1 FSEL R20, R21, R19, P0 ;  /* 0x0000001315141208 */ /* 0x000fe20000000000 */
[----:B------:R-:W-:Y:S01]  /*4210*/  IMAD.MOV.U32 R21, RZ, RZ, R24 ;  /* 0x000000ffff157224 */ /* 0x000fe200078e0018 */
[----:B------:R-:W-:Y:S01]  /*4220*/  @P1 SEL R21, R5, R24, P0 ;  /* 0x0000001805151207 */ /* 0x000fe20000000000 */
[----:B------:R-:W-:Y:S01]  /*4230*/  @P1 IMAD.MOV.U32 R18, RZ, RZ, R7 ;  /* 0x000000ffff121224 */ /* 0x000fe200078e0007 */
[----:B------:R-:W-:Y:S01]  /*4240*/  IADD3 R7, P3, PT, R25, 0x100, RZ ;  /* 0x0000010019077810 */ /* 0x000fe20007f7e0ff */
[----:B------:R-:W-:Y:S02]  /*4250*/  @P1 IMAD.MOV.U32 R19, RZ, RZ, R20 ;  /* 0x000000ffff131224 */ /* 0x000fe400078e0014 */
[----:B------:R-:W-:Y:S01]  /*4260*/  IMAD.MOV.U32 R20, RZ, RZ, R25 ;  /* 0x000000ffff147224 */ /* 0x000fe200078e0019 */
[----:B------:R-:W-:Y:S01]  /*4270*/  @P1 SEL R20, R6, R25, P0 ;  /* 0x0000001906141207 */ /* 0x000fe20000000000 */
[----:B------:R-:W-:-:S02]  /*4280*/  IMAD.X R6, RZ, RZ, R24, P3 ;  /* 0x000000ffff067224 */ /* 0x000fc400018e0618 */
[----:B---3--:R-:W-:-:S14]  /*4290*/  DSETP.GEU.AND P2, PT, R18, R16, PT ;  /* 0x000000101200722a */ /* 0x008fdc0003f4e000 */
        /* <DEDUP_REMOVED lines=9> */
[----:B------:R-:W-:Y:S02]  /*4330*/  IADD3 R18, P3, PT, R25, 0x200, RZ ;  /* 0x0000020019127810 */ /* 0x000fe40007f7e0ff */
[----:B------:R-:W-:-:S03]  /*4340*/  SHF.R.S32.HI R21, RZ, 0x1f, R10 ;  /* 0x0000001fff157819 */ /* 0x000fc6000001140a */
[----:B----4-:R-:W-:Y:S01]  /*4350*/  DSETP.GEU.AND P1, PT, R16, R14, PT ;  /* 0x0000000e1000722a */ /* 0x010fe20003f2e000 */
[----:B------:R-:W-:Y:S01]  /*4360*/  IMAD.X R19, RZ, RZ, R24, P3 ;  /* 0x000000ffff137224 */ /* 0x000fe200018e0618 */
[----:B------:R-:W-:-:S04]  /*4370*/  IADD3 R20, P3, P4, R4, UR14, R10 ;  /* 0x0000000e04147c10 */ /* 0x000fc8000fc7e00a */
[----:B------:R-:W-:-:S08]  /*4380*/  IADD3.X R21, PT, PT, RZ, UR15, R21, P3, P4 ;  /* 0x0000000fff157c10 */ /* 0x000fd00009fe8415 */
[----:B------:R-:W-:-:S04]  /*4390*/  @P1 ISETP.GE.U32.AND P0, PT, R7, R18, PT ;  /* 0x000000120700120c */ /* 0x000fc80003f06070 */
[----:B------:R-:W-:-:S13]  /*43a0*/  @P1 ISETP.GE.AND.EX P0, PT, R6, R19, PT, P0 ;  /* 0x000000130600120c */ /* 0x000fda0003f06300 */
[----:B------:R-:W-:-:S06]  /*43b0*/  @P1 DSETP.LT.OR P0, PT, R14, R16, !P0 ;  /* 0x000000100e00122a */ /* 0x000fcc0004701400 */
[----:B------:R-:W-:Y:S02]  /*43c0*/  @P1 FSEL R5, R16, R14, P0 ;  /* 0x0000000e10051208 */ /* 0x000fe40000000000 */
[----:B------:R-:W-:Y:S02]  /*43d0*/  @P1 FSEL R16, R17, R15, P0 ;  /* 0x0000000f11101208 */ /* 0x000fe40000000000 */
[----:B------:R-:W-:Y:S01]  /*43e0*/  IADD3 R17, P3, PT, R20, 0x300, RZ ;  /* 0x0000030014117810 */ /* 0x000fe20007f7e0ff */
[----:B------:R-:W-:Y:S01]  /*43f0*/  @P1 IMAD.MOV.U32 R14, RZ, RZ, R5 ;  /* 0x000000ffff0e1224 */ /* 0x000fe200078e0005 */
[----:B------:R-:W-:Y:S01]  /*4400*/  @P1 SEL R18, R7, R18, P0 ;  /* 0x0000001207121207 */ /* 0x000fe20000000000 */
[----:B------:R-:W-:Y:S01]  /*4410*/  @P1 IMAD.MOV.U32 R15, RZ, RZ, R16 ;  /* 0x000000ffff0f1224 */ /* 0x000fe200078e0010 */
[----:B------:R-:W-:Y:S01]  /*4420*/  @P1 SEL R19, R6, R19, P0 ;  /* 0x0000001306131207 */ /* 0x000fe20000000000 */
[----:B------:R-:W-:Y:S01]  /*4430*/  IMAD.X R16, RZ, RZ, R21, P3 ;  /* 0x000000ffff107224 */ /* 0x000fe200018e0615 */
[----:B------:R-:W-:-:S03]  /*4440*/  ISETP.NE.AND P1, PT, R4, RZ, PT ;  /* 0x000000ff0400720c */ /* 0x000fc60003f25270 */
[----:B------:R-:W-:-:S14]  /*4450*/  DSETP.GEU.AND P2, PT, R14, R12, PT ;  /* 0x0000000c0e00722a */ /* 0x000fdc0003f4e000 */
[----:B------:R-:W-:-:S04]  /*4460*/  @P2 ISETP.GE.U32.AND P0, PT, R18, R17, PT ;  /* 0x000000111200220c */ /* 0x000fc80003f06070 */
[----:B------:R-:W-:-:S13]  /*4470*/  @P2 ISETP.GE.AND.EX P0, PT, R19, R16, PT, P0 ;  /* 0x000000101300220c */ /* 0x000fda0003f06300 */
[----:B------:R-:W-:-:S06]  /*4480*/  @P2 DSETP.LT.OR P0, PT, R12, R14, !P0 ;  /* 0x0000000e0c00222a */ /* 0x000fcc0004701400 */
[----:B------:R-:W-:Y:S02]  /*4490*/  @P2 FSEL R7, R14, R12, P0 ;  /* 0x0000000c0e072208 */ /* 0x000fe40000000000 */
[----:B------:R-:W-:Y:S01]  /*44a0*/  @P2 FSEL R14, R15, R13, P0 ;  /* 0x0000000d0f0e2208 */ /* 0x000fe20000000000 */
[----:B-1----:R-:W-:Y:S06]  /*44b0*/  @P1 BRA `(.L_x_961) ;  /* 0x0000000000201947 */ /* 0x002fec0003800000 */
[----:B------:R-:W-:-:S06]  /*44c0*/  IMAD.MOV.U32 R5, RZ, RZ, 0x500 ;  /* 0x00000500ff057424 */ /* 0x000fcc00078e00ff */
[----:B------:R-:W2:Y:S01]  /*44d0*/  ATOMG.E.ADD.STRONG.GPU PT, R5, desc[UR10][R8.64], R5 ;  /* 0x80000005080579a8 */ /* 0x000ea200081ef10a */
[----:B------:R-:W1:Y:S01]  /*44e0*/  S2UR UR5, SR_CgaCtaId ;  /* 0x00000000000579c3 */ /* 0x000e620000008800 */
[----:B------:R-:W-:Y:S02]  /*44f0*/  UMOV UR4, 0x400 ;  /* 0x0000040000047882 */ /* 0x000fe40000000000 */
[----:B-1----:R-:W-:-:S06]  /*4500*/  ULEA UR4, UR5, UR4, 0x18 ;  /* 0x0000000405047291 */ /* 0x002fcc000f8ec0ff */
[----:B------:R-:W-:Y:S02]  /*4510*/  IMAD.U32 R11, RZ, RZ, UR4 ;  /* 0x00000004ff0b7e24 */ /* 0x000fe4000f8e00ff */
[----:B--2---:R-:W-:-:S05]  /*4520*/  VIADD R6, R5, UR6 ;  /* 0x0000000605067c36 */ /* 0x004fca0008000000 */
[----:B------:R1:W-:Y:S02]  /*4530*/  STS [R11+0x98], R6 ;  /* 0x000098060b007388 */ /* 0x0003e40000000800 */
.L_x_961:
[----:B0-----:R-:W-:Y:S05]  /*4540*/  BSYNC.RECONVERGENT B2 ;  /* 0x0000000000027941 */ /* 0x001fea0003800200 */
.L_x_960:
[----:B------:R-:W-:Y:S01]  /*4550*/  BAR.SYNC.DEFER_BLOCKING 0x0 ;  /* 0x0000000000007b1d */ /* 0x000fe20000010000 */
[----:B------:R-:W-:Y:S01]  /*4560*/  @P2 IMAD.MOV.U32 R12, RZ, RZ, R7 ;  /* 0x000000ffff0c2224 */ /* 0x000fe200078e0007 */
[----:B-1----:R-:W-:Y:S01]  /*4570*/  IADD3 R6, P3, PT, R20, 0x400, RZ ;  /* 0x0000040014067810 */ /* 0x002fe20007f7e0ff */
[----:B------:R-:W-:Y:S01]  /*4580*/  @P2 IMAD.MOV.U32 R13, RZ, RZ, R14 ;  /* 0x000000ffff0d2224 */ /* 0x000fe200078e000e */
[----:B------:R-:W-:Y:S01]  /*4590*/  @P2 SEL R17, R18, R17, P0 ;  /* 0x0000001112112207 */ /* 0x000fe20000000000 */
[----:B------:R-:W-:Y:S01]  /*45a0*/  IMAD.U32 R7, RZ, RZ, UR7 ;  /* 0x00000007ff077e24 */ /* 0x000fe2000f8e00ff */
[----:B------:R-:W-:Y:S01]  /*45b0*/  @P2 SEL R16, R19, R16, P0 ;  /* 0x0000001013102207 */ /* 0x000fe20000000000 */
[----:B------:R-:W-:Y:S02]  /*45c0*/  IMAD.X R5, RZ, RZ, R21, P3 ;  /* 0x000000ffff057224 */ /* 0x000fe400018e0615 */
[----:B-----5:R-:W-:-:S14]  /*45d0*/  DSETP.GEU.AND P1, PT, R12, R2, PT ;  /* 0x000000020c00722a */ /* 0x020fdc0003f2e000 */
[----:B------:R-:W-:Y:S01]  /*45e0*/  @P1 ISETP.GE.U32.AND P0, PT, R17, R6, PT ;  /* 0x000000061100120c */ /* 0x000fe20003f06070 */
[----:B------:R-:W0:Y:S03]  /*45f0*/  LDS R10, [R11+0x98] ;  /* 0x000098000b0a7984 */ /* 0x000e260000000800 */
[----:B------:R-:W-:-:S13]  /*4600*/  @P1 ISETP.GE.AND.EX P0, PT, R16, R5, PT, P0 ;  /* 0x000000051000120c */ /* 0x000fda0003f06300 */
[----:B------:R-:W-:-:S06]  /*4610*/  @P1 DSETP.LT.OR P0, PT, R2, R12, !P0 ;  /* 0x0000000c0200122a */ /* 0x000fcc0004701400 */
[----:B------:R-:W-:Y:S02]  /*4620*/  @P1 FSEL R14, R12, R2, P0 ;  /* 0x000000020c0e1208 */ /* 0x000fe40000000000 */
[----:B------:R-:W-:Y:S02]  /*4630*/  @P1 FSEL R13, R13, R3, P0 ;  /* 0x000000030d0d1208 */ /* 0x000fe40000000000 */
[----:B------:R-:W-:Y:S01]  /*4640*/  @P1 SEL R6, R17, R6, P0 ;  /* 0x0000000611061207 */ /* 0x000fe20000000000 */
[----:B------:R-:W-:Y:S01]  /*4650*/  @P1 IMAD.MOV.U32 R2, RZ, RZ, R14 ;  /* 0x000000ffff021224 */ /* 0x000fe200078e000e */
[----:B------:R-:W-:Y:S01]  /*4660*/  @P1 SEL R5, R16, R5, P0 ;  /* 0x0000000510051207 */ /* 0x000fe20000000000 */
[----:B------:R-:W-:-:S03]  /*4670*/  @P1 IMAD.MOV.U32 R3, RZ, RZ, R13 ;  /* 0x000000ffff031224 */ /* 0x000fc600078e000d */
[----:B------:R-:W-:Y:S01]  /*4680*/  MOV R20, R2 ;  /* 0x0000000200147202 */ /* 0x000fe20000000f00 */
[----:B------:R-:W-:Y:S02]  /*4690*/  IMAD.MOV.U32 R21, RZ, RZ, R3 ;  /* 0x000000ffff157224 */ /* 0x000fe400078e0003 */
[----:B0-----:R-:W-:-:S05]  /*46a0*/  VIADD R12, R10, 0x500 ;  /* 0x000005000a0c7836 */ /* 0x001fca0000000000 */
[----:B------:R-:W-:-:S13]  /*46b0*/  ISETP.GT.AND P0, PT, R12, R7, PT ;  /* 0x000000070c00720c */ /* 0x000fda0003f04270 */
[----:B------:R-:W-:Y:S05]  /*46c0*/  @!P0 BRA `(.L_x_962) ;  /* 0xfffffff800808947 */ /* 0x000fea000383ffff */
[----:B------:R-:W-:Y:S05]  /*46d0*/  BSYNC.RECONVERGENT B1 ;  /* 0x0000000000017941 */ /* 0x000fea0003800200 */
.L_x_959:
[----:B------:R-:W-:Y:S01]  /*46e0*/  ISETP.GE.AND P0, PT, R10, R7, PT ;  /* 0x000000070a00720c */ /* 0x000fe20003f06270 */
[----:B------:R-:W0:Y:S01]  /*46f0*/  LDCU.64 UR6, c[0x0][0x388] ;  /* 0x00007100ff0677ac */ /* 0x000e220008000a00 */
[----:B------:R-:W-:Y:S01]  /*4700*/  BSSY.RECONVERGENT B1, `(.L_x_956) ;  /* 0x00000ac000017945 */ /* 0x000fe20003800200 */
[----:B------:R-:W1:Y:S10]  /*4710*/  LDCU.64 UR4, c[0x0][0x388] ;  /* 0x00007100ff0477ac */ /* 0x000e740008000a00 */
        /* <DEDUP_REMOVED lines=11> */
[----:B------:R-:W2:Y:S01]  /*47d0*/  LDC.64 R12, c[0x0][0x380] ;  /* 0x0000e000ff0c7b82 */ /* 0x000ea20000000a00 */
[----:B------:R-:W-:Y:S01]  /*47e0*/  LEA.HI R7, R18, 0x1, RZ, 0x18 ;  /* 0x0000000112077811 */ /* 0x000fe200078fc0ff */
[----:B------:R-:W-:-:S03]  /*47f0*/  IMAD.IADD R11, R4, 0x1, R10 ;  /* 0x00000001040b7824 */ /* 0x000fc600078e020a */
[----:B------:R-:W-:Y:S01]  /*4800*/  LOP3.LUT R8, R7, 0x3, RZ, 0xc0, !PT ;  /* 0x0000000307087812 */ /* 0x000fe200078ec0ff */
[----:B------:R-:W-:-:S04]  /*4810*/  IMAD.MOV.U32 R7, RZ, RZ, R4 ;  /* 0x000000ffff077224 */ /* 0x000fc800078e0004 */
[----:B------:R-:W-:-:S07]  /*4820*/  IMAD.MOV R8, RZ, RZ, -R8 ;  /* 0x000000ffff087224 */ /* 0x000fce00078e0a08 */
.L_x_968:
[----:B--2---:R-:W-:-:S06]  /*4830*/  IMAD.WIDE R14, R11, 0x8, R12 ;  /* 0x000000080b0e7825 */ /* 0x004fcc00078e020c */
[----:B------:R-:W2:Y:S01]  /*4840*/  LDG.E.64 R14, desc[UR10][R14.64] ;  /* 0x0000000a0e0e7981 */ /* 0x000ea2000c1e1b00 */
[C---:B-1----:R-:W-:Y:S01]  /*4850*/  IADD3 R19, P1, PT, R11.reuse, UR4, RZ ;  /* 0x000000040b137c10 */ /* 0x042fe2000ff3e0ff */
[----:B------:R-:W-:Y:S01]  /*4860*/  VIADD R8, R8, 0x1 ;  /* 0x0000000108087836 */ /* 0x000fe20000000000 */
[----:B------:R-:W-:Y:S01]  /*4870*/  BSSY.RECONVERGENT B3, `(.L_x_966) ;  /* 0x000001b000037945 */ /* 0x000fe20003800200 */
[----:B------:R-:W-:Y:S01]  /*4880*/  IMAD.MOV.U32 R22, RZ, RZ, R6 ;  /* 0x000000ffff167224 */ /* 0x000fe200078e0006 */
[----:B------:R-:W-:Y:S01]  /*4890*/  LEA.HI.X.SX32 R20, R11, UR5, 0x1, P1 ;  /* 0x000000050b147c11 */ /* 0x000fe200088f0eff */
[----:B------:R-:W-:Y:S01]  /*48a0*/  IMAD.MOV.U32 R21, RZ, RZ, R5 ;  /* 0x000000ffff157224 */ /* 0x000fe200078e0005 */
[----:B------:R-:W-:Y:S01]  /*48b0*/  ISETP.NE.AND P2, PT, R8, RZ, PT ;  /* 0x000000ff0800720c */ /* 0x000fe20003f45270 */
[----:B------:R-:W-:Y:S02]  /*48c0*/  IMAD.MOV.U32 R16, RZ, RZ, R2 ;  /* 0x000000ffff107224 */ /* 0x000fe400078e0002 */
        /* <DEDUP_REMOVED lines=21> */
.L_x_967:
[----:B0-----:R-:W-:Y:S05]  /*4a20*/  BSYNC.RECONVERGENT B3 ;  /* 0x0000000000037941 */ /* 0x001fea0003800200 */
.L_x_966:
[----:B------:R-:W-:Y:S02]  /*4a30*/  VIADD R7, R7, 0x100 ;  /* 0x0000010007077836 */ /* 0x000fe40000000000 */
[----:B------:R-:W-:Y:S01]  /*4a40*/  VIADD R11, R11, 0x100 ;  /* 0x000001000b0b7836 */ /* 0x000fe20000000000 */
[----:B------:R-:W-:Y:S06]  /*4a50*/  @P2 BRA `(.L_x_968) ;  /* 0xfffffffc00742947 */ /* 0x000fec000383ffff */
.L_x_965:
[----:B01----:R-:W-:Y:S05]  /*4a60*/  BSYNC.RECONVERGENT B2 ;  /* 0x0000000000027941 */ /* 0x003fea0003800200 */
.L_x_964:
        /* <DEDUP_REMOVED lines=9> */
.L_x_977:
[----:B------:R-:W-:-:S05]  /*4b00*/  IMAD.WIDE R24, R23, 0x8, R10 ;  /* 0x0000000817187825 */ /* 0x000fca00078e020a */
[----:B------:R-:W2:Y:S04]  /*4b10*/  LDG.E.64 R20, desc[UR10][R24.64+-0x1000] ;  /* 0xfff0000a18147981 */ /* 0x000ea8000c1e1b00 */
[----:B------:R0:W5:Y:S04]  /*4b20*/  LDG.E.64 R16, desc[UR10][R24.64+-0x800] ;  /* 0xfff8000a18107981 */ /* 0x000168000c1e1b00 */
        /* <DEDUP_REMOVED lines=25> */
.L_x_970:
[----:B------:R-:W-:Y:S05]  /*4cc0*/  BSYNC.RECONVERGENT B2 ;  /* 0x0000000000027941 */ /* 0x000fea0003800200 */
.L_x_969:
[----:B-----5:R-:W-:Y:S01]  /*4cd0*/  DSETP.GEU.AND P0, PT, R18, R16, PT ;  /* 0x000000101200722a */ /* 0x020fe20003f0e000 */
[C---:B------:R-:W-:Y:S01]  /*4ce0*/  IADD3 R21, P1, PT, R27.reuse, UR6, RZ ;  /* 0x000000061b157c10 */ /* 0x040fe2000ff3e0ff */
[----:B------:R-:W-:Y:S01]  /*4cf0*/  BSSY.RECONVERGENT B2, `(.L_x_971) ;  /* 0x0000015000027945 */ /* 0x000fe20003800200 */
[----:B------:R-:W-:Y:S01]  /*4d00*/  MOV R2, R16 ;  /* 0x0000001000027202 */ /* 0x000fe20000000f00 */
[----:B------:R-:W-:Y:S01]  /*4d10*/  IMAD.MOV.U32 R3, RZ, RZ, R17 ;  /* 0x000000ffff037224 */ /* 0x000fe200078e0011 */
[----:B------:R-:W-:Y:S01]  /*4d20*/  LEA.HI.X.SX32 R25, R27, UR7, 0x1, P1 ;  /* 0x000000071b197c11 */ /* 0x000fe200088f0eff */
[----:B------:R-:W-:-:S04]  /*4d30*/  IMAD.MOV.U32 R5, RZ, RZ, R21 ;  /* 0x000000ffff057224 */ /* 0x000fc800078e0015 */
        /* <DEDUP_REMOVED lines=16> */
.L_x_972:
[----:B------:R-:W-:Y:S05]  /*4e40*/  BSYNC.RECONVERGENT B2 ;  /* 0x0000000000027941 */ /* 0x000fea0003800200 */
.L_x_971:
        /* <DEDUP_REMOVED lines=24> */
.L_x_974:
[----:B------:R-:W-:Y:S05]  /*4fd0*/  BSYNC.RECONVERGENT B2 ;  /* 0x0000000000027941 */ /* 0x000fea0003800200 */
.L_x_973:
        /* <DEDUP_REMOVED lines=22> */
.L_x_976:
[----:B------:R-:W-:Y:S05]  /*5140*/  BSYNC.RECONVERGENT B2 ;  /* 0x0000000000027941 */ /* 0x000fea0003800200 */
.L_x_975:
[----:B------:R-:W-:Y:S02]  /*5150*/  VIADD R7, R7, 0x400 ;  /* 0x0000040007077836 */ /* 0x000fe40000000000 */
[----:B------:R-:W-:Y:S02]  /*5160*/  VIADD R27, R27, 0x400 ;  /* 0x000004001b1b7836 */ /* 0x000fe40000000000 */
[----:B------:R-:W-:Y:S01]  /*5170*/  VIADD R26, R26, 0x400 ;  /* 0x000004001a1a7836 */ /* 0x000fe20000000000 */
[----:B------:R-:W-:Y:S01]  /*5180*/  ISETP.GE.AND P0, PT, R7, R9, PT ;  /* 0x000000090700720c */ /* 0x000fe20003f06270 */
[----:B------:R-:W-:Y:S02]  /*5190*/  VIADD R22, R22, 0x400 ;  /* 0x0000040016167836 */ /* 0x000fe40000000000 */
[----:B------:R-:W-:-:S10]  /*51a0*/  VIADD R23, R23, 0x400 ;  /* 0x0000040017177836 */ /* 0x000fd40000000000 */
[----:B------:R-:W-:Y:S05]  /*51b0*/  @!P0 BRA `(.L_x_977) ;  /* 0xfffffff800508947 */ /* 0x000fea000383ffff */
.L_x_963:
[----:B01----:R-:W-:Y:S05]  /*51c0*/  BSYNC.RECONVERGENT B1 ;  /* 0x0000000000017941 */ /* 0x003fea0003800200 */
.L_x_956:
        /* <DEDUP_REMOVED lines=32> */
.L_x_979:
[----:B------:R-:W-:Y:S05]  /*53d0*/  BSYNC.RECONVERGENT B1 ;  /* 0x0000000000017941 */ /* 0x000fea0003800200 */
.L_x_978:
        /* <DEDUP_REMOVED lines=31> */
.L_x_981:
[----:B------:R-:W-:Y:S05]  /*55d0*/  BSYNC.RECONVERGENT B1 ;  /* 0x0000000000017941 */ /* 0x000fea0003800200 */
.L_x_980:
[----:B------:R-:W-:Y:S01]  /*55e0*/  ISETP.GT.AND P0, PT, R14, 0x1b, PT ;  /* 0x0000001b0e00780c */ /* 0x000fe20003f04270 */
[----:B0-----:R0:W0:Y:S01]  /*55f0*/  SHFL.DOWN PT, R8, R2, 0x4, 0x1f ;  /* 0x08801f0002087f89 */ /* 0x00102200000e0000 */
[----:B------:R-:W-:Y:S01]  /*5600*/  BSSY.RECONVERGENT B1, `(.L_x_982) ;  /* 0x000001d000017945 */ /* 0x000fe20003800200 */
[----:B---3--:R-:W-:Y:S02]  /*5610*/  IMAD.MOV.U32 R11, RZ, RZ, R5 ;  /* 0x000000ffff0b7224 */ /* 0x008fe400078e0005 */
[----:B------:R3:W0:Y:S01]  /*5620*/  SHFL.DOWN PT, R9, R3, 0x4, 0x1f ;  /* 0x08801f0003097f89 */ /* 0x00062200000e0000 */
[----:B------:R-:W-:Y:S02]  /*5630*/  IMAD.MOV.U32 R12, RZ, RZ, R10 ;  /* 0x000000ffff0c7224 */ /* 0x000fe400078e000a */
[----:B-1----:R-:W-:Y:S01]  /*5640*/  IMAD.MOV.U32 R6, RZ, RZ, R2 ;  /* 0x000000ffff067224 */ /* 0x002fe200078e0002 */
[----:B----4-:R3:W1:Y:S01]  /*5650*/  SHFL.DOWN PT, R16, R5, 0x4, 0x1f ;  /* 0x08801f0005107f89 */ /* 0x01066200000e0000 */
[----:B--2---:R-:W-:-:S03]  /*5660*/  IMAD.MOV.U32 R7, RZ, RZ, R3 ;  /* 0x000000ffff077224 */ /* 0x004fc600078e0003 */
[----:B------:R3:W2:Y:S01]  /*5670*/  SHFL.DOWN PT, R13, R10, 0x4, 0x1f ;  /* 0x08801f000a0d7f89 */ /* 0x0006a200000e0000 */
[----:B------:R-:W-:Y:S05]  /*5680*/  @P0 BRA `(.L_x_983) ;  /* 0x0000000000500947 */ /* 0x000fea0003800000 */
[----:B0-----:R-:W-:Y:S01]  /*5690*/  DSETP.GEU.AND P0, PT, R2, R8, PT ;  /* 0x000000080200722a */ /* 0x001fe20003f0e000 */
[----:B-1----:R-:W-:Y:S02]  /*56a0*/  IMAD.MOV.U32 R11, RZ, RZ, R16 ;  /* 0x000000ffff0b7224 */ /* 0x002fe400078e0010 */
        /* <DEDUP_REMOVED lines=18> */
.L_x_983:
[----:B------:R-:W-:Y:S05]  /*57d0*/  BSYNC.RECONVERGENT B1 ;  /* 0x0000000000017941 */ /* 0x000fea0003800200 */
.L_x_982:
[----:B------:R-:W-:Y:S01]  /*57e0*/  ISETP.GT.AND P0, PT, R14, 0x17, PT ;  /* 0x000000170e00780c */ /* 0x000fe20003f04270 */
[----:B0-----:R0:W4:Y:S01]  /*57f0*/  SHFL.DOWN PT, R8, R6, 0x8, 0x1f ;  /* 0x09001f0006087f89 */ /* 0x00112200000e0000 */
[----:B------:R-:W-:Y:S01]  /*5800*/  BSSY.RECONVERGENT B1, `(.L_x_984) ;  /* 0x000001d000017945 */ /* 0x000fe20003800200 */
[----:B---3--:R-:W-:Y:S02]  /*5810*/  IMAD.MOV.U32 R5, RZ, RZ, R11 ;  /* 0x000000ffff057224 */ /* 0x008fe400078e000b */
[----:B------:R0:W3:Y:S01]  /*5820*/  SHFL.DOWN PT, R9, R7, 0x8, 0x1f ;  /* 0x09001f0007097f89 */ /* 0x0000e200000e0000 */
[----:B------:R-:W-:Y:S02]  /*5830*/  IMAD.MOV.U32 R10, RZ, RZ, R12 ;  /* 0x000000ffff0a7224 */ /* 0x000fe400078e000c */
[----:B------:R-:W-:Y:S01]  /*5840*/  IMAD.MOV.U32 R2, RZ, RZ, R6 ;  /* 0x000000ffff027224 */ /* 0x000fe200078e0006 */
[----:B-1----:R0:W1:Y:S01]  /*5850*/  SHFL.DOWN PT, R16, R11, 0x8, 0x1f ;  /* 0x09001f000b107f89 */ /* 0x00206200000e0000 */
[----:B------:R-:W-:-:S03]  /*5860*/  IMAD.MOV.U32 R3, RZ, RZ, R7 ;  /* 0x000000ffff037224 */ /* 0x000fc600078e0007 */
[----:B--2---:R0:W2:Y:S01]  /*5870*/  SHFL.DOWN PT, R13, R12, 0x8, 0x1f ;  /* 0x09001f000c0d7f89 */ /* 0x0040a200000e0000 */
[----:B------:R-:W-:Y:S05]  /*5880*/  @P0 BRA `(.L_x_985) ;  /* 0x0000000000500947 */ /* 0x000fea0003800000 */
[----:B---34-:R-:W-:Y:S01]  /*5890*/  DSETP.GEU.AND P0, PT, R6, R8, PT ;  /* 0x000000080600722a */ /* 0x018fe20003f0e000 */
[----:B-1----:R-:W-:Y:S02]  /*58a0*/  IMAD.MOV.U32 R5, RZ, RZ, R16 ;  /* 0x000000ffff057224 */ /* 0x002fe400078e0010 */
[----:B--2---:R-:W-:Y:S02]  /*58b0*/  IMAD.MOV.U32 R10, RZ, RZ, R13 ;  /* 0x000000ffff0a7224 */ /* 0x004fe400078e000d */
        /* <DEDUP_REMOVED lines=17> */
.L_x_985:
[----:B------:R-:W-:Y:S05]  /*59d0*/  BSYNC.RECONVERGENT B1 ;  /* 0x0000000000017941 */ /* 0x000fea0003800200 */
.L_x_984:
[----:B------:R-:W-:Y:S01]  /*59e0*/  ISETP.GT.AND P0, PT, R14, 0xf, PT ;  /* 0x0000000f0e00780c */ /* 0x000fe20003f04270 */
[----:B0-----:R0:W0:Y:S01]  /*59f0*/  SHFL.DOWN PT, R6, R2, 0x10, 0x1f ;  /* 0x0a001f0002067f89 */ /* 0x00102200000e0000 */
[----:B------:R-:W-:Y:S01]  /*5a00*/  BSSY.RECONVERGENT B1, `(.L_x_986) ;  /* 0x000001d000017945 */ /* 0x000fe20003800200 */
[----:B------:R-:W-:Y:S02]  /*5a10*/  IMAD.MOV.U32 R17, RZ, RZ, R5 ;  /* 0x000000ffff117224 */ /* 0x000fe400078e0005 */
[----:B------:R0:W0:Y:S01]  /*5a20*/  SHFL.DOWN PT, R7, R3, 0x10, 0x1f ;  /* 0x0a001f0003077f89 */ /* 0x00002200000e0000 */
[----:B------:R-:W-:Y:S02]  /*5a30*/  IMAD.MOV.U32 R19, RZ, RZ, R10 ;  /* 0x000000ffff137224 */ /* 0x000fe400078e000a */
[----:B------:R-:W-:Y:S01]  /*5a40*/  IMAD.MOV.U32 R12, RZ, RZ, R2 ;  /* 0x000000ffff0c7224 */ /* 0x000fe200078e0002 */
[----:B----4-:R4:W0:Y:S01]  /*5a50*/  SHFL.DOWN PT, R8, R5, 0x10, 0x1f ;  /* 0x0a001f0005087f89 */ /* 0x01082200000e0000 */
[----:B--2---:R-:W-:-:S03]  /*5a60*/  IMAD.MOV.U32 R13, RZ, RZ, R3 ;  /* 0x000000ffff0d7224 */ /* 0x004fc600078e0003 */
[----:B---3--:R4:W2:Y:S01]  /*5a70*/  SHFL.DOWN PT, R9, R10, 0x10, 0x1f ;  /* 0x0a001f000a097f89 */ /* 0x0088a200000e0000 */
[----:B------:R-:W-:Y:S05]  /*5a80*/  @P0 BRA `(.L_x_987) ;  /* 0x0000000000500947 */ /* 0x000fea0003800000 */
[----:B0-----:R-:W-:Y:S01]  /*5a90*/  DSETP.GEU.AND P0, PT, R2, R6, PT ;  /* 0x000000060200722a */ /* 0x001fe20003f0e000 */
[----:B------:R-:W-:Y:S02]  /*5aa0*/  IMAD.MOV.U32 R17, RZ, RZ, R8 ;  /* 0x000000ffff117224 */ /* 0x000fe400078e0008 */
        /* <DEDUP_REMOVED lines=18> */
.L_x_987:
[----:B------:R-:W-:Y:S05]  /*5bd0*/  BSYNC.RECONVERGENT B1 ;  /* 0x0000000000017941 */ /* 0x000fea0003800200 */
.L_x_986:
[----:B------:R-:W-:Y:S01]  /*5be0*/  ISETP.NE.AND P0, PT, R14, RZ, PT ;  /* 0x000000ff0e00720c */ /* 0x000fe20003f05270 */
[----:B------:R-:W-:-:S12]  /*5bf0*/  BSSY.RECONVERGENT B1, `(.L_x_988) ;  /* 0x000000b000017945 */ /* 0x000fd80003800200 */
[----:B------:R-:W-:Y:S05]  /*5c00*/  @P0 BRA `(.L_x_989) ;  /* 0x0000000000240947 */ /* 0x000fea0003800000 */
[----:B0-----:R-:W0:Y:S01]  /*5c10*/  S2R R6, SR_CgaCtaId ;  /* 0x0000000000067919 */ /* 0x001e220000008800 */
[----:B------:R-:W-:Y:S01]  /*5c20*/  MOV R3, 0x400 ;  /* 0x0000040000037802 */ /* 0x000fe20000000f00 */
[----:B------:R-:W-:Y:S01]  /*5c30*/  IMAD.MOV.U32 R18, RZ, RZ, R17 ;  /* 0x000000ffff127224 */ /* 0x000fe200078e0011 */
[----:B------:R-:W-:-:S04]  /*5c40*/  SHF.R.U32.HI R2, RZ, 0x1, R4 ;  /* 0x00000001ff027819 */ /* 0x000fc80000011604 */
[----:B------:R-:W-:Y:S02]  /*5c50*/  LOP3.LUT R2, R2, 0x1f0, RZ, 0xc0, !PT ;  /* 0x000001f002027812 */ /* 0x000fe400078ec0ff */
[----:B0-----:R-:W-:-:S05]  /*5c60*/  LEA R3, R6, R3, 0x18 ;  /* 0x0000000306037211 */ /* 0x001fca00078ec0ff */
[----:B------:R-:W-:-:S05]  /*5c70*/  IMAD.IADD R3, R2, 0x1, R3 ;  /* 0x0000000102037824 */ /* 0x000fca00078e0203 */
[----:B------:R3:W-:Y:S04]  /*5c80*/  STS.64 [R3+0x10], R18 ;  /* 0x0000101203007388 */ /* 0x0007e80000000a00 */
[----:B------:R3:W-:Y:S02]  /*5c90*/  STS.64 [R3+0x8], R12 ;  /* 0x0000080c03007388 */ /* 0x0007e40000000a00 */
.L_x_989:
[----:B------:R-:W-:Y:S05]  /*5ca0*/  BSYNC.RECONVERGENT B1 ;  /* 0x0000000000017941 */ /* 0x000fea0003800200 */
.L_x_988:
[----:B------:R-:W-:Y:S01]  /*5cb0*/  BAR.SYNC.DEFER_BLOCKING 0x0 ;  /* 0x0000000000007b1d */ /* 0x000fe20000010000 */
[----:B------:R-:W-:-:S13]  /*5cc0*/  ISETP.NE.AND P1, PT, R4, RZ, PT ;  /* 0x000000ff0400720c */ /* 0x000fda0003f25270 */
[----:B------:R-:W-:Y:S05]  /*5cd0*/  @P1 BRA `(.L_x_917) ;  /* 0x00000008008c1947 */ /* 0x000fea0003800000 */
[----:B0--3--:R-:W0:Y:S01]  /*5ce0*/  S2R R3, SR_CgaCtaId ;  /* 0x0000000000037919 */ /* 0x009e220000008800 */
[----:B------:R-:W-:Y:S01]  /*5cf0*/  MOV R2, 0x400 ;  /* 0x0000040000027802 */ /* 0x000fe20000000f00 */
[----:B------:R-:W-:Y:S03]  /*5d00*/  BSSY.RECONVERGENT B1, `(.L_x_990) ;  /* 0x000001a000017945 */ /* 0x000fe60003800200 */
[----:B0-----:R-:W-:-:S05]  /*5d10*/  LEA R30, R3, R2, 0x18 ;  /* 0x00000002031e7211 */ /* 0x001fca00078ec0ff */
[----:B------:R-:W0:Y:S04]  /*5d20*/  LDS.64 R14, [R30+0x18] ;  /* 0x000018001e0e7984 */ /* 0x000e280000000a00 */
[----:B----4-:R-:W3:Y:S04]  /*5d30*/  LDS.128 R4, [R30+0x20] ;  /* 0x000020001e047984 */ /* 0x010ee80000000c00 */
[----:B------:R4:W1:Y:S04]  /*5d40*/  LDS.64 R28, [R30+0x80] ;  /* 0x000080001e1c7984 */ /* 0x0008680000000a00 */
[----:B--2---:R4:W2:Y:S01]  /*5d50*/  LDS.128 R8, [R30+0x30] ;  /* 0x000030001e087984 */ /* 0x0048a20000000c00 */
[----:B0-----:R-:W-:Y:S01]  /*5d60*/  DSETP.GEU.AND P0, PT, R12, R14, PT ;  /* 0x0000000e0c00722a */ /* 0x001fe20003f0e000 */
[----:B------:R-:W-:-:S02]  /*5d70*/  IMAD.MOV.U32 R2, RZ, RZ, R14 ;  /* 0x000000ffff027224 */ /* 0x000fc400078e000e */
[----:B------:R-:W-:Y:S02]  /*5d80*/  IMAD.MOV.U32 R3, RZ, RZ, R15 ;  /* 0x000000ffff037224 */ /* 0x000fe400078e000f */
[----:B---3--:R-:W-:Y:S02]  /*5d90*/  IMAD.MOV.U32 R31, RZ, RZ, R4 ;  /* 0x000000ffff1f7224 */ /* 0x008fe400078e0004 */
[----:B------:R-:W-:-:S07]  /*5da0*/  IMAD.MOV.U32 R33, RZ, RZ, R5 ;  /* 0x000000ffff217224 */ /* 0x000fce00078e0005 */
[----:B-12-4-:R-:W-:Y:S05]  /*5db0*/  @!P0 BRA `(.L_x_991) ;  /* 0x0000000000388947 */ /* 0x016fea0003800000 */
        /* <DEDUP_REMOVED lines=14> */
.L_x_991:
[----:B------:R-:W-:Y:S05]  /*5ea0*/  BSYNC.RECONVERGENT B1 ;  /* 0x0000000000017941 */ /* 0x000fea0003800200 */
.L_x_990:
[----:B------:R0:W1:Y:S01]  /*5eb0*/  LDS.128 R16, [R30+0x40] ;  /* 0x000040001e107984 */ /* 0x0000620000000c00 */
[----:B------:R-:W-:Y:S01]  /*5ec0*/  DSETP.GEU.AND P0, PT, R2, R6, PT ;  /* 0x000000060200722a */ /* 0x000fe20003f0e000 */
[----:B------:R-:W-:Y:S01]  /*5ed0*/  BSSY.RECONVERGENT B1, `(.L_x_992) ;  /* 0x0000017000017945 */ /* 0x000fe20003800200 */
[----:B------:R-:W-:Y:S01]  /*5ee0*/  IMAD.MOV.U32 R35, RZ, RZ, R8 ;  /* 0x000000ffff237224 */ /* 0x000fe200078e0008 */
[----:B------:R0:W2:Y:S01]  /*5ef0*/  LDS.128 R20, [R30+0x50] ;  /* 0x000050001e147984 */ /* 0x0000a20000000c00 */
        /* <DEDUP_REMOVED lines=20> */
.L_x_993:
[----:B------:R-:W-:Y:S05]  /*6040*/  BSYNC.RECONVERGENT B1 ;  /* 0x0000000000017941 */ /* 0x000fea0003800200 */
.L_x_992:
        /* <DEDUP_REMOVED lines=21> */
.L_x_995:
[----:B------:R-:W-:Y:S05]  /*61a0*/  BSYNC.RECONVERGENT B1 ;  /* 0x0000000000017941 */ /* 0x000fea0003800200 */
.L_x_994:
        /* <DEDUP_REMOVED lines=21> */
.L_x_997:
[----:B------:R-:W-:Y:S05]  /*6300*/  BSYNC.RECONVERGENT B1 ;  /* 0x0000000000017941 */ /* 0x000fea0003800200 */
.L_x_996:
        /* <DEDUP_REMOVED lines=21> */
.L_x_999:
[----:B------:R-:W-:Y:S05]  /*6460*/  BSYNC.RECONVERGENT B1 ;  /* 0x0000000000017941 */ /* 0x000fea0003800200 */
.L_x_998:
        /* <DEDUP_REMOVED lines=21> */
.L_x_1001:
[----:B------:R-:W-:Y:S05]  /*65c0*/  BSYNC.RECONVERGENT B1 ;  /* 0x0000000000017941 */ /* 0x000fea0003800200 */
.L_x_1000:
        /* <DEDUP_REMOVED lines=20> */
.L_x_917:
[----:B------:R-:W-:Y:S05]  /*6710*/  BSYNC.RECONVERGENT B0 ;  /* 0x0000000000007941 */ /* 0x000fea0003800200 */
.L_x_884:
[----:B------:R-:W-:Y:S05]  /*6720*/  @P1 EXIT ;  /* 0x000000000000194d */ /* 0x000fea0003800000 */
[----:B0123--:R-:W0:Y:S01]  /*6730*/  LDC.64 R2, c[0x0][0x390] ;  /* 0x0000e400ff027b82 */ /* 0x00fe220000000a00 */
[----:B------:R-:W-:Y:S02]  /*6740*/  IMAD.MOV.U32 R18, RZ, RZ, R17 ;  /* 0x000000ffff127224 */ /* 0x000fe400078e0011 */
[----:B0-----:R-:W-:-:S05]  /*6750*/  IMAD.WIDE.U32 R2, R0, 0x10, R2 ;  /* 0x0000001000027825 */ /* 0x001fca00078e0002 */
[----:B------:R-:W-:Y:S04]  /*6760*/  STG.E.64 desc[UR10][R2.64], R12 ;  /* 0x0000000c02007986 */ /* 0x000fe8000c101b0a */
[----:B------:R-:W-:Y:S01]  /*6770*/  STG.E.64 desc[UR10][R2.64+0x8], R18 ;  /* 0x0000081202007986 */ /* 0x000fe2000c101b0a */
[----:B------:R-:W-:Y:S05]  /*6780*/  EXIT ;  /* 0x000000000000794d */ /* 0x000fea0003800000 */
.L_x_1002:
        /* <DEDUP_REMOVED lines=15> */
.L_x_2137:


//--------------------- .text._ZN6thrust24THRUST_300001_SM_1000_NS8cuda_cub4core6detail13_kernel_agentINS1_8__reduce11ReduceAgentINS0_12zip_iteratorIN4cuda3std3__45tupleIJNS0_10device_ptrIdEENS0_17counting_iteratorIlNS0_11use_defaultESF_SF_EEEEEEEPNSB_IJdlEEESJ_iNS1_9__extrema9arg_max_fIdlNSA_4lessIdEEEEEEJSI_SK_iSP_EEEvDpT0_ --------------------------
	.section	.text._ZN6thrust24THRUST_300001_SM_1000_NS8cuda_cub4core6detail13_kernel_agentINS1_8__reduce11ReduceAgentINS0_12zip_iteratorIN4cuda3std3__45tupleIJNS0_10device_ptrIdEENS0_17counting_iteratorIlNS0_11use_defaultESF_SF_EEEEEEEPNSB_IJdlEEESJ_iNS1_9__extrema9arg_max_fIdlNSA_4lessIdEEEEEEJSI_SK_iSP_EEEvDpT0_,"ax",@progbits
	.align	128
        .global         _ZN6thrust24THRUST_300001_SM_1000_NS8cuda_cub4core6detail13_kernel_agentINS1_8__reduce11ReduceAgentINS0_12zip_iteratorIN4cuda3std3__45tupleIJNS0_10device_ptrIdEENS0_17counting_iteratorIlNS0_11use_defaultESF_SF_EEEEEEEPNSB_IJdlEEESJ_iNS1_9__extrema9arg_max_fIdlNSA_4lessIdEEEEEEJSI_SK_iSP_EEEvDpT0_
        .type           _ZN6thrust24THRUST_300001_SM_1000_NS8cuda_cub4core6detail13_kernel_agentINS1_8__reduce11ReduceAgentINS0_12zip_iteratorIN4cuda3std3__45tupleIJNS0_10device_ptrIdEENS0_17counting_iteratorIlNS0_11use_defaultESF_SF_EEEEEEEPNSB_IJdlEEESJ_iNS1_9__extrema9arg_max_fIdlNSA_4lessIdEEEEEEJSI_SK_iSP_EEEvDpT0_,@function
        .size           _ZN6thrust24THRUST_300001_SM_1000_NS8cuda_cub4core6detail13_kernel_agentINS1_8__reduce11ReduceAgentINS0_12zip_iteratorIN4cuda3std3__45tupleIJNS0_10device_ptrIdEENS0_17counting_iteratorIlNS0_11use_defaultESF_SF_EEEEEEEPNSB_IJdlEEESJ_iNS1_9__extrema9arg_max_fIdlNSA_4lessIdEEEEEEJSI_SK_iSP_EEEvDpT0_,(.L_x_2138 - _ZN6thrust24THRUST_300001_SM_1000_NS8cuda_cub4core6detail13_kernel_agentINS1_8__reduce11ReduceAgentINS0_12zip_iteratorIN4cuda3std3__45tupleIJNS0_10device_ptrIdEENS0_17counting_iteratorIlNS0_11use_defaultESF_SF_EEEEEEEPNSB_IJdlEEESJ_iNS1_9__extrema9arg_max_fIdlNSA_4lessIdEEEEEEJSI_SK_iSP_EEEvDpT0_)
        .other          _ZN6thrust24THRUST_300001_SM_1000_NS8cuda_cub4core6detail13_kernel_agentINS1_8__reduce11ReduceAgentINS0_12zip_iteratorIN4cuda3std3__45tupleIJNS0_10device_ptrIdEENS0_17counting_iteratorIlNS0_11use_defaultESF_SF_EEEEEEEPNSB_IJdlEEESJ_iNS1_9__extrema9arg_max_fIdlNSA_4lessIdEEEEEEJSI_SK_iSP_EEEvDpT0_,@"STO_CUDA_ENTRY STV_DEFAULT"
_ZN6thrust24THRUST_300001_SM_1000_NS8cuda_cub4core6detail13_kernel_agentINS1_8__reduce11ReduceAgentINS0_12zip_iteratorIN4cuda3std3__45tupleIJNS0_10device_ptrIdEENS0_17counting_iteratorIlNS0_11use_defaultESF_SF_EEEEEEEPNSB_IJdlEEESJ_iNS1_9__extrema9arg_max_fIdlNSA_4lessIdEEEEEEJSI_SK_iSP_EEEvDpT0_:
.text._ZN6thrust24THRUST_300001_SM_1000_NS8cuda_cub4core6detail13_kernel_agentINS1_8__reduce11ReduceAgentINS0_12zip_iteratorIN4cuda3std3__45tupleIJNS0_10device_ptrIdEENS0_17counting_iteratorIlNS0_11use_defaultESF_SF_EEEEEEEPNSB_IJdlEEESJ_iNS1_9__extrema9arg_max_fIdlNSA_4lessIdEEEEEEJSI_SK_iSP_EEEvDpT0_:
        /* <DEDUP_REMOVED lines=23> */
.L_x_1006:
[----:B0-----:R-:W-:Y:S05]  /*0170*/  BSYNC.RECONVERGENT B1 ;  /* 0x0000000000017941 */ /* 0x001fea0003800200 */
.L_x_1005:
        /* <DEDUP_REMOVED lines=19> */
.L_x_1013:
        /* <DEDUP_REMOVED lines=31> */
.L_x_1012:
[----:B------:R-:W-:Y:S05]  /*04a0*/  BSYNC.RECONVERGENT B3 ;  /* 0x0000000000037941 */ /* 0x000fea0003800200 */
.L_x_1011:
[----:B------:R-:W-:Y:S01]  /*04b0*/  IADD3 R14, P0, PT, R14, 0x100, RZ ;  /* 0x000001000e0e7810 */ /* 0x000fe20007f1e0ff */
[----:B------:R-:W-:Y:S02]  /*04c0*/  VIADD R10, R10, 0x100 ;  /* 0x000001000a0a7836 */ /* 0x000fe40000000000 */
[----:B------:R-:W-:Y:S01]  /*04d0*/  IMAD.X R13, RZ, RZ, R13, P3 ;  /* 0x000000ffff0d7224 */ /* 0x000fe200018e060d */
[----:B------:R-:W-:Y:S01]  /*04e0*/  IADD3.X R15, PT, PT, RZ, R15, RZ, P0, !PT ;  /* 0x0000000fff0f7210 */ /* 0x000fe200007fe4ff */
[----:B------:R-:W-:Y:S08]  /*04f0*/  @P2 BRA `(.L_x_1013) ;  /* 0xfffffffc006c2947 */ /* 0x000ff0000383ffff */
.L_x_1010:
[----:B------:R-:W-:Y:S05]  /*0500*/  BSYNC.RECONVERGENT B2 ;  /* 0x0000000000027941 */ /* 0x000fea0003800200 */
.L_x_1009:
[----:B------:R-:W-:-:S13]  /*0510*/  ISETP.GE.U32.AND P0, PT, R16, 0x300, PT ;  /* 0x000003001000780c */ /* 0x000fda0003f06070 */
[----:B------:R-:W-:Y:S05]  /*0520*/  @!P0 BRA `(.L_x_1008) ;  /* 0x0000000400bc8947 */ /* 0x000fea0003800000 */
[----:B------:R-:W0:Y:S01]  /*0530*/  LDC.64 R4, c[0x0][0x380] ;  /* 0x0000e000ff047b82 */ /* 0x000e220000000a00 */
[----:B------:R-:W-:-:S07]  /*0540*/  VIADD R20, R10, 0x200 ;  /* 0x000002000a147836 */ /* 0x000fce0000000000 */
[----:B------:R-:W1:Y:S02]  /*0550*/  LDC.64 R6, c[0x0][0x388] ;  /* 0x0000e200ff067b82 */ /* 0x000e640000000a00 */
.L_x_1022:
        /* <DEDUP_REMOVED lines=30> */
.L_x_1015:
[----:B------:R-:W-:Y:S05]  /*0740*/  BSYNC.RECONVERGENT B2 ;  /* 0x0000000000027941 */ /* 0x000fea0003800200 */
.L_x_1014:
        /* <DEDUP_REMOVED lines=23> */
.L_x_1017:
[----:B------:R-:W-:Y:S05]  /*08c0*/  BSYNC.RECONVERGENT B2 ;  /* 0x0000000000027941 */ /* 0x000fea0003800200 */
.L_x_1016:
        /* <DEDUP_REMOVED lines=25> */
.L_x_1019:
[----:B------:R-:W-:Y:S05]  /*0a60*/  BSYNC.RECONVERGENT B2 ;  /* 0x0000000000027941 */ /* 0x000fea0003800200 */
.L_x_1018:
        /* <DEDUP_REMOVED lines=22> */
.L_x_1021:
[----:B------:R-:W-:Y:S05]  /*0bd0*/  BSYNC.RECONVERGENT B2 ;  /* 0x0000000000027941 */ /* 0x000fea0003800200 */
.L_x_1020:
[C---:B------:R-:W-:Y:S02]  /*0be0*/  VIADD R10, R20.reuse, 0x200 ;  /* 0x00000200140a7836 */ /* 0x040fe40000000000 */
[----:B------:R-:W-:-:S03]  /*0bf0*/  VIADD R20, R20, 0x400 ;  /* 0x0000040014147836 */ /* 0x000fc60000000000 */
[----:B------:R-:W-:-:S13]  /*0c00*/  ISETP.GE.AND P0, PT, R10, UR5, PT ;  /* 0x000000050a007c0c */ /* 0x000fda000bf06270 */
[----:B------:R-:W-:Y:S05]  /*0c10*/  @!P0 BRA `(.L_x_1022) ;  /* 0xfffffff800508947 */ /* 0x000fea000383ffff */
.L_x_1008:
[----:B------:R-:W-:Y:S05]  /*0c20*/  BSYNC.RECONVERGENT B1 ;  /* 0x0000000000017941 */ /* 0x000fea0003800200 */
.L_x_1007:
        /* <DEDUP_REMOVED lines=35> */
.L_x_1025:
[----:B------:R-:W-:Y:S05]  /*0e60*/  BSYNC.RECONVERGENT B1 ;  /* 0x0000000000017941 */ /* 0x000fea0003800200 */
.L_x_1024:
        /* <DEDUP_REMOVED lines=31> */
.L_x_1027:
[----:B------:R-:W-:Y:S05]  /*1060*/  BSYNC.RECONVERGENT B1 ;  /* 0x0000000000017941 */ /* 0x000fea0003800200 */
.L_x_1026:
        /* <DEDUP_REMOVED lines=31> */
.L_x_1029:
[----:B------:R-:W-:Y:S05]  /*1260*/  BSYNC.RECONVERGENT B1 ;  /* 0x0000000000017941 */ /* 0x000fea0003800200 */
.L_x_1028:
[----:B------:R-:W-:Y:S01]  /*1270*/  ISETP.GT.AND P0, PT, R10, 0x17, PT ;  /* 0x000000170a00780c */ /* 0x000fe20003f04270 */
[----:B-1----:R1:W1:Y:S01]  /*1280*/  SHFL.DOWN PT, R2, R4, 0x8, 0x1f ;  /* 0x09001f0004027f89 */ /* 0x00226200000e0000 */
[----:B------:R-:W-:Y:S01]  /*1290*/  BSSY.RECONVERGENT B1, `(.L_x_1030) ;  /* 0x000001d000017945 */ /* 0x000fe20003800200 */
[----:B0-----:R-:W-:Y:S02]  /*12a0*/  IMAD.MOV.U32 R8, RZ, RZ, R11 ;  /* 0x000000ffff087224 */ /* 0x001fe400078e000b */
[----:B------:R0:W0:Y:S01]  /*12b0*/  SHFL.DOWN PT, R3, R5, 0x8, 0x1f ;  /* 0x09001f0005037f89 */ /* 0x00002200000e0000 */
[----:B------:R-:W-:Y:S02]  /*12c0*/  IMAD.MOV.U32 R9, RZ, RZ, R12 ;  /* 0x000000ffff097224 */ /* 0x000fe400078e000c */
[----:B------:R-:W-:Y:S01]  /*12d0*/  IMAD.MOV.U32 R6, RZ, RZ, R4 ;  /* 0x000000ffff067224 */ /* 0x000fe200078e0004 */
[----:B---3--:R3:W0:Y:S01]  /*12e0*/  SHFL.DOWN PT, R14, R11, 0x8, 0x1f ;  /* 0x09001f000b0e7f89 */ /* 0x00862200000e0000 */
[----:B--2---:R-:W-:-:S03]  /*12f0*/  IMAD.MOV.U32 R7, RZ, RZ, R5 ;  /* 0x000000ffff077224 */ /* 0x004fc600078e0005 */
[----:B----4-:R3:W2:Y:S01]  /*1300*/  SHFL.DOWN PT, R13, R12, 0x8, 0x1f ;  /* 0x09001f000c0d7f89 */ /* 0x0106a200000e0000 */
[----:B------:R-:W-:Y:S05]  /*1310*/  @P0 BRA `(.L_x_1031) ;  /* 0x0000000000500947 */ /* 0x000fea0003800000 */
[----:B01----:R-:W-:Y:S01]  /*1320*/  DSETP.GEU.AND P0, PT, R4, R2, PT ;  /* 0x000000020400722a */ /* 0x003fe20003f0e000 */
        /* <DEDUP_REMOVED lines=19> */
.L_x_1031:
[----:B------:R-:W-:Y:S05]  /*1460*/  BSYNC.RECONVERGENT B1 ;  /* 0x0000000000017941 */ /* 0x000fea0003800200 */
.L_x_1030:
[----:B------:R-:W-:Y:S01]  /*1470*/  ISETP.GT.AND P0, PT, R10, 0xf, PT ;  /* 0x0000000f0a00780c */ /* 0x000fe20003f04270 */
[----:B-1----:R1:W4:Y:S01]  /*1480*/  SHFL.DOWN PT, R4, R6, 0x10, 0x1f ;  /* 0x0a001f0006047f89 */ /* 0x00232200000e0000 */
[----:B------:R-:W-:Y:S01]  /*1490*/  BSSY.RECONVERGENT B1, `(.L_x_1032) ;  /* 0x000001d000017945 */ /* 0x000fe20003800200 */
[----:B0-----:R-:W-:Y:S02]  /*14a0*/  IMAD.MOV.U32 R14, RZ, RZ, R8 ;  /* 0x000000ffff0e7224 */ /* 0x001fe400078e0008 */
[----:B------:R1:W0:Y:S01]  /*14b0*/  SHFL.DOWN PT, R5, R7, 0x10, 0x1f ;  /* 0x0a001f0007057f89 */ /* 0x00022200000e0000 */
[----:B------:R-:W-:Y:S02]  /*14c0*/  IMAD.MOV.U32 R15, RZ, RZ, R9 ;  /* 0x000000ffff0f7224 */ /* 0x000fe400078e0009 */
[----:B------:R-:W-:Y:S01]  /*14d0*/  IMAD.MOV.U32 R2, RZ, RZ, R6 ;  /* 0x000000ffff027224 */ /* 0x000fe200078e0006 */
[----:B---3--:R1:W3:Y:S01]  /*14e0*/  SHFL.DOWN PT, R11, R8, 0x10, 0x1f ;  /* 0x0a001f00080b7f89 */ /* 0x0082e200000e0000 */
[----:B------:R-:W-:-:S03]  /*14f0*/  IMAD.MOV.U32 R3, RZ, RZ, R7 ;  /* 0x000000ffff037224 */ /* 0x000fc600078e0007 */
[----:B------:R1:W0:Y:S01]  /*1500*/  SHFL.DOWN PT, R12, R9, 0x10, 0x1f ;  /* 0x0a001f00090c7f89 */ /* 0x00022200000e0000 */
[----:B------:R-:W-:Y:S05]  /*1510*/  @P0 BRA `(.L_x_1033) ;  /* 0x0000000000500947 */ /* 0x000fea0003800000 */
[----:B0---4-:R-:W-:Y:S01]  /*1520*/  DSETP.GEU.AND P0, PT, R6, R4, PT ;  /* 0x000000040600722a */ /* 0x011fe20003f0e000 */
[----:B---3--:R-:W-:Y:S02]  /*1530*/  IMAD.MOV.U32 R14, RZ, RZ, R11 ;  /* 0x000000ffff0e7224 */ /* 0x008fe400078e000b */
        /* <DEDUP_REMOVED lines=18> */
.L_x_1033:
[----:B------:R-:W-:Y:S05]  /*1660*/  BSYNC.RECONVERGENT B1 ;  /* 0x0000000000017941 */ /* 0x000fea0003800200 */
.L_x_1032:
[----:B------:R-:W-:Y:S01]  /*1670*/  ISETP.NE.AND P0, PT, R10, RZ, PT ;  /* 0x000000ff0a00720c */ /* 0x000fe20003f05270 */
[----:B------:R-:W-:-:S12]  /*1680*/  BSSY.RECONVERGENT B1, `(.L_x_1034) ;  /* 0x000000a000017945 */ /* 0x000fd80003800200 */
[----:B------:R-:W-:Y:S05]  /*1690*/  @P0 BRA `(.L_x_1035) ;  /* 0x0000000000200947 */ /* 0x000fea0003800000 */
[----:B-1----:R-:W1:Y:S01]  /*16a0*/  S2R R6, SR_CgaCtaId ;  /* 0x0000000000067919 */ /* 0x002e620000008800 */
[----:B0-----:R-:W-:Y:S02]  /*16b0*/  MOV R5, 0x400 ;  /* 0x0000040000057802 */ /* 0x001fe40000000f00 */
[----:B----4-:R-:W-:-:S04]  /*16c0*/  SHF.R.U32.HI R4, RZ, 0x1, R0 ;  /* 0x00000001ff047819 */ /* 0x010fc80000011600 */
[----:B------:R-:W-:Y:S02]  /*16d0*/  LOP3.LUT R4, R4, 0x1f0, RZ, 0xc0, !PT ;  /* 0x000001f004047812 */ /* 0x000fe400078ec0ff */
[----:B-1----:R-:W-:-:S05]  /*16e0*/  LEA R5, R6, R5, 0x18 ;  /* 0x0000000506057211 */ /* 0x002fca00078ec0ff */
[----:B------:R-:W-:-:S05]  /*16f0*/  IMAD.IADD R5, R4, 0x1, R5 ;  /* 0x0000000104057824 */ /* 0x000fca00078e0205 */
[----:B------:R0:W-:Y:S04]  /*1700*/  STS.64 [R5+0x10], R14 ;  /* 0x0000100e05007388 */ /* 0x0001e80000000a00 */
[----:B------:R0:W-:Y:S02]  /*1710*/  STS.64 [R5+0x8], R2 ;  /* 0x0000080205007388 */ /* 0x0001e40000000a00 */
.L_x_1035:
[----:B------:R-:W-:Y:S05]  /*1720*/  BSYNC.RECONVERGENT B1 ;  /* 0x0000000000017941 */ /* 0x000fea0003800200 */
.L_x_1034:
        /* <DEDUP_REMOVED lines=8> */
[----:B-1--4-:R-:W1:Y:S04]  /*17b0*/  LDS.128 R4, [R0+0x20] ;  /* 0x0000200000047984 */ /* 0x012e680000000c00 */
[----:B--2---:R2:W4:Y:S04]  /*17c0*/  LDS.64 R12, [R0+0x80] ;  /* 0x00008000000c7984 */ /* 0x0045280000000a00 */
[----:B---3--:R2:W3:Y:S01]  /*17d0*/  LDS.128 R8, [R0+0x30] ;  /* 0x0000300000087984 */ /* 0x0084e20000000c00 */
        /* <DEDUP_REMOVED lines=20> */
.L_x_1038:
[----:B------:R-:W-:Y:S05]  /*1920*/  BSYNC.RECONVERGENT B1 ;  /* 0x0000000000017941 */ /* 0x000fea0003800200 */
.L_x_1037:
        /* <DEDUP_REMOVED lines=23> */
.L_x_1040:
[----:B------:R-:W-:Y:S05]  /*1aa0*/  BSYNC.RECONVERGENT B1 ;  /* 0x0000000000017941 */ /* 0x000fea0003800200 */
.L_x_1039:
        /* <DEDUP_REMOVED lines=21> */
.L_x_1042:
[----:B------:R-:W-:Y:S05]  /*1c00*/  BSYNC.RECONVERGENT B1 ;  /* 0x0000000000017941 */ /* 0x000fea0003800200 */
.L_x_1041:
        /* <DEDUP_REMOVED lines=23> */
.L_x_1044:
[----:B------:R-:W-:Y:S05]  /*1d80*/  BSYNC.RECONVERGENT B1 ;  /* 0x0000000000017941 */ /* 0x000fea0003800200 */
.L_x_1043:
        /* <DEDUP_REMOVED lines=21> */
.L_x_1046:
[----:B------:R-:W-:Y:S05]  /*1ee0*/  BSYNC.RECONVERGENT B1 ;  /* 0x0000000000017941 */ /* 0x000fea0003800200 */
.L_x_1045:
        /* <DEDUP_REMOVED lines=21> */
.L_x_1048:
[----:B------:R-:W-:Y:S05]  /*2040*/  BSYNC.RECONVERGENT B1 ;  /* 0x0000000000017941 */ /* 0x000fea0003800200 */
.L_x_1047:
        /* <DEDUP_REMOVED lines=21> */
.L_x_1023:
        /* <DEDUP_REMOVED lines=38> */
.L_x_1050:
[----:B------:R-:W-:Y:S05]  /*2400*/  BSYNC.RECONVERGENT B1 ;  /* 0x0000000000017941 */ /* 0x000fea0003800200 */
.L_x_1049:
[----:B------:R-:W-:Y:S01]  /*2410*/  IADD3 R8, PT, PT, R4, 0x2, RZ ;  /* 0x0000000204087810 */ /* 0x000fe20007ffe0ff */
[----:B------:R1:W1:Y:S01]  /*2420*/  SHFL.DOWN PT, R2, R6, 0x2, R5 ;  /* 0x0840000006027989 */ /* 0x00026200000e0005 */
[----:B------:R-:W-:Y:S01]  /*2430*/  BSSY.RECONVERGENT B1, `(.L_x_1051) ;  /* 0x000001e000017945 */ /* 0x000fe20003800200 */
[----:B--2---:R-:W-:Y:S01]  /*2440*/  IMAD.MOV.U32 R10, RZ, RZ, R14 ;  /* 0x000000ffff0a7224 */ /* 0x004fe200078e000e */
[----:B------:R-:W-:Y:S01]  /*2450*/  ISETP.GT.AND P0, PT, R8, R5, PT ;  /* 0x000000050800720c */ /* 0x000fe20003f04270 */
[----:B------:R2:W1:Y:S01]  /*2460*/  SHFL.DOWN PT, R3, R7, 0x2, R5 ;  /* 0x0840000007037989 */ /* 0x00046200000e0005 */
[----:B----4-:R-:W-:Y:S02]  /*2470*/  IMAD.MOV.U32 R12, RZ, RZ, R16 ;  /* 0x000000ffff0c7224 */ /* 0x010fe400078e0010 */
        /* <DEDUP_REMOVED lines=25> */
.L_x_1052:
[----:B------:R-:W-:Y:S05]  /*2610*/  BSYNC.RECONVERGENT B1 ;  /* 0x0000000000017941 */ /* 0x000fea0003800200 */
.L_x_1051:
[----:B-1----:R-:W-:Y:S01]  /*2620*/  VIADD R2, R4, 0x4 ;  /* 0x0000000404027836 */ /* 0x002fe20000000000 */
[----:B------:R1:W4:Y:S01]  /*2630*/  SHFL.DOWN PT, R6, R8, 0x4, R5 ;  /* 0x0880000008067989 */ /* 0x00032200000e0005 */
[----:B------:R-:W-:Y:S01]  /*2640*/  BSSY.RECONVERGENT B1, `(.L_x_1053) ;  /* 0x000001e000017945 */ /* 0x000fe20003800200 */
[----:B--2---:R-:W-:Y:S02]  /*2650*/  IMAD.MOV.U32 R14, RZ, RZ, R10 ;  /* 0x000000ffff0e7224 */ /* 0x004fe400078e000a */
[----:B------:R-:W-:Y:S01]  /*2660*/  ISETP.GT.AND P0, PT, R2, R5, PT ;  /* 0x000000050200720c */ /* 0x000fe20003f04270 */
[----:B------:R1:W2:Y:S01]  /*2670*/  SHFL.DOWN PT, R7, R9, 0x4, R5 ;  /* 0x0880000009077989 */ /* 0x0002a200000e0005 */
[----:B------:R-:W-:Y:S02]  /*2680*/  IMAD.MOV.U32 R16, RZ, RZ, R12 ;  /* 0x000000ffff107224 */ /* 0x000fe400078e000c */
[----:B------:R-:W-:Y:S01]  /*2690*/  IMAD.MOV.U32 R2, RZ, RZ, R8 ;  /* 0x000000ffff027224 */ /* 0x000fe200078e0008 */
[----:B---3--:R1:W3:Y:S01]  /*26a0*/  SHFL.DOWN PT, R11, R10, 0x4, R5 ;  /* 0x088000000a0b7989 */ /* 0x0082e200000e0005 */
[----:B------:R-:W-:-:S03]  /*26b0*/  IMAD.MOV.U32 R3, RZ, RZ, R9 ;  /* 0x000000ffff037224 */ /* 0x000fc600078e0009 */
[----:B0-----:R1:W0:Y:S04]  /*26c0*/  SHFL.DOWN PT, R13, R12, 0x4, R5 ;  /* 0x088000000c0d7989 */ /* 0x00122800000e0005 */
[----:B------:R-:W-:Y:S05]  /*26d0*/  @P0 BRA `(.L_x_1054) ;  /* 0x0000000000500947 */ /* 0x000fea0003800000 */
[----:B--2-4-:R-:W-:Y:S01]  /*26e0*/  DSETP.GEU.AND P0, PT, R8, R6, PT ;  /* 0x000000060800722a */ /* 0x014fe20003f0e000 */
[----:B---3--:R-:W-:Y:S02]  /*26f0*/  IMAD.MOV.U32 R14, RZ, RZ, R11 ;  /* 0x000000ffff0e7224 */ /* 0x008fe400078e000b */
[----:B0-----:R-:W-:Y:S02]  /*2700*/  IMAD.MOV.U32 R16, RZ, RZ, R13 ;  /* 0x000000ffff107224 */ /* 0x001fe400078e000d */
        /* <DEDUP_REMOVED lines=17> */
.L_x_1054:
[----:B------:R-:W-:Y:S05]  /*2820*/  BSYNC.RECONVERGENT B1 ;  /* 0x0000000000017941 */ /* 0x000fea0003800200 */
.L_x_1053:
[----:B----4-:R-:W-:Y:S01]  /*2830*/  VIADD R6, R4, 0x8 ;  /* 0x0000000804067836 */ /* 0x010fe20000000000 */
[----:B-1----:R1:W4:Y:S01]  /*2840*/  SHFL.DOWN PT, R8, R2, 0x8, R5 ;  /* 0x0900000002087989 */ /* 0x00232200000e0005 */
[----:B------:R-:W-:Y:S01]  /*2850*/  BSSY.RECONVERGENT B1, `(.L_x_1055) ;  /* 0x000001e000017945 */ /* 0x000fe20003800200 */
[----:B------:R-:W-:Y:S02]  /*2860*/  IMAD.MOV.U32 R10, RZ, RZ, R14 ;  /* 0x000000ffff0a7224 */ /* 0x000fe400078e000e */
[----:B------:R-:W-:Y:S01]  /*2870*/  ISETP.GT.AND P0, PT, R6, R5, PT ;  /* 0x000000050600720c */ /* 0x000fe20003f04270 */
[----:B------:R1:W1:Y:S01]  /*2880*/  SHFL.DOWN PT, R9, R3, 0x8, R5 ;  /* 0x0900000003097989 */ /* 0x00026200000e0005 */
[----:B------:R-:W-:Y:S02]  /*2890*/  IMAD.MOV.U32 R12, RZ, RZ, R16 ;  /* 0x000000ffff0c7224 */ /* 0x000fe400078e0010 */
[----:B------:R-:W-:Y:S01]  /*28a0*/  IMAD.MOV.U32 R6, RZ, RZ, R2 ;  /* 0x000000ffff067224 */ /* 0x000fe200078e0002 */
[----:B---3--:R3:W1:Y:S01]  /*28b0*/  SHFL.DOWN PT, R11, R14, 0x8, R5 ;  /* 0x090000000e0b7989 */ /* 0x00866200000e0005 */
[----:B--2---:R-:W-:-:S03]  /*28c0*/  IMAD.MOV.U32 R7, RZ, RZ, R3 ;  /* 0x000000ffff077224 */ /* 0x004fc600078e0003 */
[----:B0-----:R3:W0:Y:S04]  /*28d0*/  SHFL.DOWN PT, R13, R16, 0x8, R5 ;  /* 0x09000000100d7989 */ /* 0x00162800000e0005 */
[----:B------:R-:W-:Y:S05]  /*28e0*/  @P0 BRA `(.L_x_1056) ;  /* 0x0000000000500947 */ /* 0x000fea0003800000 */
[----:B-1--4-:R-:W-:Y:S01]  /*28f0*/  DSETP.GEU.AND P0, PT, R2, R8, PT ;  /* 0x000000080200722a */ /* 0x012fe20003f0e000 */
[----:B------:R-:W-:Y:S02]  /*2900*/  IMAD.MOV.U32 R10, RZ, RZ, R11 ;  /* 0x000000ffff0a7224 */ /* 0x000fe400078e000b */
        /* <DEDUP_REMOVED lines=18> */
.L_x_1056:
[----:B------:R-:W-:Y:S05]  /*2a30*/  BSYNC.RECONVERGENT B1 ;  /* 0x0000000000017941 */ /* 0x000fea0003800200 */
.L_x_1055:
[----:B-1----:R-:W-:Y:S01]  /*2a40*/  VIADD R2, R4, 0x10 ;  /* 0x0000001004027836 */ /* 0x002fe20000000000 */
[----:B----4-:R1:W2:Y:S01]  /*2a50*/  SHFL.DOWN PT, R8, R6, 0x10, R5 ;  /* 0x0a00000006087989 */ /* 0x0102a200000e0005 */
[----:B------:R-:W-:Y:S01]  /*2a60*/  BSSY.RECONVERGENT B1, `(.L_x_1057) ;  /* 0x000001e000017945 */ /* 0x000fe20003800200 */
[----:B---3--:R-:W-:Y:S02]  /*2a70*/  IMAD.MOV.U32 R14, RZ, RZ, R10 ;  /* 0x000000ffff0e7224 */ /* 0x008fe400078e000a */
[----:B------:R-:W-:Y:S01]  /*2a80*/  ISETP.GT.AND P0, PT, R2, R5, PT ;  /* 0x000000050200720c */ /* 0x000fe20003f04270 */
[----:B------:R1:W3:Y:S01]  /*2a90*/  SHFL.DOWN PT, R9, R7, 0x10, R5 ;  /* 0x0a00000007097989 */ /* 0x0002e200000e0005 */
[----:B------:R-:W-:Y:S02]  /*2aa0*/  IMAD.MOV.U32 R15, RZ, RZ, R12 ;  /* 0x000000ffff0f7224 */ /* 0x000fe400078e000c */
[----:B------:R-:W-:Y:S01]  /*2ab0*/  IMAD.MOV.U32 R2, RZ, RZ, R6 ;  /* 0x000000ffff027224 */ /* 0x000fe200078e0006 */
[----:B------:R1:W4:Y:S01]  /*2ac0*/  SHFL.DOWN PT, R11, R10, 0x10, R5 ;  /* 0x0a0000000a0b7989 */ /* 0x00032200000e0005 */
[----:B------:R-:W-:-:S03]  /*2ad0*/  IMAD.MOV.U32 R3, RZ, RZ, R7 ;  /* 0x000000ffff037224 */ /* 0x000fc600078e0007 */
[----:B0-----:R1:W0:Y:S04]  /*2ae0*/  SHFL.DOWN PT, R13, R12, 0x10, R5 ;  /* 0x0a0000000c0d7989 */ /* 0x00122800000e0005 */
[----:B------:R-:W-:Y:S05]  /*2af0*/  @P0 BRA `(.L_x_1058) ;  /* 0x0000000000500947 */ /* 0x000fea0003800000 */
[----:B--23--:R-:W-:Y:S01]  /*2b00*/  DSETP.GEU.AND P0, PT, R6, R8, PT ;  /* 0x000000080600722a */ /* 0x00cfe20003f0e000 */
[----:B----4-:R-:W-:Y:S02]  /*2b10*/  IMAD.MOV.U32 R14, RZ, RZ, R11 ;  /* 0x000000ffff0e7224 */ /* 0x010fe400078e000b */
[----:B0-----:R-:W-:Y:S02]  /*2b20*/  IMAD.MOV.U32 R15, RZ, RZ, R13 ;  /* 0x000000ffff0f7224 */ /* 0x001fe400078e000d */
        /* <DEDUP_REMOVED lines=17> */
.L_x_1058:
[----:B------:R-:W-:Y:S05]  /*2c40*/  BSYNC.RECONVERGENT B1 ;  /* 0x0000000000017941 */ /* 0x000fea0003800200 */
.L_x_1057:
        /* <DEDUP_REMOVED lines=11> */
.L_x_1060:
[----:B------:R-:W-:Y:S05]  /*2d00*/  BSYNC.RECONVERGENT B1 ;  /* 0x0000000000017941 */ /* 0x000fea0003800200 */
.L_x_1059:
[----:B------:R-:W-:Y:S01]  /*2d10*/  BAR.SYNC.DEFER_BLOCKING 0x0 ;  /* 0x0000000000007b1d */ /* 0x000fe20000010000 */
[----:B------:R-:W-:-:S13]  /*2d20*/  ISETP.NE.AND P1, PT, R0, RZ, PT ;  /* 0x000000ff0000720c */ /* 0x000fda0003f25270 */
[----:B------:R-:W-:Y:S05]  /*2d30*/  @P1 BRA `(.L_x_1036) ;  /* 0x0000003400ec1947 */ /* 0x000fea0003800000 */
[----:B------:R-:W-:Y:S01]  /*2d40*/  UISETP.GE.AND UP0, UPT, UR6, 0x21, UPT ;  /* 0x000000210600788c */ /* 0x000fe2000bf06270 */
[----:B----4-:R-:W-:Y:S02]  /*2d50*/  IMAD.MOV.U32 R11, RZ, RZ, R14 ;  /* 0x000000ffff0b7224 */ /* 0x010fe400078e000e */
[----:B--2---:R-:W-:Y:S02]  /*2d60*/  IMAD.MOV.U32 R8, RZ, RZ, R15 ;  /* 0x000000ffff087224 */ /* 0x004fe400078e000f */
        /* <DEDUP_REMOVED lines=29> */
.L_x_1062:
[----:B------:R-:W-:Y:S05]  /*2f40*/  BSYNC.RECONVERGENT B1 ;  /* 0x0000000000017941 */ /* 0x000fea0003800200 */
.L_x_1061:
[----:B------:R-:W-:Y:S01]  /*2f50*/  UISETP.GE.AND UP0, UPT, UR6, 0x41, UPT ;  /* 0x000000410600788c */ /* 0x000fe2000bf06270 */
[----:B---3--:R-:W-:Y:S02]  /*2f60*/  IMAD.MOV.U32 R9, RZ, RZ, R11 ;  /* 0x000000ffff097224 */ /* 0x008fe400078e000b */
[----:B------:R-:W-:Y:S02]  /*2f70*/  IMAD.MOV.U32 R0, RZ, RZ, R8 ;  /* 0x000000ffff007224 */ /* 0x000fe400078e0008 */
[----:B------:R-:W-:Y:S02]  /*2f80*/  IMAD.MOV.U32 R2, RZ, RZ, R4 ;  /* 0x000000ffff027224 */ /* 0x000fe400078e0004 */
[----:B------:R-:W-:Y:S02]  /*2f90*/  IMAD.MOV.U32 R3, RZ, RZ, R5 ;  /* 0x000000ffff037224 */ /* 0x000fe400078e0005 */
        /* <DEDUP_REMOVED lines=9> */
[----:B------:R-:W-:Y:S01]  /*3030*/  IMAD.MOV.U32 R3, RZ, RZ, R7 ;  /* 0x000000ffff037224 */ /* 0x000fe200078e0007 */
[----:B0-----:R-:W-:Y:S01]  /*3040*/  MOV R0, R13 ;  /* 0x0000000d00007202 */ /* 0x001fe20000000f00 */
        /* <DEDUP_REMOVED lines=16> */
.L_x_1064:
[----:B------:R-:W-:Y:S05]  /*3150*/  BSYNC.RECONVERGENT B1 ;  /* 0x0000000000017941 */ /* 0x000fea0003800200 */
.L_x_1063:
[----:B------:R-:W-:Y:S01]  /*3160*/  UISETP.GE.AND UP0, UPT, UR6, 0x61, UPT ;  /* 0x000000610600788c */ /* 0x000fe2000bf06270 */
[----:B------:R-:W-:Y:S02]  /*3170*/  IMAD.MOV.U32 R11, RZ, RZ, R9 ;  /* 0x000000ffff0b7224 */ /* 0x000fe400078e0009 */
        /* <DEDUP_REMOVED lines=30> */
.L_x_1066:
[----:B------:R-:W-:Y:S05]  /*3360*/  BSYNC.RECONVERGENT B1 ;  /* 0x0000000000017941 */ /* 0x000fea0003800200 */
.L_x_1065:
        /* <DEDUP_REMOVED lines=32> */
.L_x_1068:
[----:B------:R-:W-:Y:S05]  /*3570*/  BSYNC.RECONVERGENT B1 ;  /* 0x0000000000017941 */ /* 0x000fea0003800200 */
.L_x_1067:
        /* <DEDUP_REMOVED lines=32> */
.L_x_1070:
[----:B------:R-:W-:Y:S05]  /*3780*/  BSYNC.RECONVERGENT B1 ;  /* 0x0000000000017941 */ /* 0x000fea0003800200 */
.L_x_1069:
        /* <DEDUP_REMOVED lines=32> */
.L_x_1072:
[----:B------:R-:W-:Y:S05]  /*3990*/  BSYNC.RECONVERGENT B1 ;  /* 0x0000000000017941 */ /* 0x000fea0003800200 */
.L_x_1071:
[----:B------:R-:W-:Y:S01]  /*39a0*/  UISETP.GE.AND UP0, UPT, UR6, 0xe1, UPT ;  /* 0x000000e10600788c */ /* 0x000fe2000bf06270 */
[----:B------:R-:W-:Y:S02]  /*39b0*/  IMAD.MOV.U32 R14, RZ, RZ, R9 ;  /* 0x000000ffff0e7224 */ /* 0x000fe400078e0009 */
[----:B------:R-:W-:Y:S02]  /*39c0*/  IMAD.MOV.U32 R15, RZ, RZ, R0 ;  /* 0x000000ffff0f7224 */ /* 0x000fe400078e0000 */
[----:B------:R-:W-:Y:S02]  /*39d0*/  IMAD.MOV.U32 R2, RZ, RZ, R6 ;  /* 0x000000ffff027224 */ /* 0x000fe400078e0006 */
[----:B------:R-:W-:Y:S02]  /*39e0*/  IMAD.MOV.U32 R3, RZ, RZ, R7 ;  /* 0x000000ffff037224 */ /* 0x000fe400078e0007 */
[----:B------:R-:W-:Y:S05]  /*39f0*/  BRA.U !UP0, `(.L_x_1036) ;  /* 0x0000002908bc7547 */ /* 0x000fea000b800000 */
        /* <DEDUP_REMOVED lines=26> */
.L_x_1004:
        /* <DEDUP_REMOVED lines=37> */
.L_x_1074:
[----:B------:R-:W-:Y:S05]  /*3df0*/  BSYNC.RECONVERGENT B1 ;  /* 0x0000000000017941 */ /* 0x000fea0003800200 */
.L_x_1073:
[----:B------:R-:W-:Y:S01]  /*3e00*/  UISETP.GE.U32.AND UP0, UPT, UR4, 0xa00, UPT ;  /* 0x00000a000400788c */ /* 0x000fe2000bf06070 */
[----:B------:R-:W-:-:S08]  /*3e10*/  IMAD.MOV.U32 R5, RZ, RZ, 0x500 ;  /* 0x00000500ff057424 */ /* 0x000fd000078e00ff */
[----:B------:R-:W-:Y:S05]  /*3e20*/  BRA.U !UP0, `(.L_x_1075) ;  /* 0x0000000508647547 */ /* 0x000fea000b800000 */
[----:B------:R-:W-:Y:S01]  /*3e30*/  IMAD.MOV.U32 R14, RZ, RZ, R8 ;  /* 0x000000ffff0e7224 */ /* 0x000fe200078e0008 */
[----:B------:R-:W-:Y:S01]  /*3e40*/  MOV R15, R9 ;  /* 0x00000009000f7202 */ /* 0x000fe20000000f00 */
[----:B------:R-:W-:Y:S01]  /*3e50*/  IMAD.MOV.U32 R17, RZ, RZ, 0x500 ;  /* 0x00000500ff117424 */ /* 0x000fe200078e00ff */
[----:B------:R-:W0:Y:S01]  /*3e60*/  LDCU UR4, c[0x0][0x398] ;  /* 0x00007300ff0477ac */ /* 0x000e220008000800 */
[----:B------:R-:W1:Y:S05]  /*3e70*/  LDCU.64 UR6, c[0x0][0x388] ;  /* 0x00007100ff0677ac */ /* 0x000e6a0008000a00 */
.L_x_1078:
[----:B------:R-:W-:-:S05]  /*3e80*/  IMAD.WIDE.U32 R20, R17, 0x8, R2 ;  /* 0x0000000811147825 */ /* 0x000fca00078e0002 */
[----:B------:R-:W2:Y:S04]  /*3e90*/  LDG.E.64 R12, desc[UR8][R20.64] ;  /* 0x00000008140c7981 */ /* 0x000ea8000c1e1b00 */
[----:B------:R-:W3:Y:S01]  /*3ea0*/  LDG.E.64 R10, desc[UR8][R20.64+0x800] ;  /* 0x00080008140a7981 */ /* 0x000ee2000c1e1b00 */
[----:B------:R-:W-:Y:S01]  /*3eb0*/  IADD3 R16, P0, PT, R0, R17, RZ ;  /* 0x0000001100107210 */ /* 0x000fe20007f1e0ff */
[----:B------:R-:W-:Y:S02]  /*3ec0*/  BSSY.RECONVERGENT B1, `(.L_x_1076) ;  /* 0x0000022000017945 */ /* 0x000fe40003800200 */
[----:B------:R-:W5:Y:S01]  /*3ed0*/  LDG.E.64 R6, desc[UR8][R20.64+0x1000] ;  /* 0x0010000814067981 */ /* 0x000f62000c1e1b00 */
[----:B-1----:R-:W-:Y:S01]  /*3ee0*/  IADD3 R16, P2, PT, R16, UR6, RZ ;  /* 0x0000000610107c10 */ /* 0x002fe2000ff5e0ff */
[----:B------:R-:W-:-:S02]  /*3ef0*/  IMAD.X R19, RZ, RZ, RZ, P0 ;  /* 0x000000ffff137224 */ /* 0x000fc400000e06ff */
[----:B------:R-:W5:Y:S03]  /*3f00*/  LDG.E.64 R4, desc[UR8][R20.64+0x1800] ;  /* 0x0018000814047981 */ /* 0x000f66000c1e1b00 */
[----:B------:R-:W-:Y:S01]  /*3f10*/  IADD3.X R19, PT, PT, R19, UR7, RZ, P2, !PT ;  /* 0x0000000713137c10 */ /* 0x000fe200097fe4ff */
[----:B------:R1:W5:Y:S04]  /*3f20*/  LDG.E.64 R8, desc[UR8][R20.64+0x2000] ;  /* 0x0020000814087981 */ /* 0x000368000c1e1b00 */
[----:B------:R-:W-:Y:S02]  /*3f30*/  IMAD.MOV.U32 R18, RZ, RZ, R19 ;  /* 0x000000ffff127224 */ /* 0x000fe400078e0013 */
[----:B-1----:R-:W-:Y:S01]  /*3f40*/  IMAD.MOV.U32 R21, RZ, RZ, R16 ;  /* 0x000000ffff157224 */ /* 0x002fe200078e0010 */
        /* <DEDUP_REMOVED lines=12> */
[----:B---3--:R-:W-:-:S14]  /*4010*/  DSETP.GEU.AND P2, PT, R12, R10, PT ;  /* 0x0000000a0c00722a */ /* 0x008fdc0003f4e000 */
[----:B------:R-:W-:Y:S05]  /*4020*/  @!P2 BRA `(.L_x_1077) ;  /* 0x00000000002ca947 */ /* 0x000fea0003800000 */
[----:B------:R-:W-:-:S04]  /*4030*/  IADD3 R14, P0, P1, R0, UR6, R17 ;  /* 0x00000006000e7c10 */ /* 0x000fc8000f91e011 */
[----:B------:R-:W-:Y:S02]  /*4040*/  IADD3 R14, P2, PT, R14, 0x100, RZ ;  /* 0x000001000e0e7810 */ /* 0x000fe40007f5e0ff */
[----:B------:R-:W-:Y:S02]  /*4050*/  IADD3.X R15, PT, PT, RZ, UR7, RZ, P0, P1 ;  /* 0x00000007ff0f7c10 */ /* 0x000fe400087e24ff */
[----:B------:R-:W-:-:S03]  /*4060*/  ISETP.GE.U32.AND P0, PT, R21, R14, PT ;  /* 0x0000000e1500720c */ /* 0x000fc60003f06070 */
[----:B------:R-:W-:-:S05]  /*4070*/  IMAD.X R15, RZ, RZ, R15, P2 ;  /* 0x000000ffff0f7224 */ /* 0x000fca00010e060f */
[----:B------:R-:W-:-:S13]  /*4080*/  ISETP.GE.AND.EX P0, PT, R18, R15, PT, P0 ;  /* 0x0000000f1200720c */ /* 0x000fda0003f06300 */
[----:B------:R-:W-:-:S06]  /*4090*/  DSETP.LT.OR P0, PT, R10, R12, !P0 ;  /* 0x0000000c0a00722a */ /* 0x000fcc0004701400 */
[----:B------:R-:W-:Y:S02]  /*40a0*/  FSEL R10, R12, R10, P0 ;  /* 0x0000000a0c0a7208 */ /* 0x000fe40000000000 */
[----:B------:R-:W-:Y:S02]  /*40b0*/  FSEL R11, R13, R11, P0 ;  /* 0x0000000b0d0b7208 */ /* 0x000fe40000000000 */
[----:B------:R-:W-:Y:S02]  /*40c0*/  SEL R14, R21, R14, P0 ;  /* 0x0000000e150e7207 */ /* 0x000fe40000000000 */
[----:B------:R-:W-:-:S07]  /*40d0*/  SEL R15, R18, R15, P0 ;  /* 0x0000000f120f7207 */ /* 0x000fce0000000000 */
.L_x_1077:
[----:B0-----:R-:W-:Y:S05]  /*40e0*/  BSYNC.RECONVERGENT B1 ;  /* 0x0000000000017941 */ /* 0x001fea0003800200 */
.L_x_1076:
[----:B-----5:R-:W-:Y:S01]  /*40f0*/  DSETP.GEU.AND P2, PT, R10, R6, PT ;  /* 0x000000060a00722a */ /* 0x020fe20003f4e000 */
[----:B------:R-:W-:Y:S02]  /*4100*/  IADD3 R13, P0, PT, R16, 0x200, RZ ;  /* 0x00000200100d7810 */ /* 0x000fe40007f1e0ff */
[----:B------:R-:W-:-:S03]  /*4110*/  IADD3 R23, P3, P4, R0, UR6, R17 ;  /* 0x0000000600177c10 */ /* 0x000fc6000fc7e011 */
[----:B------:R-:W-:Y:S01]  /*4120*/  IMAD.X R12, RZ, RZ, R19, P0 ;  /* 0x000000ffff0c7224 */ /* 0x000fe200000e0613 */
[----:B------:R-:W-:-:S07]  /*4130*/  IADD3.X R24, PT, PT, RZ, UR7, RZ, P3, P4 ;  /* 0x00000007ff187c10 */ /* 0x000fce0009fe84ff */
        /* <DEDUP_REMOVED lines=10> */
[----:B------:R-:W-:Y:S01]  /*41e0*/  IMAD.X R11, RZ, RZ, R24, P3 ;  /* 0x000000ffff0b7224 */ /* 0x000fe200018e0618 */
[----:B------:R-:W-:Y:S01]  /*41f0*/  IADD3 R23, P3, PT, R23, 0x400, RZ ;  /* 0x0000040017177810 */ /* 0x000fe20007f7e0ff */
[----:B------:R-:W-:-:S04]  /*4200*/  DSETP.GEU.AND P1, PT, R6, R4, PT ;  /* 0x000000040600722a */ /* 0x000fc80003f2e000 */
[----:B------:R-:W-:-:S10]  /*4210*/  IMAD.X R24, RZ, RZ, R24, P3 ;  /* 0x000000ffff187224 */ /* 0x000fd400018e0618 */
        /* <DEDUP_REMOVED lines=9> */
[----:B------:R-:W-:-:S04]  /*42b0*/  VIADD R6, R17, 0xa00 ;  /* 0x00000a0011067836 */ /* 0x000fc80000000000 */
[----:B------:R-:W-:Y:S01]  /*42c0*/  DSETP.GEU.AND P2, PT, R4, R8, PT ;  /* 0x000000080400722a */ /* 0x000fe20003f4e000 */
[----:B------:R-:W-:-:S13]  /*42d0*/  ISETP.GT.AND P1, PT, R6, UR4, PT ;  /* 0x0000000406007c0c */ /* 0x000fda000bf24270 */
[----:B------:R-:W-:-:S04]  /*42e0*/  @P2 ISETP.GE.U32.AND P0, PT, R10, R23, PT ;  /* 0x000000170a00220c */ /* 0x000fc80003f06070 */
[----:B------:R-:W-:-:S13]  /*42f0*/  @P2 ISETP.GE.AND.EX P0, PT, R11, R24, PT, P0 ;  /* 0x000000180b00220c */ /* 0x000fda0003f06300 */
[----:B------:R-:W-:-:S06]  /*4300*/  @P2 DSETP.LT.OR P0, PT, R8, R4, !P0 ;  /* 0x000000040800222a */ /* 0x000fcc0004701400 */
[----:B------:R-:W-:Y:S02]  /*4310*/  @P2 FSEL R4, R4, R8, P0 ;  /* 0x0000000804042208 */ /* 0x000fe40000000000 */
[----:B------:R-:W-:Y:S01]  /*4320*/  @P2 FSEL R7, R5, R9, P0 ;  /* 0x0000000905072208 */ /* 0x000fe20000000000 */
[----:B------:R-:W-:Y:S01]  /*4330*/  VIADD R5, R17, 0x500 ;  /* 0x0000050011057836 */ /* 0x000fe20000000000 */
[----:B------:R-:W-:Y:S01]  /*4340*/  @P2 SEL R23, R10, R23, P0 ;  /* 0x000000170a172207 */ /* 0x000fe20000000000 */
[----:B------:R-:W-:Y:S01]  /*4350*/  @P2 IMAD.MOV.U32 R8, RZ, RZ, R4 ;  /* 0x000000ffff082224 */ /* 0x000fe200078e0004 */
[----:B------:R-:W-:Y:S01]  /*4360*/  @P2 SEL R24, R11, R24, P0 ;  /* 0x000000180b182207 */ /* 0x000fe20000000000 */
[----:B------:R-:W-:Y:S02]  /*4370*/  @P2 IMAD.MOV.U32 R9, RZ, RZ, R7 ;  /* 0x000000ffff092224 */ /* 0x000fe400078e0007 */
[----:B------:R-:W-:Y:S02]  /*4380*/  IMAD.MOV.U32 R17, RZ, RZ, R5 ;  /* 0x000000ffff117224 */ /* 0x000fe400078e0005 */
[----:B------:R-:W-:-:S02]  /*4390*/  IMAD.MOV.U32 R14, RZ, RZ, R8 ;  /* 0x000000ffff0e7224 */ /* 0x000fc400078e0008 */
[----:B------:R-:W-:Y:S01]  /*43a0*/  IMAD.MOV.U32 R15, RZ, RZ, R9 ;  /* 0x000000ffff0f7224 */ /* 0x000fe200078e0009 */
[----:B------:R-:W-:Y:S06]  /*43b0*/  @!P1 BRA `(.L_x_1078) ;  /* 0xfffffff800b09947 */ /* 0x000fec000383ffff */
.L_x_1075:
        /* <DEDUP_REMOVED lines=14> */
[----:B------:R-:W-:Y:S02]  /*44a0*/  IADD3 R7, PT, PT, R0, R5, RZ ;  /* 0x0000000500077210 */ /* 0x000fe40007ffe0ff */
[----:B------:R-:W-:Y:S02]  /*44b0*/  LEA.HI R4, R10, 0x1, RZ, 0x18 ;  /* 0x000000010a047811 */ /* 0x000fe400078fc0ff */
[----:B------:R-:W-:Y:S02]  /*44c0*/  IADD3 R14, P0, PT, R7, UR6, RZ ;  /* 0x00000006070e7c10 */ /* 0x000fe4000ff1e0ff */
[----:B------:R-:W-:Y:S01]  /*44d0*/  LOP3.LUT R6, R4, 0x3, RZ, 0xc0, !PT ;  /* 0x0000000304067812 */ /* 0x000fe200078ec0ff */
[----:B------:R-:W-:Y:S02]  /*44e0*/  IMAD.MOV.U32 R4, RZ, RZ, R0 ;  /* 0x000000ffff047224 */ /* 0x000fe400078e0000 */
[----:B------:R-:W-:-:S02]  /*44f0*/  IMAD.X R15, RZ, RZ, UR7, P0 ;  /* 0x00000007ff0f7e24 */ /* 0x000fc400080e06ff */
[----:B------:R-:W-:Y:S02]  /*4500*/  IMAD.MOV R11, RZ, RZ, -R6 ;  /* 0x000000ffff0b7224 */ /* 0x000fe400078e0a06 */
[----:B0-----:R-:W-:-:S04]  /*4510*/  IMAD.WIDE.U32 R2, R7, 0x8, R2 ;  /* 0x0000000807027825 */ /* 0x001fc800078e0002 */
[----:B------:R-:W-:Y:S02]  /*4520*/  IMAD.MOV.U32 R12, RZ, RZ, R2 ;  /* 0x000000ffff0c7224 */ /* 0x000fe400078e0002 */
[----:B------:R-:W-:-:S07]  /*4530*/  IMAD.MOV.U32 R13, RZ, RZ, R3 ;  /* 0x000000ffff0d7224 */ /* 0x000fce00078e0003 */
.L_x_1085:
        /* <DEDUP_REMOVED lines=31> */
.L_x_1084:
[----:B------:R-:W-:Y:S05]  /*4730*/  BSYNC.RECONVERGENT B3 ;  /* 0x0000000000037941 */ /* 0x000fea0003800200 */
.L_x_1083:
[----:B------:R-:W-:Y:S01]  /*4740*/  IADD3 R14, P0, PT, R14, 0x100, RZ ;  /* 0x000001000e0e7810 */ /* 0x000fe20007f1e0ff */
[----:B------:R-:W-:Y:S02]  /*4750*/  VIADD R4, R4, 0x100 ;  /* 0x0000010004047836 */ /* 0x000fe40000000000 */
[----:B------:R-:W-:Y:S02]  /*4760*/  IMAD.X R13, RZ, RZ, R13, P3 ;  /* 0x000000ffff0d7224 */ /* 0x000fe400018e060d */
[----:B------:R-:W-:Y:S01]  /*4770*/  IMAD.X R15, RZ, RZ, R15, P0 ;  /* 0x000000ffff0f7224 */ /* 0x000fe200000e060f */
[----:B------:R-:W-:Y:S07]  /*4780*/  @P2 BRA `(.L_x_1085) ;  /* 0xfffffffc006c2947 */ /* 0x000fee000383ffff */
.L_x_1082:
[----:B------:R-:W-:Y:S05]  /*4790*/  BSYNC.RECONVERGENT B2 ;  /* 0x0000000000027941 */ /* 0x000fea0003800200 */
.L_x_1081:
[----:B------:R-:W-:-:S13]  /*47a0*/  ISETP.GE.U32.AND P0, PT, R10, 0x300, PT ;  /* 0x000003000a00780c */ /* 0x000fda0003f06070 */
[----:B------:R-:W-:Y:S05]  /*47b0*/  @!P0 BRA `(.L_x_1080) ;  /* 0x0000000400fc8947 */ /* 0x000fea0003800000 */
[----:B------:R-:W0:Y:S01]  /*47c0*/  LDCU.128 UR12, c[0x0][0x380] ;  /* 0x00007000ff0c77ac */ /* 0x000e220008000c00 */
[----:B------:R-:W1:Y:S01]  /*47d0*/  LDC.64 R20, c[0x0][0x380] ;  /* 0x0000e000ff147b82 */ /* 0x000e620000000a00 */
[CC--:B------:R-:W-:Y:S01]  /*47e0*/  IADD3 R7, P1, PT, R4.reuse, R5.reuse, RZ ;  /* 0x0000000504077210 */ /* 0x0c0fe20007f3e0ff */
[C---:B------:R-:W-:Y:S01]  /*47f0*/  VIADD R22, R4.reuse, 0x200 ;  /* 0x0000020004167836 */ /* 0x040fe20000000000 */
[----:B------:R-:W-:-:S03]  /*4800*/  IADD3 R16, PT, PT, R4, R5, RZ ;  /* 0x0000000504107210 */ /* 0x000fc60007ffe0ff */
[----:B------:R-:W-:Y:S02]  /*4810*/  IMAD.X R10, RZ, RZ, RZ, P1 ;  /* 0x000000ffff0a7224 */ /* 0x000fe400008e06ff */
[----:B------:R-:W2:Y:S01]  /*4820*/  LDC.64 R2, c[0x0][0x388] ;  /* 0x0000e200ff027b82 */ /* 0x000ea20000000a00 */
[C---:B0-----:R-:W-:Y:S02]  /*4830*/  LEA R6, P2, R7.reuse, UR12, 0x3 ;  /* 0x0000000c07067c11 */ /* 0x041fe4000f8418ff */
[----:B------:R-:W-:Y:S02]  /*4840*/  IADD3 R18, P0, PT, R16, UR14, RZ ;  /* 0x0000000e10127c10 */ /* 0x000fe4000ff1e0ff */
[----:B------:R-:W-:Y:S02]  /*4850*/  IADD3 R6, P1, PT, R6, 0x1800, RZ ;  /* 0x0000180006067810 */ /* 0x000fe40007f3e0ff */
[----:B------:R-:W-:Y:S01]  /*4860*/  LEA.HI.X R5, R7, UR13, R10, 0x3, P2 ;  /* 0x0000000d07057c11 */ /* 0x000fe200090f1c0a */
[----:B-1----:R-:W-:-:S04]  /*4870*/  IMAD.WIDE.U32 R20, R16, 0x8, R20 ;  /* 0x0000000810147825 */ /* 0x002fc800078e0014 */
[----:B------:R-:W-:Y:S02]  /*4880*/  IMAD.X R19, RZ, RZ, UR15, P0 ;  /* 0x0000000fff137e24 */ /* 0x000fe400080e06ff */
[----:B------:R-:W-:-:S07]  /*4890*/  IMAD.X R5, RZ, RZ, R5, P1 ;  /* 0x000000ffff057224 */ /* 0x000fce00008e0605 */
.L_x_1094:
[----:B------:R-:W3:Y:S01]  /*48a0*/  LDG.E.64 R14, desc[UR8][R20.64] ;  /* 0x00000008140e7981 */ /* 0x000ee2000c1e1b00 */
[----:B------:R-:W-:-:S05]  /*48b0*/  IMAD.MOV.U32 R4, RZ, RZ, R6 ;  /* 0x000000ffff047224 */ /* 0x000fca00078e0006 */
[----:B------:R0:W5:Y:S04]  /*48c0*/  LDG.E.64 R10, desc[UR8][R4.64+-0x1000] ;  /* 0xfff00008040a7981 */ /* 0x000168000c1e1b00 */
[----:B------:R0:W5:Y:S01]  /*48d0*/  LDG.E.64 R6, desc[UR8][R4.64+-0x800] ;  /* 0xfff8000804067981 */ /* 0x000162000c1e1b00 */
[----:B------:R-:W-:Y:S01]  /*48e0*/  BSSY.RECONVERGENT B2, `(.L_x_1086) ;  /* 0x0000015000027945 */ /* 0x000fe20003800200 */
[----:B------:R-:W-:Y:S02]  /*48f0*/  IMAD.MOV.U32 R26, RZ, RZ, R18 ;  /* 0x000000ffff1a7224 */ /* 0x000fe400078e0012 */
[----:B------:R-:W-:Y:S01]  /*4900*/  IMAD.MOV.U32 R25, RZ, RZ, R19 ;  /* 0x000000ffff197224 */ /* 0x000fe200078e0013 */
[----:B---3--:R-:W-:Y:S01]  /*4910*/  DSETP.GEU.AND P0, PT, R8, R14, PT ;  /* 0x0000000e0800722a */ /* 0x008fe20003f0e000 */
[----:B------:R-:W-:-:S02]  /*4920*/  IMAD.MOV.U32 R12, RZ, RZ, R14 ;  /* 0x000000ffff0c7224 */ /* 0x000fc400078e000e */
        /* <DEDUP_REMOVED lines=16> */
.L_x_1087:
[----:B------:R-:W-:Y:S05]  /*4a30*/  BSYNC.RECONVERGENT B2 ;  /* 0x0000000000027941 */ /* 0x000fea0003800200 */
.L_x_1086:
[----:B-----5:R-:W-:Y:S01]  /*4a40*/  DSETP.GEU.AND P0, PT, R12, R10, PT ;  /* 0x0000000a0c00722a */ /* 0x020fe20003f0e000 */
[----:B------:R-:W-:Y:S01]  /*4a50*/  VIADD R9, R16, 0x100 ;  /* 0x0000010010097836 */ /* 0x000fe20000000000 */
[----:B------:R-:W-:Y:S01]  /*4a60*/  BSSY.RECONVERGENT B2, `(.L_x_1088) ;  /* 0x0000016000027945 */ /* 0x000fe20003800200 */
[----:B------:R-:W-:-:S03]  /*4a70*/  IMAD.MOV.U32 R8, RZ, RZ, R10 ;  /* 0x000000ffff087224 */ /* 0x000fc600078e000a */
[----:B--2---:R-:W-:Y:S01]  /*4a80*/  IADD3 R23, P1, PT, R9, R2, RZ ;  /* 0x0000000209177210 */ /* 0x004fe20007f3e0ff */
[----:B------:R-:W-:-:S04]  /*4a90*/  IMAD.MOV.U32 R9, RZ, RZ, R11 ;  /* 0x000000ffff097224 */ /* 0x000fc800078e000b */
[----:B------:R-:W-:Y:S02]  /*4aa0*/  IMAD.X R24, RZ, RZ, R3, P1 ;  /* 0x000000ffff187224 */ /* 0x000fe400008e0603 */
[----:B------:R-:W-:Y:S02]  /*4ab0*/  IMAD.MOV.U32 R15, RZ, RZ, R23 ;  /* 0x000000ffff0f7224 */ /* 0x000fe400078e0017 */
[----:B------:R-:W-:Y:S01]  /*4ac0*/  IMAD.MOV.U32 R14, RZ, RZ, R24 ;  /* 0x000000ffff0e7224 */ /* 0x000fe200078e0018 */
        /* <DEDUP_REMOVED lines=15> */
.L_x_1089:
[----:B------:R-:W-:Y:S05]  /*4bc0*/  BSYNC.RECONVERGENT B2 ;  /* 0x0000000000027941 */ /* 0x000fea0003800200 */
.L_x_1088:
[----:B------:R0:W5:Y:S01]  /*4bd0*/  LDG.E.64 R10, desc[UR8][R4.64] ;  /* 0x00000008040a7981 */ /* 0x000162000c1e1b00 */
[----:B------:R-:W-:Y:S01]  /*4be0*/  DSETP.GEU.AND P0, PT, R8, R6, PT ;  /* 0x000000060800722a */ /* 0x000fe20003f0e000 */
[----:B------:R-:W-:Y:S01]  /*4bf0*/  IADD3 R13, PT, PT, R16, 0x200, RZ ;  /* 0x00000200100d7810 */ /* 0x000fe20007ffe0ff */
[----:B------:R-:W-:Y:S01]  /*4c00*/  BSSY.RECONVERGENT B2, `(.L_x_1090) ;  /* 0x0000016000027945 */ /* 0x000fe20003800200 */
[----:B------:R-:W-:Y:S02]  /*4c10*/  IMAD.MOV.U32 R12, RZ, RZ, R6 ;  /* 0x000000ffff0c7224 */ /* 0x000fe400078e0006 */
[----:B------:R-:W-:Y:S01]  /*4c20*/  IADD3 R24, P1, PT, R13, R2, RZ ;  /* 0x000000020d187210 */ /* 0x000fe20007f3e0ff */
[----:B------:R-:W-:-:S04]  /*4c30*/  IMAD.MOV.U32 R13, RZ, RZ, R7 ;  /* 0x000000ffff0d7224 */ /* 0x000fc800078e0007 */
[----:B------:R-:W-:Y:S02]  /*4c40*/  IMAD.X R23, RZ, RZ, R3, P1 ;  /* 0x000000ffff177224 */ /* 0x000fe400008e0603 */
        /* <DEDUP_REMOVED lines=17> */
.L_x_1091:
[----:B------:R-:W-:Y:S05]  /*4d60*/  BSYNC.RECONVERGENT B2 ;  /* 0x0000000000027941 */ /* 0x000fea0003800200 */
.L_x_1090:
[----:B-----5:R-:W-:Y:S01]  /*4d70*/  DSETP.GEU.AND P0, PT, R12, R10, PT ;  /* 0x0000000a0c00722a */ /* 0x020fe20003f0e000 */
[----:B------:R-:W-:Y:S01]  /*4d80*/  VIADD R7, R16, 0x300 ;  /* 0x0000030010077836 */ /* 0x000fe20000000000 */
[----:B------:R-:W-:Y:S01]  /*4d90*/  BSSY.RECONVERGENT B2, `(.L_x_1092) ;  /* 0x0000016000027945 */ /* 0x000fe20003800200 */
[----:B------:R-:W-:Y:S02]  /*4da0*/  IMAD.MOV.U32 R8, RZ, RZ, R10 ;  /* 0x000000ffff087224 */ /* 0x000fe400078e000a */
[----:B------:R-:W-:Y:S01]  /*4db0*/  IMAD.MOV.U32 R9, RZ, RZ, R11 ;  /* 0x000000ffff097224 */ /* 0x000fe200078e000b */
[----:B------:R-:W-:-:S05]  /*4dc0*/  IADD3 R7, P1, PT, R7, R2, RZ ;  /* 0x0000000207077210 */ /* 0x000fca0007f3e0ff */
        /* <DEDUP_REMOVED lines=18> */
.L_x_1093:
[----:B------:R-:W-:Y:S05]  /*4ef0*/  BSYNC.RECONVERGENT B2 ;  /* 0x0000000000027941 */ /* 0x000fea0003800200 */
.L_x_1092:
[----:B------:R-:W-:Y:S01]  /*4f00*/  VIADD R10, R22, 0x200 ;  /* 0x00000200160a7836 */ /* 0x000fe20000000000 */
[----:B------:R-:W-:Y:S01]  /*4f10*/  IADD3 R6, P2, PT, R4, 0x2000, RZ ;  /* 0x0000200004067810 */ /* 0x000fe20007f5e0ff */
[----:B------:R-:W-:Y:S01]  /*4f20*/  VIADD R22, R22, 0x400 ;  /* 0x0000040016167836 */ /* 0x000fe20000000000 */
[----:B------:R-:W-:Y:S01]  /*4f30*/  IADD3 R18, P1, PT, R18, 0x400, RZ ;  /* 0x0000040012127810 */ /* 0x000fe20007f3e0ff */
[----:B------:R-:W-:Y:S01]  /*4f40*/  VIADD R16, R16, 0x400 ;  /* 0x0000040010107836 */ /* 0x000fe20000000000 */
[----:B------:R-:W-:Y:S01]  /*4f50*/  ISETP.GE.AND P0, PT, R10, R17, PT ;  /* 0x000000110a00720c */ /* 0x000fe20003f06270 */
[----:B------:R-:W-:Y:S01]  /*4f60*/  IMAD.X R5, RZ, RZ, R5, P2 ;  /* 0x000000ffff057224 */ /* 0x000fe200010e0605 */
[----:B------:R-:W-:Y:S02]  /*4f70*/  IADD3 R20, P2, PT, R20, 0x2000, RZ ;  /* 0x0000200014147810 */ /* 0x000fe40007f5e0ff */
[----:B------:R-:W-:-:S03]  /*4f80*/  IADD3.X R19, PT, PT, RZ, R19, RZ, P1, !PT ;  /* 0x00000013ff137210 */ /* 0x000fc60000ffe4ff */
[----:B------:R-:W-:-:S06]  /*4f90*/  IMAD.X R21, RZ, RZ, R21, P2 ;  /* 0x000000ffff157224 */ /* 0x000fcc00010e0615 */
[----:B------:R-:W-:Y:S05]  /*4fa0*/  @!P0 BRA `(.L_x_1094) ;  /* 0xfffffff8003c8947 */ /* 0x000fea000383ffff */
.L_x_1080:
[----:B------:R-:W-:Y:S05]  /*4fb0*/  BSYNC.RECONVERGENT B1 ;  /* 0x0000000000017941 */ /* 0x000fea0003800200 */
.L_x_1079:
        /* <DEDUP_REMOVED lines=32> */
.L_x_1096:
[----:B------:R-:W-:Y:S05]  /*51c0*/  BSYNC.RECONVERGENT B1 ;  /* 0x0000000000017941 */ /* 0x000fea0003800200 */
.L_x_1095:
        /* <DEDUP_REMOVED lines=31> */
.L_x_1098:
[----:B------:R-:W-:Y:S05]  /*53c0*/  BSYNC.RECONVERGENT B1 ;  /* 0x0000000000017941 */ /* 0x000fea0003800200 */
.L_x_1097:
        /* <DEDUP_REMOVED lines=31> */
.L_x_1100:
[----:B------:R-:W-:Y:S05]  /*55c0*/  BSYNC.RECONVERGENT B1 ;  /* 0x0000000000017941 */ /* 0x000fea0003800200 */
.L_x_1099:
        /* <DEDUP_REMOVED lines=31> */
.L_x_1102:
[----:B------:R-:W-:Y:S05]  /*57c0*/  BSYNC.RECONVERGENT B1 ;  /* 0x0000000000017941 */ /* 0x000fea0003800200 */
.L_x_1101:
[----:B------:R-:W-:Y:S01]  /*57d0*/  ISETP.GT.AND P0, PT, R10, 0xf, PT ;  /* 0x0000000f0a00780c */ /* 0x000fe20003f04270 */
[----:B-1----:R1:W1:Y:S01]  /*57e0*/  SHFL.DOWN PT, R6, R4, 0x10, 0x1f ;  /* 0x0a001f0004067f89 */ /* 0x00226200000e0000 */
[----:B------:R-:W-:Y:S01]  /*57f0*/  BSSY.RECONVERGENT B1, `(.L_x_1103) ;  /* 0x000001d000017945 */ /* 0x000fe20003800200 */
[----:B---3--:R-:W-:Y:S02]  /*5800*/  IMAD.MOV.U32 R14, RZ, RZ, R8 ;  /* 0x000000ffff0e7224 */ /* 0x008fe400078e0008 */
[----:B--2---:R2:W3:Y:S01]  /*5810*/  SHFL.DOWN PT, R7, R5, 0x10, 0x1f ;  /* 0x0a001f0005077f89 */ /* 0x0044e200000e0000 */
[----:B------:R-:W-:Y:S02]  /*5820*/  IMAD.MOV.U32 R15, RZ, RZ, R9 ;  /* 0x000000ffff0f7224 */ /* 0x000fe400078e0009 */
[----:B------:R-:W-:Y:S01]  /*5830*/  IMAD.MOV.U32 R2, RZ, RZ, R4 ;  /* 0x000000ffff027224 */ /* 0x000fe200078e0004 */
[----:B0-----:R2:W0:Y:S01]  /*5840*/  SHFL.DOWN PT, R11, R8, 0x10, 0x1f ;  /* 0x0a001f00080b7f89 */ /* 0x00142200000e0000 */
        /* <DEDUP_REMOVED lines=23> */
.L_x_1104:
[----:B------:R-:W-:Y:S05]  /*59c0*/  BSYNC.RECONVERGENT B1 ;  /* 0x0000000000017941 */ /* 0x000fea0003800200 */
.L_x_1103:
        /* <DEDUP_REMOVED lines=11> */
.L_x_1106:
[----:B------:R-:W-:Y:S05]  /*5a80*/  BSYNC.RECONVERGENT B1 ;  /* 0x0000000000017941 */ /* 0x000fea0003800200 */
.L_x_1105:
        /* <DEDUP_REMOVED lines=8> */
[----:B---3--:R-:W2:Y:S04]  /*5b10*/  LDS.128 R4, [R0+0x20] ;  /* 0x0000200000047984 */ /* 0x008ea80000000c00 */
[----:B0---4-:R0:W3:Y:S04]  /*5b20*/  LDS.64 R12, [R0+0x80] ;  /* 0x00008000000c7984 */ /* 0x0110e80000000a00 */
[----:B------:R0:W4:Y:S01]  /*5b30*/  LDS.128 R8, [R0+0x30] ;  /* 0x0000300000087984 */ /* 0x0001220000000c00 */
[----:B-1----:R-:W-:Y:S01]  /*5b40*/  DSETP.GEU.AND P0, PT, R2, R16, PT ;  /* 0x000000100200722a */ /* 0x002fe20003f0e000 */
[----:B------:R-:W-:-:S02]  /*5b50*/  IMAD.MOV.U32 R24, RZ, RZ, R16 ;  /* 0x000000ffff187224 */ /* 0x000fc400078e0010 */
[----:B------:R-:W-:Y:S02]  /*5b60*/  IMAD.MOV.U32 R25, RZ, RZ, R17 ;  /* 0x000000ffff197224 */ /* 0x000fe400078e0011 */
[----:B--2---:R-:W-:Y:S02]  /*5b70*/  IMAD.MOV.U32 R27, RZ, RZ, R4 ;  /* 0x000000ffff1b7224 */ /* 0x004fe400078e0004 */
[----:B------:R-:W-:-:S07]  /*5b80*/  IMAD.MOV.U32 R29, RZ, RZ, R5 ;  /* 0x000000ffff1d7224 */ /* 0x000fce00078e0005 */
[----:B0--34-:R-:W-:Y:S05]  /*5b90*/  @!P0 BRA `(.L_x_1108) ;  /* 0x0000000000388947 */ /* 0x019fea0003800000 */
        /* <DEDUP_REMOVED lines=14> */
.L_x_1108:
[----:B------:R-:W-:Y:S05]  /*5c80*/  BSYNC.RECONVERGENT B1 ;  /* 0x0000000000017941 */ /* 0x000fea0003800200 */
.L_x_1107:
[----:B------:R0:W1:Y:S01]  /*5c90*/  LDS.128 R16, [R0+0x40] ;  /* 0x0000400000107984 */ /* 0x0000620000000c00 */
[----:B------:R-:W-:Y:S01]  /*5ca0*/  DSETP.GEU.AND P0, PT, R24, R6, PT ;  /* 0x000000061800722a */ /* 0x000fe20003f0e000 */
[----:B------:R-:W-:Y:S01]  /*5cb0*/  BSSY.RECONVERGENT B1, `(.L_x_1109) ;  /* 0x0000015000017945 */ /* 0x000fe20003800200 */
[----:B------:R-:W-:Y:S01]  /*5cc0*/  IMAD.MOV.U32 R4, RZ, RZ, R6 ;  /* 0x000000ffff047224 */ /* 0x000fe200078e0006 */
[----:B------:R0:W2:Y:S01]  /*5cd0*/  LDS.128 R20, [R0+0x50] ;  /* 0x0000500000147984 */ /* 0x0000a20000000c00 */
[----:B------:R-:W-:Y:S01]  /*5ce0*/  MOV R5, R7 ;  /* 0x0000000700057202 */ /* 0x000fe20000000f00 */
[----:B------:R-:W-:Y:S02]  /*5cf0*/  IMAD.MOV.U32 R15, RZ, RZ, R8 ;  /* 0x000000ffff0f7224 */ /* 0x000fe400078e0008 */
[----:B------:R-:W-:-:S07]  /*5d00*/  IMAD.MOV.U32 R14, RZ, RZ, R9 ;  /* 0x000000ffff0e7224 */ /* 0x000fce00078e0009 */
        /* <DEDUP_REMOVED lines=15> */
.L_x_1110:
[----:B------:R-:W-:Y:S05]  /*5e00*/  BSYNC.RECONVERGENT B1 ;  /* 0x0000000000017941 */ /* 0x000fea0003800200 */
.L_x_1109:
        /* <DEDUP_REMOVED lines=21> */
.L_x_1112:
[----:B------:R-:W-:Y:S05]  /*5f60*/  BSYNC.RECONVERGENT B1 ;  /* 0x0000000000017941 */ /* 0x000fea0003800200 */
.L_x_1111:
        /* <DEDUP_REMOVED lines=23> */
.L_x_1114:
[----:B------:R-:W-:Y:S05]  /*60e0*/  BSYNC.RECONVERGENT B1 ;  /* 0x0000000000017941 */ /* 0x000fea0003800200 */
.L_x_1113:
        /* <DEDUP_REMOVED lines=21> */
.L_x_1116:
[----:B------:R-:W-:Y:S05]  /*6240*/  BSYNC.RECONVERGENT B1 ;  /* 0x0000000000017941 */ /* 0x000fea0003800200 */
.L_x_1115:
        /* <DEDUP_REMOVED lines=21> */
.L_x_1118:
[----:B------:R-:W-:Y:S05]  /*63a0*/  BSYNC.RECONVERGENT B1 ;  /* 0x0000000000017941 */ /* 0x000fea0003800200 */
.L_x_1117:
        /* <DEDUP_REMOVED lines=20> */
.L_x_1036:
[----:B------:R-:W-:Y:S05]  /*64f0*/  BSYNC.RECONVERGENT B0 ;  /* 0x0000000000007941 */ /* 0x000fea0003800200 */
.L_x_1003:
[----:B------:R-:W-:Y:S05]  /*6500*/  @P1 EXIT ;  /* 0x000000000000194d */ /* 0x000fea0003800000 */
[----:B012-4-:R-:W0:Y:S02]  /*6510*/  LDC.64 R4, c[0x0][0x390] ;  /* 0x0000e400ff047b82 */ /* 0x017e240000000a00 */
[----:B0-----:R-:W-:Y:S04]  /*6520*/  STG.E.64 desc[UR8][R4.64], R2 ;  /* 0x0000000204007986 */ /* 0x001fe8000c101b08 */
[----:B------:R-:W-:Y:S01]  /*6530*/  STG.E.64 desc[UR8][R4.64+0x8], R14 ;  /* 0x0000080e04007986 */ /* 0x000fe2000c101b08 */
[----:B------:R-:W-:Y:S05]  /*6540*/  EXIT ;  /* 0x000000000000794d */ /* 0x000fea0003800000 */
.L_x_1119:
        /* <DEDUP_REMOVED lines=11> */
.L_x_2138:


//--------------------- .text._ZN6thrust24THRUST_300001_SM_1000_NS8cuda_cub4core6detail13_kernel_agentINS1_8__reduce11ReduceAgentIPN4cuda3std3__45tupleIJdlEEESC_SB_lNS1_9__extrema9arg_min_fIdlNS9_4lessIdEEEEEEJSC_SC_iSH_EEEvDpT0_ --------------------------
	.section	.text._ZN6thrust24THRUST_300001_SM_1000_NS8cuda_cub4core6detail13_kernel_agentINS1_8__reduce11ReduceAgentIPN4cuda3std3__45tupleIJdlEEESC_SB_lNS1_9__extrema9arg_min_fIdlNS9_4lessIdEEEEEEJSC_SC_iSH_EEEvDpT0_,"ax",@progbits
	.align	128
        .global         _ZN6thrust24THRUST_300001_SM_1000_NS8cuda_cub4core6detail13_kernel_agentINS1_8__reduce11ReduceAgentIPN4cuda3std3__45tupleIJdlEEESC_SB_lNS1_9__extrema9arg_min_fIdlNS9_4lessIdEEEEEEJSC_SC_iSH_EEEvDpT0_
        .type           _ZN6thrust24THRUST_300001_SM_1000_NS8cuda_cub4core6detail13_kernel_agentINS1_8__reduce11ReduceAgentIPN4cuda3std3__45tupleIJdlEEESC_SB_lNS1_9__extrema9arg_min_fIdlNS9_4lessIdEEEEEEJSC_SC_iSH_EEEvDpT0_,@function
        .size           _ZN6thrust24THRUST_300001_SM_1000_NS8cuda_cub4core6detail13_kernel_agentINS1_8__reduce11ReduceAgentIPN4cuda3std3__45tupleIJdlEEESC_SB_lNS1_9__extrema9arg_min_fIdlNS9_4lessIdEEEEEEJSC_SC_iSH_EEEvDpT0_,(.L_x_2139 - _ZN6thrust24THRUST_300001_SM_1000_NS8cuda_cub4core6detail13_kernel_agentINS1_8__reduce11ReduceAgentIPN4cuda3std3__45tupleIJdlEEESC_SB_lNS1_9__extrema9arg_min_fIdlNS9_4lessIdEEEEEEJSC_SC_iSH_EEEvDpT0_)
        .other          _ZN6thrust24THRUST_300001_SM_1000_NS8cuda_cub4core6detail13_kernel_agentINS1_8__reduce11ReduceAgentIPN4cuda3std3__45tupleIJdlEEESC_SB_lNS1_9__extrema9arg_min_fIdlNS9_4lessIdEEEEEEJSC_SC_iSH_EEEvDpT0_,@"STO_CUDA_ENTRY STV_DEFAULT"
_ZN6thrust24THRUST_300001_SM_1000_NS8cuda_cub4core6detail13_kernel_agentINS1_8__reduce11ReduceAgentIPN4cuda3std3__45tupleIJdlEEESC_SB_lNS1_9__extrema9arg_min_fIdlNS9_4lessIdEEEEEEJSC_SC_iSH_EEEvDpT0_:
.text._ZN6thrust24THRUST_300001_SM_1000_NS8cuda_cub4core6detail13_kernel_agentINS1_8__reduce11ReduceAgentIPN4cuda3std3__45tupleIJdlEEESC_SB_lNS1_9__extrema9arg_min_fIdlNS9_4lessIdEEEEEEJSC_SC_iSH_EEEvDpT0_:
        /* <DEDUP_REMOVED lines=21> */
.L_x_1123:
[----:B0-----:R-:W-:Y:S05]  /*0150*/  BSYNC.RECONVERGENT B1 ;  /* 0x0000000000017941 */ /* 0x001fea0003800200 */
.L_x_1122:
        /* <DEDUP_REMOVED lines=9> */
[----:B-1----:R-:W0:Y:S01]  /*01f0*/  LDC.64 R8, c[0x0][0x380] ;  /* 0x0000e000ff087b82 */ /* 0x002e220000000a00 */
[----:B------:R-:W-:-:S04]  /*0200*/  LEA.HI R7, R16, 0x1, RZ, 0x18 ;  /* 0x0000000110077811 */ /* 0x000fc800078fc0ff */
[----:B------:R-:W-:-:S05]  /*0210*/  LOP3.LUT R7, R7, 0x3, RZ, 0xc0, !PT ;  /* 0x0000000307077812 */ /* 0x000fca00078ec0ff */
[----:B------:R-:W-:Y:S02]  /*0220*/  IMAD.MOV R7, RZ, RZ, -R7 ;  /* 0x000000ffff077224 */ /* 0x000fe400078e0a07 */
[----:B0-----:R-:W-:-:S04]  /*0230*/  IMAD.WIDE.U32 R8, R6, 0x10, R8 ;  /* 0x0000001006087825 */ /* 0x001fc800078e0008 */
[----:B------:R-:W-:-:S07]  /*0240*/  IMAD.MOV.U32 R14, RZ, RZ, R8 ;  /* 0x000000ffff0e7224 */ /* 0x000fce00078e0008 */
.L_x_1130:
[----:B------:R-:W-:-:S05]  /*0250*/  IMAD.MOV.U32 R8, RZ, RZ, R14 ;  /* 0x000000ffff087224 */ /* 0x000fca00078e000e */
[----:B------:R-:W2:Y:S01]  /*0260*/  LDG.E.64.CONSTANT R10, desc[UR10][R8.64] ;  /* 0x0000000a080a7981 */ /* 0x000ea2000c1e9b00 */
[----:B------:R-:W-:Y:S01]  /*0270*/  VIADD R7, R7, 0x1 ;  /* 0x0000000107077836 */ /* 0x000fe20000000000 */
[----:B------:R-:W-:Y:S01]  /*0280*/  BSSY.RECONVERGENT B3, `(.L_x_1128) ;  /* 0x0000018000037945 */ /* 0x000fe20003800200 */
[----:B------:R-:W-:-:S03]  /*0290*/  IADD3 R14, P3, PT, R8, 0x1000, RZ ;  /* 0x00001000080e7810 */ /* 0x000fc60007f7e0ff */
[----:B------:R-:W-:Y:S01]  /*02a0*/  ISETP.NE.AND P2, PT, R7, RZ, PT ;  /* 0x000000ff0700720c */ /* 0x000fe20003f45270 */
[----:B--2--5:R-:W-:-:S14]  /*02b0*/  DSETP.GEU.AND P0, PT, R2, R10, PT ;  /* 0x0000000a0200722a */ /* 0x024fdc0003f0e000 */
[----:B------:R-:W-:Y:S05]  /*02c0*/  @!P0 BRA `(.L_x_1129) ;  /* 0x00000000004c8947 */ /* 0x000fea0003800000 */
[----:B------:R-:W2:Y:S01]  /*02d0*/  LDG.E.64.CONSTANT R12, desc[UR10][R8.64+0x8] ;  /* 0x0000080a080c7981 */ /* 0x000ea2000c1e9b00 */
[----:B------:R-:W-:Y:S01]  /*02e0*/  DSETP.GT.AND P0, PT, R2, R10, PT ;  /* 0x0000000a0200722a */ /* 0x000fe20003f04000 */
[----:B------:R-:W-:Y:S02]  /*02f0*/  IMAD.MOV.U32 R21, RZ, RZ, R5 ;  /* 0x000000ffff157224 */ /* 0x000fe400078e0005 */
[----:B------:R-:W-:Y:S02]  /*0300*/  IMAD.MOV.U32 R19, RZ, RZ, R4 ;  /* 0x000000ffff137224 */ /* 0x000fe400078e0004 */
[----:B------:R-:W-:Y:S02]  /*0310*/  IMAD.MOV.U32 R15, RZ, RZ, R2 ;  /* 0x000000ffff0f7224 */ /* 0x000fe400078e0002 */
[----:B------:R-:W-:Y:S02]  /*0320*/  IMAD.MOV.U32 R17, RZ, RZ, R3 ;  /* 0x000000ffff117224 */ /* 0x000fe400078e0003 */
[----:B------:R-:W-:-:S02]  /*0330*/  IMAD.MOV.U32 R2, RZ, RZ, R10 ;  /* 0x000000ffff027224 */ /* 0x000fc400078e000a */
[----:B------:R-:W-:Y:S02]  /*0340*/  IMAD.MOV.U32 R3, RZ, RZ, R11 ;  /* 0x000000ffff037224 */ /* 0x000fe400078e000b */
[----:B--2---:R-:W-:Y:S02]  /*0350*/  IMAD.MOV.U32 R4, RZ, RZ, R12 ;  /* 0x000000ffff047224 */ /* 0x004fe400078e000c */
[----:B------:R-:W-:Y:S01]  /*0360*/  IMAD.MOV.U32 R5, RZ, RZ, R13 ;  /* 0x000000ffff057224 */ /* 0x000fe200078e000d */
[----:B------:R-:W-:Y:S06]  /*0370*/  @P0 BRA `(.L_x_1129) ;  /* 0x0000000000200947 */ /* 0x000fec0003800000 */
[CC--:B------:R-:W-:Y:S02]  /*0380*/  ISETP.LT.U32.AND P0, PT, R19.reuse, R12.reuse, PT ;  /* 0x0000000c1300720c */ /* 0x0c0fe40003f01070 */
[-C--:B------:R-:W-:Y:S02]  /*0390*/  ISETP.GE.U32.AND P1, PT, R19, R12.reuse, PT ;  /* 0x0000000c1300720c */ /* 0x080fe40003f26070 */
[CC--:B------:R-:W-:Y:S02]  /*03a0*/  ISETP.LT.AND.EX P0, PT, R21.reuse, R13.reuse, PT, P0 ;  /* 0x0000000d1500720c */ /* 0x0c0fe40003f01300 */
[-C--:B------:R-:W-:Y:S02]  /*03b0*/  ISETP.GE.AND.EX P1, PT, R21, R13.reuse, PT, P1 ;  /* 0x0000000d1500720c */ /* 0x080fe40003f26310 */
[----:B------:R-:W-:Y:S02]  /*03c0*/  SEL R4, R19, R12, P0 ;  /* 0x0000000c13047207 */ /* 0x000fe40000000000 */
[----:B------:R-:W-:-:S02]  /*03d0*/  SEL R5, R21, R13, P0 ;  /* 0x0000000d15057207 */ /* 0x000fc40000000000 */
[----:B------:R-:W-:Y:S02]  /*03e0*/  FSEL R2, R15, R10, !P1 ;  /* 0x0000000a0f027208 */ /* 0x000fe40004800000 */
[----:B------:R-:W-:-:S07]  /*03f0*/  FSEL R3, R17, R11, !P1 ;  /* 0x0000000b11037208 */ /* 0x000fce0004800000 */
.L_x_1129:
[----:B------:R-:W-:Y:S05]  /*0400*/  BSYNC.RECONVERGENT B3 ;  /* 0x0000000000037941 */ /* 0x000fea0003800200 */
.L_x_1128:
[----:B------:R-:W-:Y:S02]  /*0410*/  IMAD.X R9, RZ, RZ, R9, P3 ;  /* 0x000000ffff097224 */ /* 0x000fe400018e0609 */
[----:B------:R-:W-:Y:S01]  /*0420*/  VIADD R6, R6, 0x100 ;  /* 0x0000010006067836 */ /* 0x000fe20000000000 */
[----:B------:R-:W-:Y:S06]  /*0430*/  @P2 BRA `(.L_x_1130) ;  /* 0xfffffffc00842947 */ /* 0x000fec000383ffff */
.L_x_1127:
[----:B------:R-:W-:Y:S05]  /*0440*/  BSYNC.RECONVERGENT B2 ;  /* 0x0000000000027941 */ /* 0x000fea0003800200 */
.L_x_1126:
[----:B-1----:R-:W0:Y:S01]  /*0450*/  LDC.64 R8, c[0x0][0x380] ;  /* 0x0000e000ff087b82 */ /* 0x002e220000000a00 */
[----:B------:R-:W-:-:S13]  /*0460*/  ISETP.GE.U32.AND P0, PT, R16, 0x300, PT ;  /* 0x000003001000780c */ /* 0x000fda0003f06070 */
[----:B------:R-:W-:Y:S05]  /*0470*/  @!P0 BRA `(.L_x_1125) ;  /* 0x0000000400888947 */ /* 0x000fea0003800000 */
.L_x_1139:
[----:B0-----:R-:W-:-:S05]  /*0480*/  IMAD.WIDE R14, R6, 0x10, R8 ;  /* 0x00000010060e7825 */ /* 0x001fca00078e0208 */
[----:B------:R-:W2:Y:S04]  /*0490*/  LDG.E.64.CONSTANT R18, desc[UR10][R14.64] ;  /* 0x0000000a0e127981 */ /* 0x000ea8000c1e9b00 */
[----:B-----5:R0:W5:Y:S04]  /*04a0*/  LDG.E.64.CONSTANT R22, desc[UR10][R14.64+0x1000] ;  /* 0x0010000a0e167981 */ /* 0x020168000c1e9b00 */
[----:B------:R0:W5:Y:S04]  /*04b0*/  LDG.E.64.CONSTANT R12, desc[UR10][R14.64+0x2000] ;  /* 0x0020000a0e0c7981 */ /* 0x000168000c1e9b00 */
[----:B------:R0:W5:Y:S01]  /*04c0*/  LDG.E.64.CONSTANT R10, desc[UR10][R14.64+0x3000] ;  /* 0x0030000a0e0a7981 */ /* 0x000162000c1e9b00 */
[----:B------:R-:W-:Y:S01]  /*04d0*/  BSSY.RECONVERGENT B2, `(.L_x_1131) ;  /* 0x0000016000027945 */ /* 0x000fe20003800200 */
[----:B------:R-:W-:-:S02]  /*04e0*/  IMAD.MOV.U32 R7, RZ, RZ, R4 ;  /* 0x000000ffff077224 */ /* 0x000fc400078e0004 */
[----:B------:R-:W-:Y:S02]  /*04f0*/  IMAD.MOV.U32 R27, RZ, RZ, R5 ;  /* 0x000000ffff1b7224 */ /* 0x000fe400078e0005 */
[----:B------:R-:W-:Y:S02]  /*0500*/  IMAD.MOV.U32 R16, RZ, RZ, R2 ;  /* 0x000000ffff107224 */ /* 0x000fe400078e0002 */
[----:B------:R-:W-:Y:S01]  /*0510*/  IMAD.MOV.U32 R17, RZ, RZ, R3 ;  /* 0x000000ffff117224 */ /* 0x000fe200078e0003 */
[----:B--2---:R-:W-:-:S14]  /*0520*/  DSETP.GEU.AND P0, PT, R2, R18, PT ;  /* 0x000000120200722a */ /* 0x004fdc0003f0e000 */
[----:B0-----:R-:W-:Y:S05]  /*0530*/  @!P0 BRA `(.L_x_1132) ;  /* 0x00000000003c8947 */ /* 0x001fea0003800000 */
[----:B------:R-:W2:Y:S01]  /*0540*/  LDG.E.64.CONSTANT R20, desc[UR10][R14.64+0x8] ;  /* 0x0000080a0e147981 */ /* 0x000ea2000c1e9b00 */
[----:B------:R-:W-:Y:S01]  /*0550*/  DSETP.GT.AND P0, PT, R2, R18, PT ;  /* 0x000000120200722a */ /* 0x000fe20003f04000 */
[----:B------:R-:W-:Y:S02]  /*0560*/  IMAD.MOV.U32 R16, RZ, RZ, R18 ;  /* 0x000000ffff107224 */ /* 0x000fe400078e0012 */
[----:B------:R-:W-:Y:S02]  /*0570*/  IMAD.MOV.U32 R17, RZ, RZ, R19 ;  /* 0x000000ffff117224 */ /* 0x000fe400078e0013 */
[----:B--2---:R-:W-:Y:S02]  /*0580*/  IMAD.MOV.U32 R7, RZ, RZ, R20 ;  /* 0x000000ffff077224 */ /* 0x004fe400078e0014 */
        /* <DEDUP_REMOVED lines=10> */
.L_x_1132:
[----:B------:R-:W-:Y:S05]  /*0630*/  BSYNC.RECONVERGENT B2 ;  /* 0x0000000000027941 */ /* 0x000fea0003800200 */
.L_x_1131:
[----:B-----5:R-:W-:Y:S01]  /*0640*/  DSETP.GEU.AND P0, PT, R16, R22, PT ;  /* 0x000000161000722a */ /* 0x020fe20003f0e000 */
[----:B------:R-:W-:Y:S01]  /*0650*/  BSSY.RECONVERGENT B2, `(.L_x_1133) ;  /* 0x0000015000027945 */ /* 0x000fe20003800200 */
[----:B------:R-:W-:Y:S02]  /*0660*/  IMAD.MOV.U32 R21, RZ, RZ, R7 ;  /* 0x000000ffff157224 */ /* 0x000fe400078e0007 */
[----:B------:R-:W-:Y:S02]  /*0670*/  IMAD.MOV.U32 R25, RZ, RZ, R27 ;  /* 0x000000ffff197224 */ /* 0x000fe400078e001b */
[----:B------:R-:W-:Y:S02]  /*0680*/  IMAD.MOV.U32 R2, RZ, RZ, R16 ;  /* 0x000000ffff027224 */ /* 0x000fe400078e0010 */
[----:B------:R-:W-:-:S06]  /*0690*/  IMAD.MOV.U32 R3, RZ, RZ, R17 ;  /* 0x000000ffff037224 */ /* 0x000fcc00078e0011 */
[----:B------:R-:W-:Y:S05]  /*06a0*/  @!P0 BRA `(.L_x_1134) ;  /* 0x00000000003c8947 */ /* 0x000fea0003800000 */
[----:B------:R-:W2:Y:S01]  /*06b0*/  LDG.E.64.CONSTANT R4, desc[UR10][R14.64+0x1008] ;  /* 0x0010080a0e047981 */ /* 0x000ea2000c1e9b00 */
[----:B------:R-:W-:Y:S01]  /*06c0*/  DSETP.GT.AND P0, PT, R16, R22, PT ;  /* 0x000000161000722a */ /* 0x000fe20003f04000 */
[----:B------:R-:W-:Y:S02]  /*06d0*/  IMAD.MOV.U32 R2, RZ, RZ, R22 ;  /* 0x000000ffff027224 */ /* 0x000fe400078e0016 */
[----:B------:R-:W-:Y:S02]  /*06e0*/  IMAD.MOV.U32 R3, RZ, RZ, R23 ;  /* 0x000000ffff037224 */ /* 0x000fe400078e0017 */
[----:B--2---:R-:W-:Y:S02]  /*06f0*/  IMAD.MOV.U32 R21, RZ, RZ, R4 ;  /* 0x000000ffff157224 */ /* 0x004fe400078e0004 */
        /* <DEDUP_REMOVED lines=10> */
.L_x_1134:
[----:B------:R-:W-:Y:S05]  /*07a0*/  BSYNC.RECONVERGENT B2 ;  /* 0x0000000000027941 */ /* 0x000fea0003800200 */
.L_x_1133:
[----:B------:R-:W-:Y:S01]  /*07b0*/  DSETP.GEU.AND P0, PT, R2, R12, PT ;  /* 0x0000000c0200722a */ /* 0x000fe20003f0e000 */
        /* <DEDUP_REMOVED lines=21> */
.L_x_1136:
[----:B------:R-:W-:Y:S05]  /*0910*/  BSYNC.RECONVERGENT B2 ;  /* 0x0000000000027941 */ /* 0x000fea0003800200 */
.L_x_1135:
[----:B------:R-:W-:Y:S01]  /*0920*/  DSETP.GEU.AND P0, PT, R16, R10, PT ;  /* 0x0000000a1000722a */ /* 0x000fe20003f0e000 */
[----:B------:R-:W-:Y:S01]  /*0930*/  BSSY.RECONVERGENT B2, `(.L_x_1137) ;  /* 0x0000013000027945 */ /* 0x000fe20003800200 */
[----:B------:R-:W-:Y:S02]  /*0940*/  IMAD.MOV.U32 R2, RZ, RZ, R16 ;  /* 0x000000ffff027224 */ /* 0x000fe400078e0010 */
[----:B------:R-:W-:Y:S02]  /*0950*/  IMAD.MOV.U32 R3, RZ, RZ, R17 ;  /* 0x000000ffff037224 */ /* 0x000fe400078e0011 */
[----:B------:R-:W-:Y:S02]  /*0960*/  IMAD.MOV.U32 R4, RZ, RZ, R7 ;  /* 0x000000ffff047224 */ /* 0x000fe400078e0007 */
[----:B------:R-:W-:-:S06]  /*0970*/  IMAD.MOV.U32 R5, RZ, RZ, R19 ;  /* 0x000000ffff057224 */ /* 0x000fcc00078e0013 */
[----:B------:R-:W-:Y:S05]  /*0980*/  @!P0 BRA `(.L_x_1138) ;  /* 0x0000000000348947 */ /* 0x000fea0003800000 */
[----:B------:R0:W5:Y:S01]  /*0990*/  LDG.E.64.CONSTANT R4, desc[UR10][R14.64+0x3008] ;  /* 0x0030080a0e047981 */ /* 0x000162000c1e9b00 */
[----:B------:R-:W-:Y:S01]  /*09a0*/  DSETP.GT.AND P0, PT, R16, R10, PT ;  /* 0x0000000a1000722a */ /* 0x000fe20003f04000 */
[----:B------:R-:W-:Y:S02]  /*09b0*/  IMAD.MOV.U32 R2, RZ, RZ, R10 ;  /* 0x000000ffff027224 */ /* 0x000fe400078e000a */
[----:B------:R-:W-:-:S11]  /*09c0*/  IMAD.MOV.U32 R3, RZ, RZ, R11 ;  /* 0x000000ffff037224 */ /* 0x000fd600078e000b */
[----:B0-----:R-:W-:Y:S05]  /*09d0*/  @P0 BRA `(.L_x_1138) ;  /* 0x0000000000200947 */ /* 0x001fea0003800000 */
[CC--:B-----5:R-:W-:Y:S02]  /*09e0*/  ISETP.GE.U32.AND P0, PT, R7.reuse, R4.reuse, PT ;  /* 0x000000040700720c */ /* 0x0e0fe40003f06070 */
[----:B------:R-:W-:Y:S02]  /*09f0*/  ISETP.LT.U32.AND P1, PT, R7, R4, PT ;  /* 0x000000040700720c */ /* 0x000fe40003f21070 */
[CC--:B------:R-:W-:Y:S02]  /*0a00*/  ISETP.GE.AND.EX P0, PT, R19.reuse, R5.reuse, PT, P0 ;  /* 0x000000051300720c */ /* 0x0c0fe40003f06300 */
[----:B------:R-:W-:Y:S02]  /*0a10*/  ISETP.LT.AND.EX P1, PT, R19, R5, PT, P1 ;  /* 0x000000051300720c */ /* 0x000fe40003f21310 */
[----:B------:R-:W-:Y:S02]  /*0a20*/  FSEL R2, R16, R10, !P0 ;  /* 0x0000000a10027208 */ /* 0x000fe40004000000 */
[----:B------:R-:W-:-:S02]  /*0a30*/  FSEL R3, R17, R11, !P0 ;  /* 0x0000000b11037208 */ /* 0x000fc40004000000 */
[----:B------:R-:W-:Y:S02]  /*0a40*/  SEL R4, R7, R4, P1 ;  /* 0x0000000407047207 */ /* 0x000fe40000800000 */
[----:B------:R-:W-:-:S07]  /*0a50*/  SEL R5, R19, R5, P1 ;  /* 0x0000000513057207 */ /* 0x000fce0000800000 */
.L_x_1138:
[----:B------:R-:W-:Y:S05]  /*0a60*/  BSYNC.RECONVERGENT B2 ;  /* 0x0000000000027941 */ /* 0x000fea0003800200 */
.L_x_1137:
[----:B------:R-:W-:-:S05]  /*0a70*/  VIADD R6, R6, 0x400 ;  /* 0x0000040006067836 */ /* 0x000fca0000000000 */
[----:B------:R-:W-:-:S13]  /*0a80*/  ISETP.GE.AND P0, PT, R6, UR4, PT ;  /* 0x0000000406007c0c */ /* 0x000fda000bf06270 */
[----:B------:R-:W-:Y:S05]  /*0a90*/  @!P0 BRA `(.L_x_1139) ;  /* 0xfffffff800788947 */ /* 0x000fea000383ffff */
.L_x_1125:
[----:B------:R-:W-:Y:S05]  /*0aa0*/  BSYNC.RECONVERGENT B1 ;  /* 0x0000000000017941 */ /* 0x000fea0003800200 */
.L_x_1124:
[----:B------:R-:W2:Y:S02]  /*0ab0*/  LDCU UR4, c[0x0][0x390] ;  /* 0x00007200ff0477ac */ /* 0x000ea40008000800 */
[----:B--2---:R-:W-:-:S09]  /*0ac0*/  UISETP.GE.AND UP0, UPT, UR4, 0x100, UPT ;  /* 0x000001000400788c */ /* 0x004fd2000bf06270 */
[----:B------:R-:W-:Y:S05]  /*0ad0*/  BRA.U !UP0, `(.L_x_1140) ;  /* 0x0000001108e47547 */ /* 0x000fea000b800000 */
[----:B------:R-:W2:Y:S01]  /*0ae0*/  S2R R6, SR_LANEID ;  /* 0x0000000000067919 */ /* 0x000ea20000000000 */
[----:B------:R-:W-:Y:S01]  /*0af0*/  BSSY.RECONVERGENT B1, `(.L_x_1141) ;  /* 0x000001a000017945 */ /* 0x000fe20003800200 */
[----:B-----5:R-:W-:Y:S01]  /*0b00*/  IMAD.MOV.U32 R12, RZ, RZ, R4 ;  /* 0x000000ffff0c7224 */ /* 0x020fe200078e0004 */
[----:B------:R-:W-:Y:S01]  /*0b10*/  SHFL.DOWN PT, R10, R2, 0x1, 0x1f ;  /* 0x08201f00020a7f89 */ /* 0x000fe200000e0000 */
[----:B------:R-:W-:Y:S02]  /*0b20*/  IMAD.MOV.U32 R13, RZ, RZ, R5 ;  /* 0x000000ffff0d7224 */ /* 0x000fe400078e0005 */
[----:B01----:R-:W-:Y:S01]  /*0b30*/  IMAD.MOV.U32 R8, RZ, RZ, R2 ;  /* 0x000000ffff087224 */ /* 0x003fe200078e0002 */
[----:B------:R-:W0:Y:S01]  /*0b40*/  SHFL.DOWN PT, R11, R3, 0x1, 0x1f ;  /* 0x08201f00030b7f89 */ /* 0x000e2200000e0000 */
[----:B------:R-:W-:-:S03]  /*0b50*/  IMAD.MOV.U32 R9, RZ, RZ, R3 ;  /* 0x000000ffff097224 */ /* 0x000fc600078e0003 */
[----:B------:R1:W3:Y:S04]  /*0b60*/  SHFL.DOWN PT, R7, R4, 0x1, 0x1f ;  /* 0x08201f0004077f89 */ /* 0x0002e800000e0000 */
[----:B------:R1:W4:Y:S01]  /*0b70*/  SHFL.DOWN PT, R15, R5, 0x1, 0x1f ;  /* 0x08201f00050f7f89 */ /* 0x00032200000e0000 */
[----:B0-----:R-:W-:-:S06]  /*0b80*/  DSETP.GEU.AND P0, PT, R2, R10, PT ;  /* 0x0000000a0200722a */ /* 0x001fcc0003f0e000 */
[----:B--2---:R-:W-:-:S13]  /*0b90*/  ISETP.GT.OR P0, PT, R6, 0x1e, !P0 ;  /* 0x0000001e0600780c */ /* 0x004fda0004704670 */
[----:B-1-34-:R-:W-:Y:S05]  /*0ba0*/  @P0 BRA `(.L_x_1142) ;  /* 0x0000000000380947 */ /* 0x01afea0003800000 */
        /* <DEDUP_REMOVED lines=14> */
.L_x_1142:
[----:B------:R-:W-:Y:S05]  /*0c90*/  BSYNC.RECONVERGENT B1 ;  /* 0x0000000000017941 */ /* 0x000fea0003800200 */
.L_x_1141:
[----:B------:R-:W-:Y:S01]  /*0ca0*/  SHFL.DOWN PT, R4, R8, 0x2, 0x1f ;  /* 0x08401f0008047f89 */ /* 0x000fe200000e0000 */
[----:B------:R-:W-:Y:S01]  /*0cb0*/  BSSY.RECONVERGENT B1, `(.L_x_1143) ;  /* 0x0000019000017945 */ /* 0x000fe20003800200 */
[----:B------:R-:W-:Y:S02]  /*0cc0*/  IMAD.MOV.U32 R7, RZ, RZ, R12 ;  /* 0x000000ffff077224 */ /* 0x000fe400078e000c */
[----:B------:R-:W0:Y:S01]  /*0cd0*/  SHFL.DOWN PT, R5, R9, 0x2, 0x1f ;  /* 0x08401f0009057f89 */ /* 0x000e2200000e0000 */
[----:B------:R-:W-:Y:S02]  /*0ce0*/  IMAD.MOV.U32 R10, RZ, RZ, R13 ;  /* 0x000000ffff0a7224 */ /* 0x000fe400078e000d */
[----:B------:R-:W-:Y:S01]  /*0cf0*/  IMAD.MOV.U32 R2, RZ, RZ, R8 ;  /* 0x000000ffff027224 */ /* 0x000fe200078e0008 */
[----:B------:R1:W2:Y:S01]  /*0d00*/  SHFL.DOWN PT, R11, R12, 0x2, 0x1f ;  /* 0x08401f000c0b7f89 */ /* 0x0002a200000e0000 */
[----:B------:R-:W-:-:S03]  /*0d10*/  IMAD.MOV.U32 R3, RZ, RZ, R9 ;  /* 0x000000ffff037224 */ /* 0x000fc600078e0009 */
[----:B------:R1:W3:Y:S01]  /*0d20*/  SHFL.DOWN PT, R14, R13, 0x2, 0x1f ;  /* 0x08401f000d0e7f89 */ /* 0x0002e200000e0000 */
[----:B0-----:R-:W-:-:S06]  /*0d30*/  DSETP.GEU.AND P0, PT, R8, R4, PT ;  /* 0x000000040800722a */ /* 0x001fcc0003f0e000 */
[----:B------:R-:W-:-:S13]  /*0d40*/  ISETP.GT.OR P0, PT, R6, 0x1d, !P0 ;  /* 0x0000001d0600780c */ /* 0x000fda0004704670 */
[----:B-123--:R-:W-:Y:S05]  /*0d50*/  @P0 BRA `(.L_x_1144) ;  /* 0x0000000000380947 */ /* 0x00efea0003800000 */
        /* <DEDUP_REMOVED lines=14> */
.L_x_1144:
[----:B------:R-:W-:Y:S05]  /*0e40*/  BSYNC.RECONVERGENT B1 ;  /* 0x0000000000017941 */ /* 0x000fea0003800200 */
.L_x_1143:
        /* <DEDUP_REMOVED lines=26> */
.L_x_1146:
[----:B------:R-:W-:Y:S05]  /*0ff0*/  BSYNC.RECONVERGENT B1 ;  /* 0x0000000000017941 */ /* 0x000fea0003800200 */
.L_x_1145:
        /* <DEDUP_REMOVED lines=26> */
.L_x_1148:
[----:B------:R-:W-:Y:S05]  /*11a0*/  BSYNC.RECONVERGENT B1 ;  /* 0x0000000000017941 */ /* 0x000fea0003800200 */
.L_x_1147:
[----:B------:R-:W-:Y:S01]  /*11b0*/  SHFL.DOWN PT, R4, R8, 0x10, 0x1f ;  /* 0x0a001f0008047f89 */ /* 0x000fe200000e0000 */
[----:B------:R-:W-:Y:S01]  /*11c0*/  ISETP.NE.AND P1, PT, R6, RZ, PT ;  /* 0x000000ff0600720c */ /* 0x000fe20003f25270 */
[----:B------:R-:W-:Y:S01]  /*11d0*/  BSSY.RECONVERGENT B1, `(.L_x_1149) ;  /* 0x0000019000017945 */ /* 0x000fe20003800200 */
[----:B------:R-:W-:Y:S01]  /*11e0*/  IMAD.MOV.U32 R20, RZ, RZ, R7 ;  /* 0x000000ffff147224 */ /* 0x000fe200078e0007 */
[----:B------:R-:W0:Y:S01]  /*11f0*/  SHFL.DOWN PT, R5, R9, 0x10, 0x1f ;  /* 0x0a001f0009057f89 */ /* 0x000e2200000e0000 */
[----:B------:R-:W-:Y:S02]  /*1200*/  IMAD.MOV.U32 R21, RZ, RZ, R10 ;  /* 0x000000ffff157224 */ /* 0x000fe400078e000a */
[----:B------:R-:W-:Y:S01]  /*1210*/  IMAD.MOV.U32 R2, RZ, RZ, R8 ;  /* 0x000000ffff027224 */ /* 0x000fe200078e0008 */
[----:B------:R1:W2:Y:S01]  /*1220*/  SHFL.DOWN PT, R11, R10, 0x10, 0x1f ;  /* 0x0a001f000a0b7f89 */ /* 0x0002a200000e0000 */
[----:B------:R-:W-:Y:S01]  /*1230*/  IMAD.MOV.U32 R3, RZ, RZ, R9 ;  /* 0x000000ffff037224 */ /* 0x000fe200078e0009 */
[----:B0-----:R-:W-:-:S06]  /*1240*/  DSETP.GEU.AND P0, PT, R8, R4, PT ;  /* 0x000000040800722a */ /* 0x001fcc0003f0e000 */
[----:B------:R-:W-:Y:S02]  /*1250*/  ISETP.GT.OR P0, PT, R6, 0xf, !P0 ;  /* 0x0000000f0600780c */ /* 0x000fe40004704670 */
[----:B------:R1:W0:Y:S11]  /*1260*/  SHFL.DOWN PT, R6, R7, 0x10, 0x1f ;  /* 0x0a001f0007067f89 */ /* 0x00023600000e0000 */
[----:B-12---:R-:W-:Y:S05]  /*1270*/  @P0 BRA `(.L_x_1150) ;  /* 0x0000000000380947 */ /* 0x006fea0003800000 */
[----:B------:R-:W-:Y:S01]  /*1280*/  DSETP.GT.AND P0, PT, R8, R4, PT ;  /* 0x000000040800722a */ /* 0x000fe20003f04000 */
[----:B------:R-:W-:Y:S02]  /*1290*/  IMAD.MOV.U32 R2, RZ, RZ, R4 ;  /* 0x000000ffff027224 */ /* 0x000fe400078e0004 */
[----:B------:R-:W-:Y:S02]  /*12a0*/  IMAD.MOV.U32 R3, RZ, RZ, R5 ;  /* 0x000000ffff037224 */ /* 0x000fe400078e0005 */
[----:B0-----:R-:W-:Y:S02]  /*12b0*/  IMAD.MOV.U32 R20, RZ, RZ, R6 ;  /* 0x000000ffff147224 */ /* 0x001fe400078e0006 */
        /* <DEDUP_REMOVED lines=10> */
.L_x_1150:
[----:B------:R-:W-:Y:S05]  /*1360*/  BSYNC.RECONVERGENT B1 ;  /* 0x0000000000017941 */ /* 0x000fea0003800200 */
.L_x_1149:
[----:B------:R-:W-:Y:S04]  /*1370*/  BSSY.RECONVERGENT B1, `(.L_x_1151) ;  /* 0x000000a000017945 */ /* 0x000fe80003800200 */
        /* <DEDUP_REMOVED lines=9> */
.L_x_1152:
[----:B------:R-:W-:Y:S05]  /*1410*/  BSYNC.RECONVERGENT B1 ;  /* 0x0000000000017941 */ /* 0x000fea0003800200 */
.L_x_1151:
[----:B------:R-:W-:Y:S01]  /*1420*/  BAR.SYNC.DEFER_BLOCKING 0x0 ;  /* 0x0000000000007b1d */ /* 0x000fe20000010000 */
[----:B------:R-:W-:-:S13]  /*1430*/  ISETP.NE.AND P1, PT, R0, RZ, PT ;  /* 0x000000ff0000720c */ /* 0x000fda0003f25270 */
[----:B------:R-:W-:Y:S05]  /*1440*/  @P1 BRA `(.L_x_1153) ;  /* 0x0000006000041947 */ /* 0x000fea0003800000 */
[----:B-1----:R-:W1:Y:S01]  /*1450*/  S2R R5, SR_CgaCtaId ;  /* 0x0000000000057919 */ /* 0x002e620000008800 */
[----:B------:R-:W-:Y:S01]  /*1460*/  MOV R0, 0x400 ;  /* 0x0000040000007802 */ /* 0x000fe20000000f00 */
[----:B------:R-:W-:Y:S01]  /*1470*/  BSSY.RECONVERGENT B1, `(.L_x_1154) ;  /* 0x000001a000017945 */ /* 0x000fe20003800200 */
[----:B------:R-:W-:Y:S02]  /*1480*/  IMAD.MOV.U32 R30, RZ, RZ, R20 ;  /* 0x000000ffff1e7224 */ /* 0x000fe400078e0014 */
[----:B------:R-:W-:Y:S02]  /*1490*/  IMAD.MOV.U32 R31, RZ, RZ, R21 ;  /* 0x000000ffff1f7224 */ /* 0x000fe400078e0015 */
[----:B------:R-:W-:Y:S02]  /*14a0*/  IMAD.MOV.U32 R28, RZ, RZ, R2 ;  /* 0x000000ffff1c7224 */ /* 0x000fe400078e0002 */
[----:B------:R-:W-:Y:S01]  /*14b0*/  IMAD.MOV.U32 R29, RZ, RZ, R3 ;  /* 0x000000ffff1d7224 */ /* 0x000fe200078e0003 */
[----:B-1----:R-:W-:-:S05]  /*14c0*/  LEA R0, R5, R0, 0x18 ;  /* 0x0000000005007211 */ /* 0x002fca00078ec0ff */
[----:B------:R-:W1:Y:S04]  /*14d0*/  LDS.64 R8, [R0+0x18] ;  /* 0x0000180000087984 */ /* 0x000e680000000a00 */
[----:B------:R2:W3:Y:S04]  /*14e0*/  LDS.128 R16, [R0+0x40] ;  /* 0x0000400000107984 */ /* 0x0004e80000000c00 */
[----:B------:R2:W4:Y:S04]  /*14f0*/  LDS.128 R12, [R0+0x50] ;  /* 0x00005000000c7984 */ /* 0x0005280000000c00 */
[----:B0-----:R2:W0:Y:S01]  /*1500*/  LDS.128 R4, [R0+0x20] ;  /* 0x0000200000047984 */ /* 0x0014220000000c00 */
[----:B-1----:R-:W-:-:S14]  /*1510*/  DSETP.GEU.AND P0, PT, R2, R8, PT ;  /* 0x000000080200722a */ /* 0x002fdc0003f0e000 */
[----:B0-234-:R-:W-:Y:S05]  /*1520*/  @!P0 BRA `(.L_x_1155) ;  /* 0x0000000000388947 */ /* 0x01dfea0003800000 */
        /* <DEDUP_REMOVED lines=14> */
.L_x_1155:
[----:B------:R-:W-:Y:S05]  /*1610*/  BSYNC.RECONVERGENT B1 ;  /* 0x0000000000017941 */ /* 0x000fea0003800200 */
.L_x_1154:
        /* <DEDUP_REMOVED lines=8> */
[----:B------:R-:W-:-:S06]  /*16a0*/  IMAD.MOV.U32 R3, RZ, RZ, R29 ;  /* 0x000000ffff037224 */ /* 0x000fcc00078e001d */
[----:B------:R-:W-:Y:S05]  /*16b0*/  @!P0 BRA `(.L_x_1157) ;  /* 0x0000000000388947 */ /* 0x000fea0003800000 */
[----:B------:R-:W-:Y:S01]  /*16c0*/  DSETP.GEU.AND P0, PT, R6, R28, PT ;  /* 0x0000001c0600722a */ /* 0x000fe20003f0e000 */
[----:B---3--:R-:W-:Y:S02]  /*16d0*/  IMAD.MOV.U32 R33, RZ, RZ, R24 ;  /* 0x000000ffff217224 */ /* 0x008fe400078e0018 */
        /* <DEDUP_REMOVED lines=12> */
.L_x_1157:
[----:B------:R-:W-:Y:S05]  /*17a0*/  BSYNC.RECONVERGENT B1 ;  /* 0x0000000000017941 */ /* 0x000fea0003800200 */
.L_x_1156:
[----:B---3--:R-:W-:Y:S01]  /*17b0*/  DSETP.GEU.AND P0, PT, R2, R26, PT ;  /* 0x0000001a0200722a */ /* 0x008fe20003f0e000 */
[----:B------:R-:W-:Y:S01]  /*17c0*/  BSSY.RECONVERGENT B1, `(.L_x_1158) ;  /* 0x0000014000017945 */ /* 0x000fe20003800200 */
[----:B------:R-:W-:Y:S02]  /*17d0*/  IMAD.MOV.U32 R29, RZ, RZ, R33 ;  /* 0x000000ffff1d7224 */ /* 0x000fe400078e0021 */
[----:B------:R-:W-:Y:S02]  /*17e0*/  IMAD.MOV.U32 R31, RZ, RZ, R35 ;  /* 0x000000ffff1f7224 */ /* 0x000fe400078e0023 */
[----:B------:R-:W-:Y:S02]  /*17f0*/  IMAD.MOV.U32 R4, RZ, RZ, R2 ;  /* 0x000000ffff047224 */ /* 0x000fe400078e0002 */
        /* <DEDUP_REMOVED lines=16> */
.L_x_1159:
[----:B------:R-:W-:Y:S05]  /*1900*/  BSYNC.RECONVERGENT B1 ;  /* 0x0000000000017941 */ /* 0x000fea0003800200 */
.L_x_1158:
[----:B------:R-:W-:Y:S01]  /*1910*/  DSETP.GEU.AND P0, PT, R4, R18, PT ;  /* 0x000000120400722a */ /* 0x000fe20003f0e000 */
        /* <DEDUP_REMOVED lines=20> */
.L_x_1161:
[----:B------:R-:W-:Y:S05]  /*1a60*/  BSYNC.RECONVERGENT B1 ;  /* 0x0000000000017941 */ /* 0x000fea0003800200 */
.L_x_1160:
        /* <DEDUP_REMOVED lines=8> */
[----:B-1----:R-:W-:Y:S02]  /*1af0*/  IMAD.MOV.U32 R17, RZ, RZ, R20 ;  /* 0x000000ffff117224 */ /* 0x002fe400078e0014 */
        /* <DEDUP_REMOVED lines=12> */
.L_x_1163:
[----:B------:R-:W-:Y:S05]  /*1bc0*/  BSYNC.RECONVERGENT B1 ;  /* 0x0000000000017941 */ /* 0x000fea0003800200 */
.L_x_1162:
[----:B-1----:R-:W-:Y:S01]  /*1bd0*/  DSETP.GEU.AND P0, PT, R4, R22, PT ;  /* 0x000000160400722a */ /* 0x002fe20003f0e000 */
[----:B------:R-:W-:Y:S01]  /*1be0*/  BSSY.RECONVERGENT B1, `(.L_x_1164) ;  /* 0x0000014000017945 */ /* 0x000fe20003800200 */
[----:B------:R-:W-:Y:S02]  /*1bf0*/  IMAD.MOV.U32 R13, RZ, RZ, R17 ;  /* 0x000000ffff0d7224 */ /* 0x000fe400078e0011 */
[----:B------:R-:W-:Y:S02]  /*1c00*/  IMAD.MOV.U32 R12, RZ, RZ, R19 ;  /* 0x000000ffff0c7224 */ /* 0x000fe400078e0013 */
[----:B------:R-:W-:Y:S02]  /*1c10*/  IMAD.MOV.U32 R6, RZ, RZ, R4 ;  /* 0x000000ffff067224 */ /* 0x000fe400078e0004 */
[----:B------:R-:W-:-:S06]  /*1c20*/  IMAD.MOV.U32 R7, RZ, RZ, R5 ;  /* 0x000000ffff077224 */ /* 0x000fcc00078e0005 */
[----:B------:R-:W-:Y:S05]  /*1c30*/  @!P0 BRA `(.L_x_1165) ;  /* 0x0000000000388947 */ /* 0x000fea0003800000 */
[----:B------:R-:W-:Y:S01]  /*1c40*/  DSETP.GEU.AND P0, PT, R22, R4, PT ;  /* 0x000000041600722a */ /* 0x000fe20003f0e000 */
[----:B--2---:R-:W-:Y:S02]  /*1c50*/  IMAD.MOV.U32 R13, RZ, RZ, R8 ;  /* 0x000000ffff0d7224 */ /* 0x004fe400078e0008 */
        /* <DEDUP_REMOVED lines=12> */
.L_x_1165:
[----:B------:R-:W-:Y:S05]  /*1d20*/  BSYNC.RECONVERGENT B1 ;  /* 0x0000000000017941 */ /* 0x000fea0003800200 */
.L_x_1164:
[----:B--2---:R-:W-:Y:S01]  /*1d30*/  DSETP.GEU.AND P0, PT, R6, R10, PT ;  /* 0x0000000a0600722a */ /* 0x004fe20003f0e000 */
[----:B------:R-:W-:Y:S02]  /*1d40*/  IMAD.MOV.U32 R20, RZ, RZ, R13 ;  /* 0x000000ffff147224 */ /* 0x000fe400078e000d */
[----:B------:R-:W-:Y:S02]  /*1d50*/  IMAD.MOV.U32 R21, RZ, RZ, R12 ;  /* 0x000000ffff157224 */ /* 0x000fe400078e000c */
[----:B------:R-:W-:Y:S02]  /*1d60*/  IMAD.MOV.U32 R2, RZ, RZ, R6 ;  /* 0x000000ffff027224 */ /* 0x000fe400078e0006 */
[----:B------:R-:W-:-:S07]  /*1d70*/  IMAD.MOV.U32 R3, RZ, RZ, R7 ;  /* 0x000000ffff037224 */ /* 0x000fce00078e0007 */
[----:B------:R-:W-:Y:S05]  /*1d80*/  @!P0 BRA `(.L_x_1153) ;  /* 0x0000005400b48947 */ /* 0x000fea0003800000 */
[----:B------:R2:W3:Y:S01]  /*1d90*/  LDS.64 R20, [R0+0x80] ;  /* 0x0000800000147984 */ /* 0x0004e20000000a00 */
[----:B------:R-:W-:Y:S01]  /*1da0*/  DSETP.GEU.AND P0, PT, R10, R6, PT ;  /* 0x000000060a00722a */ /* 0x000fe20003f0e000 */
[----:B------:R-:W-:Y:S02]  /*1db0*/  IMAD.MOV.U32 R2, RZ, RZ, R10 ;  /* 0x000000ffff027224 */ /* 0x000fe400078e000a */
[----:B------:R-:W-:-:S11]  /*1dc0*/  IMAD.MOV.U32 R3, RZ, RZ, R11 ;  /* 0x000000ffff037224 */ /* 0x000fd600078e000b */
[----:B--2---:R-:W-:Y:S05]  /*1dd0*/  @!P0 BRA `(.L_x_1153) ;  /* 0x0000005400a08947 */ /* 0x004fea0003800000 */
[CC--:B---3--:R-:W-:Y:S02]  /*1de0*/  ISETP.GE.U32.AND P0, PT, R13.reuse, R20.reuse, PT ;  /* 0x000000140d00720c */ /* 0x0c8fe40003f06070 */
        /* <DEDUP_REMOVED lines=8> */
.L_x_1140:
[----:B------:R-:W-:Y:S01]  /*1e70*/  LOP3.LUT R6, R0, 0x3e0, RZ, 0xc0, !PT ;  /* 0x000003e000067812 */ /* 0x000fe200078ec0ff */
[----:B------:R-:W-:Y:S01]  /*1e80*/  BSSY.RECONVERGENT B1, `(.L_x_1166) ;  /* 0x0000020000017945 */ /* 0x000fe20003800200 */
[----:B-----5:R-:W-:Y:S02]  /*1e90*/  IMAD.MOV.U32 R14, RZ, RZ, R4 ;  /* 0x000000ffff0e7224 */ /* 0x020fe400078e0004 */
[----:B------:R-:W-:Y:S02]  /*1ea0*/  IMAD.MOV.U32 R16, RZ, RZ, R5 ;  /* 0x000000ffff107224 */ /* 0x000fe400078e0005 */
[----:B------:R-:W-:Y:S01]  /*1eb0*/  VIADD R7, R6, 0x20 ;  /* 0x0000002006077836 */ /* 0x000fe20000000000 */
[----:B------:R-:W-:Y:S01]  /*1ec0*/  LOP3.LUT R6, RZ, R6, RZ, 0x33, !PT ;  /* 0x00000006ff067212 */ /* 0x000fe200078e33ff */
[----:B01----:R-:W-:Y:S02]  /*1ed0*/  IMAD.MOV.U32 R8, RZ, RZ, R2 ;  /* 0x000000ffff087224 */ /* 0x003fe400078e0002 */
[----:B------:R-:W-:Y:S01]  /*1ee0*/  IMAD.MOV.U32 R9, RZ, RZ, R3 ;  /* 0x000000ffff097224 */ /* 0x000fe200078e0003 */
[----:B------:R-:W-:Y:S01]  /*1ef0*/  ISETP.GT.AND P0, PT, R7, UR4, PT ;  /* 0x0000000407007c0c */ /* 0x000fe2000bf04270 */
[----:B------:R-:W-:-:S05]  /*1f00*/  VIADD R6, R6, UR4 ;  /* 0x0000000406067c36 */ /* 0x000fca0008000000 */
[----:B------:R-:W-:Y:S02]  /*1f10*/  SEL R7, R6, 0x1f, P0 ;  /* 0x0000001f06077807 */ /* 0x000fe40000000000 */
[----:B------:R-:W0:Y:S03]  /*1f20*/  S2R R6, SR_LANEID ;  /* 0x0000000000067919 */ /* 0x000e260000000000 */
[----:B------:R-:W-:Y:S04]  /*1f30*/  SHFL.DOWN PT, R10, R2, 0x1, R7 ;  /* 0x08200000020a7989 */ /* 0x000fe800000e0007 */
[----:B------:R-:W1:Y:S04]  /*1f40*/  SHFL.DOWN PT, R11, R3, 0x1, R7 ;  /* 0x08200000030b7989 */ /* 0x000e6800000e0007 */
[----:B------:R2:W3:Y:S04]  /*1f50*/  SHFL.DOWN PT, R13, R4, 0x1, R7 ;  /* 0x08200000040d7989 */ /* 0x0004e800000e0007 */
[----:B------:R2:W4:Y:S01]  /*1f60*/  SHFL.DOWN PT, R15, R5, 0x1, R7 ;  /* 0x08200000050f7989 */ /* 0x00052200000e0007 */
[----:B-1----:R-:W-:-:S06]  /*1f70*/  DSETP.GEU.AND P0, PT, R2, R10, PT ;  /* 0x0000000a0200722a */ /* 0x002fcc0003f0e000 */
[----:B0-----:R-:W-:-:S13]  /*1f80*/  ISETP.GE.OR P0, PT, R6, R7, !P0 ;  /* 0x000000070600720c */ /* 0x001fda0004706670 */
[----:B--234-:R-:W-:Y:S05]  /*1f90*/  @P0 BRA `(.L_x_1167) ;  /* 0x0000000000380947 */ /* 0x01cfea0003800000 */
        /* <DEDUP_REMOVED lines=14> */
.L_x_1167:
[----:B------:R-:W-:Y:S05]  /*2080*/  BSYNC.RECONVERGENT B1 ;  /* 0x0000000000017941 */ /* 0x000fea0003800200 */
.L_x_1166:
[----:B------:R-:W-:Y:S01]  /*2090*/  SHFL.DOWN PT, R4, R8, 0x2, R7 ;  /* 0x0840000008047989 */ /* 0x000fe200000e0007 */
[----:B------:R-:W-:Y:S01]  /*20a0*/  VIADD R2, R6, 0x2 ;  /* 0x0000000206027836 */ /* 0x000fe20000000000 */
[----:B------:R-:W-:Y:S01]  /*20b0*/  BSSY.RECONVERGENT B1, `(.L_x_1168) ;  /* 0x0000019000017945 */ /* 0x000fe20003800200 */
[----:B------:R-:W-:Y:S01]  /*20c0*/  IMAD.MOV.U32 R10, RZ, RZ, R14 ;  /* 0x000000ffff0a7224 */ /* 0x000fe200078e000e */
[----:B------:R-:W0:Y:S01]  /*20d0*/  SHFL.DOWN PT, R5, R9, 0x2, R7 ;  /* 0x0840000009057989 */ /* 0x000e2200000e0007 */
[----:B------:R-:W-:Y:S02]  /*20e0*/  IMAD.MOV.U32 R12, RZ, RZ, R16 ;  /* 0x000000ffff0c7224 */ /* 0x000fe400078e0010 */
[----:B------:R-:W-:Y:S01]  /*20f0*/  IMAD.MOV.U32 R3, RZ, RZ, R9 ;  /* 0x000000ffff037224 */ /* 0x000fe200078e0009 */
[----:B------:R1:W2:Y:S04]  /*2100*/  SHFL.DOWN PT, R11, R14, 0x2, R7 ;  /* 0x084000000e0b7989 */ /* 0x0002a800000e0007 */
[----:B------:R1:W3:Y:S01]  /*2110*/  SHFL.DOWN PT, R13, R16, 0x2, R7 ;  /* 0x08400000100d7989 */ /* 0x0002e200000e0007 */
[----:B0-----:R-:W-:-:S06]  /*2120*/  DSETP.GEU.AND P0, PT, R8, R4, PT ;  /* 0x000000040800722a */ /* 0x001fcc0003f0e000 */
[----:B------:R-:W-:Y:S01]  /*2130*/  ISETP.GT.OR P0, PT, R2, R7, !P0 ;  /* 0x000000070200720c */ /* 0x000fe20004704670 */
[----:B------:R-:W-:-:S12]  /*2140*/  IMAD.MOV.U32 R2, RZ, RZ, R8 ;  /* 0x000000ffff027224 */ /* 0x000fd800078e0008 */
        /* <DEDUP_REMOVED lines=15> */
.L_x_1169:
[----:B------:R-:W-:Y:S05]  /*2240*/  BSYNC.RECONVERGENT B1 ;  /* 0x0000000000017941 */ /* 0x000fea0003800200 */
.L_x_1168:
        /* <DEDUP_REMOVED lines=27> */
.L_x_1171:
[----:B------:R-:W-:Y:S05]  /*2400*/  BSYNC.RECONVERGENT B1 ;  /* 0x0000000000017941 */ /* 0x000fea0003800200 */
.L_x_1170:
        /* <DEDUP_REMOVED lines=27> */
.L_x_1173:
[----:B------:R-:W-:Y:S05]  /*25c0*/  BSYNC.RECONVERGENT B1 ;  /* 0x0000000000017941 */ /* 0x000fea0003800200 */
.L_x_1172:
[----:B------:R-:W-:Y:S01]  /*25d0*/  SHFL.DOWN PT, R4, R8, 0x10, R7 ;  /* 0x0a00000008047989 */ /* 0x000fe200000e0007 */
[C---:B------:R-:W-:Y:S01]  /*25e0*/  VIADD R2, R6.reuse, 0x10 ;  /* 0x0000001006027836 */ /* 0x040fe20000000000 */
[----:B------:R-:W-:Y:S01]  /*25f0*/  BSSY.RECONVERGENT B1, `(.L_x_1174) ;  /* 0x000001a000017945 */ /* 0x000fe20003800200 */
[----:B------:R-:W-:Y:S01]  /*2600*/  ISETP.NE.AND P1, PT, R6, RZ, PT ;  /* 0x000000ff0600720c */ /* 0x000fe20003f25270 */
[----:B------:R-:W0:Y:S01]  /*2610*/  SHFL.DOWN PT, R5, R9, 0x10, R7 ;  /* 0x0a00000009057989 */ /* 0x000e2200000e0007 */
[----:B------:R-:W-:Y:S02]  /*2620*/  IMAD.MOV.U32 R20, RZ, RZ, R10 ;  /* 0x000000ffff147224 */ /* 0x000fe400078e000a */
[----:B------:R-:W-:Y:S01]  /*2630*/  IMAD.MOV.U32 R21, RZ, RZ, R12 ;  /* 0x000000ffff157224 */ /* 0x000fe200078e000c */
[----:B------:R1:W2:Y:S01]  /*2640*/  SHFL.DOWN PT, R11, R10, 0x10, R7 ;  /* 0x0a0000000a0b7989 */ /* 0x0002a200000e0007 */
[----:B------:R-:W-:-:S03]  /*2650*/  IMAD.MOV.U32 R3, RZ, RZ, R9 ;  /* 0x000000ffff037224 */ /* 0x000fc600078e0009 */
        /* <DEDUP_REMOVED lines=19> */
.L_x_1175:
[----:B------:R-:W-:Y:S05]  /*2790*/  BSYNC.RECONVERGENT B1 ;  /* 0x0000000000017941 */ /* 0x000fea0003800200 */
.L_x_1174:
[----:B------:R-:W-:Y:S04]  /*27a0*/  BSSY.RECONVERGENT B1, `(.L_x_1176) ;  /* 0x000000a000017945 */ /* 0x000fe80003800200 */
[----:B------:R-:W-:Y:S05]  /*27b0*/  @P1 BRA `(.L_x_1177) ;  /* 0x0000000000201947 */ /* 0x000fea0003800000 */
[----:B------:R-:W0:Y:S01]  /*27c0*/  S2R R6, SR_CgaCtaId ;  /* 0x0000000000067919 */ /* 0x000e220000008800 */
[----:B------:R-:W-:Y:S02]  /*27d0*/  MOV R5, 0x400 ;  /* 0x0000040000057802 */ /* 0x000fe40000000f00 */
[----:B------:R-:W-:-:S04]  /*27e0*/  SHF.R.U32.HI R4, RZ, 0x1, R0 ;  /* 0x00000001ff047819 */ /* 0x000fc80000011600 */
[----:B------:R-:W-:Y:S02]  /*27f0*/  LOP3.LUT R4, R4, 0x1f0, RZ, 0xc0, !PT ;  /* 0x000001f004047812 */ /* 0x000fe400078ec0ff */
[----:B0-----:R-:W-:-:S05]  /*2800*/  LEA R5, R6, R5, 0x18 ;  /* 0x0000000506057211 */ /* 0x001fca00078ec0ff */
[----:B------:R-:W-:-:S05]  /*2810*/  IMAD.IADD R5, R4, 0x1, R5 ;  /* 0x0000000104057824 */ /* 0x000fca00078e0205 */
[----:B------:R0:W-:Y:S04]  /*2820*/  STS.64 [R5+0x10], R20 ;  /* 0x0000101405007388 */ /* 0x0001e80000000a00 */
[----:B------:R0:W-:Y:S02]  /*2830*/  STS.64 [R5+0x8], R2 ;  /* 0x0000080205007388 */ /* 0x0001e40000000a00 */
.L_x_1177:
[----:B------:R-:W-:Y:S05]  /*2840*/  BSYNC.RECONVERGENT B1 ;  /* 0x0000000000017941 */ /* 0x000fea0003800200 */
.L_x_1176:
[----:B------:R-:W-:Y:S01]  /*2850*/  BAR.SYNC.DEFER_BLOCKING 0x0 ;  /* 0x0000000000007b1d */ /* 0x000fe20000010000 */
[----:B------:R-:W-:-:S13]  /*2860*/  ISETP.NE.AND P1, PT, R0, RZ, PT ;  /* 0x000000ff0000720c */ /* 0x000fda0003f25270 */
[----:B------:R-:W-:Y:S05]  /*2870*/  @P1 BRA `(.L_x_1153) ;  /* 0x0000004800f81947 */ /* 0x000fea0003800000 */
[----:B------:R-:W-:Y:S01]  /*2880*/  UISETP.GE.AND UP0, UPT, UR4, 0x21, UPT ;  /* 0x000000210400788c */ /* 0x000fe2000bf06270 */
[----:B------:R-:W-:Y:S02]  /*2890*/  IMAD.MOV.U32 R11, RZ, RZ, R20 ;  /* 0x000000ffff0b7224 */ /* 0x000fe400078e0014 */
[----:B------:R-:W-:Y:S02]  /*28a0*/  IMAD.MOV.U32 R8, RZ, RZ, R21 ;  /* 0x000000ffff087224 */ /* 0x000fe400078e0015 */
[----:B------:R-:W-:Y:S02]  /*28b0*/  IMAD.MOV.U32 R4, RZ, RZ, R2 ;  /* 0x000000ffff047224 */ /* 0x000fe400078e0002 */
[----:B0-----:R-:W-:Y:S02]  /*28c0*/  IMAD.MOV.U32 R5, RZ, RZ, R3 ;  /* 0x000000ffff057224 */ /* 0x001fe400078e0003 */
[----:B------:R-:W-:Y:S05]  /*28d0*/  BRA.U !UP0, `(.L_x_1178) ;  /* 0x00000001086c7547 */ /* 0x000fea000b800000 */
[----:B------:R-:W0:Y:S01]  /*28e0*/  S2R R5, SR_CgaCtaId ;  /* 0x0000000000057919 */ /* 0x000e220000008800 */
[----:B------:R-:W-:Y:S01]  /*28f0*/  MOV R0, 0x400 ;  /* 0x0000040000007802 */ /* 0x000fe20000000f00 */
[----:B------:R-:W-:Y:S01]  /*2900*/  BSSY.RECONVERGENT B1, `(.L_x_1178) ;  /* 0x0000018000017945 */ /* 0x000fe20003800200 */
[----:B------:R-:W-:Y:S02]  /*2910*/  IMAD.MOV.U32 R11, RZ, RZ, R20 ;  /* 0x000000ffff0b7224 */ /* 0x000fe400078e0014 */
[----:B------:R-:W-:Y:S02]  /*2920*/  IMAD.MOV.U32 R8, RZ, RZ, R21 ;  /* 0x000000ffff087224 */ /* 0x000fe400078e0015 */
[----:B------:R-:W-:Y:S01]  /*2930*/  IMAD.MOV.U32 R4, RZ, RZ, R2 ;  /* 0x000000ffff047224 */ /* 0x000fe200078e0002 */
[----:B0-----:R-:W-:Y:S01]  /*2940*/  LEA R0, R5, R0, 0x18 ;  /* 0x0000000005007211 */ /* 0x001fe200078ec0ff */
[----:B------:R-:W-:-:S04]  /*2950*/  IMAD.MOV.U32 R5, RZ, RZ, R3 ;  /* 0x000000ffff057224 */ /* 0x000fc800078e0003 */
[----:B------:R-:W0:Y:S02]  /*2960*/  LDS.64 R6, [R0+0x18] ;  /* 0x0000180000067984 */ /* 0x000e240000000a00 */
[----:B0-----:R-:W-:-:S14]  /*2970*/  DSETP.GEU.AND P0, PT, R2, R6, PT ;  /* 0x000000060200722a */ /* 0x001fdc0003f0e000 */
[----:B------:R-:W-:Y:S05]  /*2980*/  @!P0 BRA `(.L_x_1179) ;  /* 0x00000000003c8947 */ /* 0x000fea0003800000 */
[----:B------:R-:W0:Y:S01]  /*2990*/  LDS.64 R12, [R0+0x20] ;  /* 0x00002000000c7984 */ /* 0x000e220000000a00 */
[----:B------:R-:W-:Y:S01]  /*29a0*/  DSETP.GEU.AND P0, PT, R6, R2, PT ;  /* 0x000000020600722a */ /* 0x000fe20003f0e000 */
[----:B------:R-:W-:Y:S02]  /*29b0*/  IMAD.MOV.U32 R4, RZ, RZ, R6 ;  /* 0x000000ffff047224 */ /* 0x000fe400078e0006 */
[----:B------:R-:W-:Y:S02]  /*29c0*/  IMAD.MOV.U32 R5, RZ, RZ, R7 ;  /* 0x000000ffff057224 */ /* 0x000fe400078e0007 */
[----:B0-----:R-:W-:Y:S02]  /*29d0*/  IMAD.MOV.U32 R11, RZ, RZ, R12 ;  /* 0x000000ffff0b7224 */ /* 0x001fe400078e000c */
        /* <DEDUP_REMOVED lines=10> */
.L_x_1179:
[----:B------:R-:W-:Y:S05]  /*2a80*/  BSYNC.RECONVERGENT B1 ;  /* 0x0000000000017941 */ /* 0x000fea0003800200 */
.L_x_1178:
[----:B------:R-:W-:Y:S01]  /*2a90*/  UISETP.GE.AND UP0, UPT, UR4, 0x41, UPT ;  /* 0x000000410400788c */ /* 0x000fe2000bf06270 */
[----:B------:R-:W-:Y:S02]  /*2aa0*/  IMAD.MOV.U32 R9, RZ, RZ, R11 ;  /* 0x000000ffff097224 */ /* 0x000fe400078e000b */
[----:B------:R-:W-:Y:S02]  /*2ab0*/  IMAD.MOV.U32 R0, RZ, RZ, R8 ;  /* 0x000000ffff007224 */ /* 0x000fe400078e0008 */
[----:B------:R-:W-:Y:S02]  /*2ac0*/  IMAD.MOV.U32 R2, RZ, RZ, R4 ;  /* 0x000000ffff027224 */ /* 0x000fe400078e0004 */
[----:B------:R-:W-:Y:S02]  /*2ad0*/  IMAD.MOV.U32 R3, RZ, RZ, R5 ;  /* 0x000000ffff037224 */ /* 0x000fe400078e0005 */
[----:B------:R-:W-:Y:S05]  /*2ae0*/  BRA.U !UP0, `(.L_x_1180) ;  /* 0x00000001086c7547 */ /* 0x000fea000b800000 */
[----:B------:R-:W0:Y:S01]  /*2af0*/  S2R R3, SR_CgaCtaId ;  /* 0x0000000000037919 */ /* 0x000e220000008800 */
[----:B------:R-:W-:Y:S01]  /*2b00*/  MOV R0, 0x400 ;  /* 0x0000040000007802 */ /* 0x000fe20000000f00 */
[----:B------:R-:W-:Y:S01]  /*2b10*/  BSSY.RECONVERGENT B1, `(.L_x_1180) ;  /* 0x0000018000017945 */ /* 0x000fe20003800200 */
[----:B------:R-:W-:Y:S02]  /*2b20*/  IMAD.MOV.U32 R9, RZ, RZ, R11 ;  /* 0x000000ffff097224 */ /* 0x000fe400078e000b */
[----:B------:R-:W-:Y:S01]  /*2b30*/  IMAD.MOV.U32 R2, RZ, RZ, R4 ;  /* 0x000000ffff027224 */ /* 0x000fe200078e0004 */
[----:B0-----:R-:W-:Y:S01]  /*2b40*/  LEA R10, R3, R0, 0x18 ;  /* 0x00000000030a7211 */ /* 0x001fe200078ec0ff */
[----:B------:R-:W-:Y:S02]  /*2b50*/  IMAD.MOV.U32 R0, RZ, RZ, R8 ;  /* 0x000000ffff007224 */ /* 0x000fe400078e0008 */
[----:B------:R-:W-:Y:S02]  /*2b60*/  IMAD.MOV.U32 R3, RZ, RZ, R5 ;  /* 0x000000ffff037224 */ /* 0x000fe400078e0005 */
        /* <DEDUP_REMOVED lines=18> */
.L_x_1181:
[----:B------:R-:W-:Y:S05]  /*2c90*/  BSYNC.RECONVERGENT B1 ;  /* 0x0000000000017941 */ /* 0x000fea0003800200 */
.L_x_1180:
        /* <DEDUP_REMOVED lines=32> */
.L_x_1183:
[----:B------:R-:W-:Y:S05]  /*2ea0*/  BSYNC.RECONVERGENT B1 ;  /* 0x0000000000017941 */ /* 0x000fea0003800200 */
.L_x_1182:
        /* <DEDUP_REMOVED lines=32> */
.L_x_1185:
[----:B------:R-:W-:Y:S05]  /*30b0*/  BSYNC.RECONVERGENT B1 ;  /* 0x0000000000017941 */ /* 0x000fea0003800200 */
.L_x_1184:
        /* <DEDUP_REMOVED lines=32> */
.L_x_1187:
[----:B------:R-:W-:Y:S05]  /*32c0*/  BSYNC.RECONVERGENT B1 ;  /* 0x0000000000017941 */ /* 0x000fea0003800200 */
.L_x_1186:
        /* <DEDUP_REMOVED lines=32> */
.L_x_1189:
[----:B------:R-:W-:Y:S05]  /*34d0*/  BSYNC.RECONVERGENT B1 ;  /* 0x0000000000017941 */ /* 0x000fea0003800200 */
.L_x_1188:
        /* <DEDUP_REMOVED lines=16> */
[----:B------:R2:W4:Y:S01]  /*35e0*/  LDS.64 R20, [R8+0x80] ;  /* 0x0000800008147984 */ /* 0x0005220000000a00 */
[----:B------:R-:W-:Y:S01]  /*35f0*/  DSETP.GEU.AND P0, PT, R4, R6, PT ;  /* 0x000000060400722a */ /* 0x000fe20003f0e000 */
[----:B------:R-:W-:Y:S02]  /*3600*/  IMAD.MOV.U32 R2, RZ, RZ, R4 ;  /* 0x000000ffff027224 */ /* 0x000fe400078e0004 */
[----:B------:R-:W-:-:S11]  /*3610*/  IMAD.MOV.U32 R3, RZ, RZ, R5 ;  /* 0x000000ffff037224 */ /* 0x000fd600078e0005 */
[----:B--2---:R-:W-:Y:S05]  /*3620*/  @!P0 BRA `(.L_x_1153) ;  /* 0x0000003c008c8947 */ /* 0x004fea0003800000 */
[CC--:B----4-:R-:W-:Y:S02]  /*3630*/  ISETP.GE.U32.AND P0, PT, R9.reuse, R20.reuse, PT ;  /* 0x000000140900720c */ /* 0x0d0fe40003f06070 */
        /* <DEDUP_REMOVED lines=8> */
.L_x_1121:
[----:B------:R-:W1:Y:S01]  /*36c0*/  S2R R0, SR_TID.X ;  /* 0x0000000000007919 */ /* 0x000e620000002100 */
[----:B------:R-:W1:Y:S02]  /*36d0*/  LDC.64 R12, c[0x0][0x380] ;  /* 0x0000e000ff0c7b82 */ /* 0x000e640000000a00 */
[----:B-1----:R-:W-:-:S05]  /*36e0*/  IMAD.WIDE.U32 R12, R0, 0x10, R12 ;  /* 0x00000010000c7825 */ /* 0x002fca00078e000c */
[----:B0-----:R-:W2:Y:S04]  /*36f0*/  LDG.E.64.CONSTANT R20, desc[UR10][R12.64] ;  /* 0x0000000a0c147981 */ /* 0x001ea8000c1e9b00 */
[----:B------:R-:W3:Y:S04]  /*3700*/  LDG.E.64.CONSTANT R10, desc[UR10][R12.64+0x1000] ;  /* 0x0010000a0c0a7981 */ /* 0x000ee8000c1e9b00 */
[----:B------:R-:W4:Y:S04]  /*3710*/  LDG.E.64.CONSTANT R22, desc[UR10][R12.64+0x8] ;  /* 0x0000080a0c167981 */ /* 0x000f28000c1e9b00 */
[----:B------:R0:W5:Y:S04]  /*3720*/  LDG.E.64.CONSTANT R16, desc[UR10][R12.64+0x2000] ;  /* 0x0020000a0c107981 */ /* 0x000168000c1e9b00 */
[----:B------:R0:W5:Y:S04]  /*3730*/  LDG.E.64.CONSTANT R8, desc[UR10][R12.64+0x3000] ;  /* 0x0030000a0c087981 */ /* 0x000168000c1e9b00 */
[----:B------:R0:W5:Y:S04]  /*3740*/  LDG.E.64.CONSTANT R4, desc[UR10][R12.64+0x4000] ;  /* 0x0040000a0c047981 */ /* 0x000168000c1e9b00 */
[----:B------:R0:W5:Y:S04]  /*3750*/  LDG.E.64.CONSTANT R24, desc[UR10][R12.64+0x2008] ;  /* 0x0020080a0c187981 */ /* 0x000168000c1e9b00 */
[----:B------:R0:W5:Y:S04]  /*3760*/  LDG.E.64.CONSTANT R6, desc[UR10][R12.64+0x3008] ;  /* 0x0030080a0c067981 */ /* 0x000168000c1e9b00 */
[----:B------:R0:W5:Y:S01]  /*3770*/  LDG.E.64.CONSTANT R2, desc[UR10][R12.64+0x4008] ;  /* 0x0040080a0c027981 */ /* 0x000162000c1e9b00 */
[----:B------:R-:W-:Y:S01]  /*3780*/  BSSY.RECONVERGENT B1, `(.L_x_1190) ;  /* 0x0000014000017945 */ /* 0x000fe20003800200 */
[----:B--2---:R-:W-:-:S02]  /*3790*/  IMAD.MOV.U32 R18, RZ, RZ, R20 ;  /* 0x000000ffff127224 */ /* 0x004fc400078e0014 */
[----:B------:R-:W-:Y:S01]  /*37a0*/  IMAD.MOV.U32 R19, RZ, RZ, R21 ;  /* 0x000000ffff137224 */ /* 0x000fe200078e0015 */
[----:B---3--:R-:W-:Y:S01]  /*37b0*/  DSETP.GEU.AND P0, PT, R20, R10, PT ;  /* 0x0000000a1400722a */ /* 0x008fe20003f0e000 */
[----:B----4-:R-:W-:Y:S02]  /*37c0*/  IMAD.MOV.U32 R14, RZ, RZ, R22 ;  /* 0x000000ffff0e7224 */ /* 0x010fe400078e0016 */
[----:B------:R-:W-:-:S11]  /*37d0*/  IMAD.MOV.U32 R15, RZ, RZ, R23 ;  /* 0x000000ffff0f7224 */ /* 0x000fd600078e0017 */
[----:B0-----:R-:W-:Y:S05]  /*37e0*/  @!P0 BRA `(.L_x_1191) ;  /* 0x0000000000348947 */ /* 0x001fea0003800000 */
[----:B------:R0:W5:Y:S01]  /*37f0*/  LDG.E.64.CONSTANT R14, desc[UR10][R12.64+0x1008] ;  /* 0x0010080a0c0e7981 */ /* 0x000162000c1e9b00 */
[----:B------:R-:W-:Y:S01]  /*3800*/  DSETP.GEU.AND P0, PT, R10, R20, PT ;  /* 0x000000140a00722a */ /* 0x000fe20003f0e000 */
[----:B------:R-:W-:Y:S02]  /*3810*/  IMAD.MOV.U32 R18, RZ, RZ, R10 ;  /* 0x000000ffff127224 */ /* 0x000fe400078e000a */
[----:B------:R-:W-:-:S11]  /*3820*/  IMAD.MOV.U32 R19, RZ, RZ, R11 ;  /* 0x000000ffff137224 */ /* 0x000fd600078e000b */
[----:B0-----:R-:W-:Y:S05]  /*3830*/  @!P0 BRA `(.L_x_1191) ;  /* 0x0000000000208947 */ /* 0x001fea0003800000 */
        /* <DEDUP_REMOVED lines=8> */
.L_x_1191:
[----:B------:R-:W-:Y:S05]  /*38c0*/  BSYNC.RECONVERGENT B1 ;  /* 0x0000000000017941 */ /* 0x000fea0003800200 */
.L_x_1190:
        /* <DEDUP_REMOVED lines=21> */
.L_x_1193:
[----:B------:R-:W-:Y:S05]  /*3a20*/  BSYNC.RECONVERGENT B1 ;  /* 0x0000000000017941 */ /* 0x000fea0003800200 */
.L_x_1192:
        /* <DEDUP_REMOVED lines=21> */
.L_x_1195:
[----:B------:R-:W-:Y:S05]  /*3b80*/  BSYNC.RECONVERGENT B1 ;  /* 0x0000000000017941 */ /* 0x000fea0003800200 */
.L_x_1194:
        /* <DEDUP_REMOVED lines=21> */
.L_x_1197:
[----:B------:R-:W-:Y:S05]  /*3ce0*/  BSYNC.RECONVERGENT B1 ;  /* 0x0000000000017941 */ /* 0x000fea0003800200 */
.L_x_1196:
[----:B------:R-:W-:Y:S01]  /*3cf0*/  UISETP.GE.U32.AND UP0, UPT, UR8, 0xa00, UPT ;  /* 0x00000a000800788c */ /* 0x000fe2000bf06070 */
[----:B------:R-:W-:Y:S02]  /*3d00*/  IMAD.MOV.U32 R17, RZ, RZ, 0x500 ;  /* 0x00000500ff117424 */ /* 0x000fe400078e00ff */
[----:B------:R-:W-:-:S06]  /*3d10*/  IMAD.MOV.U32 R15, RZ, RZ, RZ ;  /* 0x000000ffff0f7224 */ /* 0x000fcc00078e00ff */
[----:B------:R-:W-:Y:S05]  /*3d20*/  BRA.U !UP0, `(.L_x_1198) ;  /* 0x00000019084c7547 */ /* 0x000fea000b800000 */
[----:B------:R-:W-:Y:S01]  /*3d30*/  UIADD3 UR9, UP0, UPT, UR8, -0xa00, URZ ;  /* 0xfffff60008097890 */ /* 0x000fe2000ff1e0ff */
[----:B------:R-:W-:Y:S02]  /*3d40*/  IMAD.MOV.U32 R17, RZ, RZ, 0x500 ;  /* 0x00000500ff117424 */ /* 0x000fe400078e00ff */
[----:B------:R-:W-:Y:S01]  /*3d50*/  IMAD.MOV.U32 R15, RZ, RZ, RZ ;  /* 0x000000ffff0f7224 */ /* 0x000fe200078e00ff */
[----:B------:R-:W-:Y:S02]  /*3d60*/  ULEA.HI.X.SX32 UR8, UR8, 0xffffffff, 0x1, UP0 ;  /* 0xffffffff08087891 */ /* 0x000fe400080f0eff */
[----:B------:R-:W-:Y:S02]  /*3d70*/  UIMAD.WIDE.U32 UR12, UR9, -0x33333333, URZ ;  /* 0xcccccccd090c78a5 */ /* 0x000fe4000f8e00ff */
[----:B------:R-:W-:-:S04]  /*3d80*/  UIMAD.WIDE.U32 UR4, UR8, -0x33333333, URZ ;  /* 0xcccccccd080478a5 */ /* 0x000fc8000f8e00ff */
[----:B------:R-:W-:-:S04]  /*3d90*/  UIMAD.WIDE.U32 UR4, UP0, UR9, -0x33333334, UR4 ;  /* 0xcccccccc090478a5 */ /* 0x000fc8000f800004 */
[----:B------:R-:W-:Y:S02]  /*3da0*/  UIADD3.X UR7, UPT, UPT, URZ, URZ, URZ, UP0, !UPT ;  /* 0x000000ffff077290 */ /* 0x000fe400087fe4ff */
[----:B------:R-:W-:Y:S01]  /*3db0*/  UIADD3 URZ, UP0, UPT, UR13, UR4, URZ ;  /* 0x000000040dff7290 */ /* 0x000fe2000ff1e0ff */
[----:B------:R-:W-:-:S03]  /*3dc0*/  UMOV UR6, UR5 ;  /* 0x0000000500067c82 */ /* 0x000fc60008000000 */
[----:B------:R-:W-:Y:S02]  /*3dd0*/  UIMAD.WIDE.U32.X UR4, UR8, -0x33333334, UR6, UP0 ;  /* 0xcccccccc080478a5 */ /* 0x000fe400080e0406 */
[----:B------:R-:W-:Y:S02]  /*3de0*/  UISETP.GE.U32.AND UP0, UPT, UR9, 0x500, UPT ;  /* 0x000005000900788c */ /* 0x000fe4000bf06070 */
[----:B------:R-:W-:Y:S02]  /*3df0*/  USHF.R.U64 UR6, UR4, 0xa, UR5 ;  /* 0x0000000a04067899 */ /* 0x000fe40008001205 */
[----:B------:R-:W-:-:S09]  /*3e00*/  UISETP.GE.U32.AND.EX UP0, UPT, UR8, URZ, UPT, UP0 ;  /* 0x000000ff0800728c */ /* 0x000fd2000bf06100 */
[----:B------:R-:W-:Y:S05]  /*3e10*/  BRA.U !UP0, `(.L_x_1199) ;  /* 0x0000001108107547 */ /* 0x000fea000b800000 */
[----:B------:R-:W0:Y:S01]  /*3e20*/  LDCU.64 UR8, c[0x0][0x380] ;  /* 0x00007000ff0877ac */ /* 0x000e220008000a00 */
[----:B------:R-:W-:Y:S02]  /*3e30*/  IMAD.MOV.U32 R17, RZ, RZ, 0x500 ;  /* 0x00000500ff117424 */ /* 0x000fe400078e00ff */
[----:B------:R-:W-:Y:S01]  /*3e40*/  IMAD.MOV.U32 R15, RZ, RZ, RZ ;  /* 0x000000ffff0f7224 */ /* 0x000fe200078e00ff */
[----:B------:R-:W-:-:S04]  /*3e50*/  UIADD3 UR4, UP0, UPT, UR6, 0x1, URZ ;  /* 0x0000000106047890 */ /* 0x000fc8000ff1e0ff */
[----:B------:R-:W-:Y:S02]  /*3e60*/  ULEA.HI.X UR5, UR5, URZ, URZ, 0x16, UP0 ;  /* 0x000000ff05057291 */ /* 0x000fe400080fb4ff */
[----:B------:R-:W-:Y:S02]  /*3e70*/  ULOP3.LUT UR4, UR4, 0xfffffffe, URZ, 0xc0, !UPT ;  /* 0xfffffffe04047892 */ /* 0x000fe4000f8ec0ff */
[----:B------:R-:W-:Y:S01]  /*3e80*/  ULOP3.LUT UR5, UR5, 0x7fffff, URZ, 0xc0, !UPT ;  /* 0x007fffff05057892 */ /* 0x000fe2000f8ec0ff */
[----:B0-----:R-:W-:-:S04]  /*3e90*/  LEA R10, P0, R0, UR8, 0x4 ;  /* 0x00000008000a7c11 */ /* 0x001fc8000f8020ff */
[----:B------:R-:W-:Y:S02]  /*3ea0*/  IADD3 R10, P1, PT, R10, 0xe008, RZ ;  /* 0x0000e0080a0a7810 */ /* 0x000fe40007f3e0ff */
[----:B------:R-:W-:-:S05]  /*3eb0*/  LEA.HI.X R11, R0, UR9, RZ, 0x4, P0 ;  /* 0x00000009000b7c11 */ /* 0x000fca00080f24ff */
[----:B------:R-:W-:-:S07]  /*3ec0*/  IMAD.X R11, RZ, RZ, R11, P1 ;  /* 0x000000ffff0b7224 */ /* 0x000fce00008e060b */
.L_x_1220:
[----:B------:R-:W2:Y:S04]  /*3ed0*/  LDG.E.64.CONSTANT R28, desc[UR10][R10.64+-0x9008] ;  /* 0xff6ff80a0a1c7981 */ /* 0x000ea8000c1e9b00 */
[----:B------:R0:W5:Y:S04]  /*3ee0*/  LDG.E.64.CONSTANT R26, desc[UR10][R10.64+-0x8008] ;  /* 0xff7ff80a0a1a7981 */ /* 0x000168000c1e9b00 */
[----:B------:R0:W5:Y:S04]  /*3ef0*/  LDG.E.64.CONSTANT R22, desc[UR10][R10.64+-0x7008] ;  /* 0xff8ff80a0a167981 */ /* 0x000168000c1e9b00 */
[----:B------:R0:W5:Y:S04]  /*3f00*/  LDG.E.64.CONSTANT R4, desc[UR10][R10.64+-0x6008] ;  /* 0xff9ff80a0a047981 */ /* 0x000168000c1e9b00 */
[----:B------:R0:W5:Y:S04]  /*3f10*/  LDG.E.64.CONSTANT R2, desc[UR10][R10.64+-0x5008] ;  /* 0xffaff80a0a027981 */ /* 0x000168000c1e9b00 */
[----:B------:R0:W5:Y:S04]  /*3f20*/  LDG.E.64.CONSTANT R8, desc[UR10][R10.64+-0x4008] ;  /* 0xffbff80a0a087981 */ /* 0x000168000c1e9b00 */
[----:B------:R0:W5:Y:S01]  /*3f30*/  LDG.E.64.CONSTANT R6, desc[UR10][R10.64+-0x3008] ;  /* 0xffcff80a0a067981 */ /* 0x000162000c1e9b00 */
[----:B------:R-:W-:Y:S01]  /*3f40*/  UIADD3 UR4, UP0, UPT, UR4, -0x2, URZ ;  /* 0xfffffffe04047890 */ /* 0x000fe2000ff1e0ff */
[----:B------:R-:W-:Y:S01]  /*3f50*/  BSSY.RECONVERGENT B1, `(.L_x_1200) ;  /* 0x0000019000017945 */ /* 0x000fe20003800200 */
[----:B------:R-:W-:-:S02]  /*3f60*/  IMAD.MOV.U32 R37, RZ, RZ, R14 ;  /* 0x000000ffff257224 */ /* 0x000fc400078e000e */
[----:B------:R-:W-:Y:S01]  /*3f70*/  UIADD3.X UR5, UPT, UPT, UR5, -0x1, URZ, UP0, !UPT ;  /* 0xffffffff05057890 */ /* 0x000fe200087fe4ff */
[----:B------:R-:W-:Y:S01]  /*3f80*/  IMAD.MOV.U32 R16, RZ, RZ, R21 ;  /* 0x000000ffff107224 */ /* 0x000fe200078e0015 */
[----:B------:R-:W-:Y:S01]  /*3f90*/  UISETP.NE.U32.AND UP0, UPT, UR4, URZ, UPT ;  /* 0x000000ff0400728c */ /* 0x000fe2000bf05070 */
[----:B------:R-:W-:Y:S02]  /*3fa0*/  IMAD.MOV.U32 R24, RZ, RZ, R18 ;  /* 0x000000ffff187224 */ /* 0x000fe400078e0012 */
[----:B------:R-:W-:Y:S01]  /*3fb0*/  IMAD.MOV.U32 R25, RZ, RZ, R19 ;  /* 0x000000ffff197224 */ /* 0x000fe200078e0013 */
[----:B------:R-:W-:Y:S01]  /*3fc0*/  UISETP.NE.AND.EX UP0, UPT, UR5, URZ, UPT, UP0 ;  /* 0x000000ff0500728c */ /* 0x000fe2000bf05300 */
        /* <DEDUP_REMOVED lines=17> */
.L_x_1201:
[----:B------:R-:W-:Y:S05]  /*40e0*/  BSYNC.RECONVERGENT B1 ;  /* 0x0000000000017941 */ /* 0x000fea0003800200 */
.L_x_1200:
[----:B------:R0:W5:Y:S02]  /*40f0*/  LDG.E.64.CONSTANT R18, desc[UR10][R10.64+-0x8000] ;  /* 0xff80000a0a127981 */ /* 0x000164000c1e9b00 */
[----:B-----5:R-:W-:Y:S01]  /*4100*/  DSETP.GEU.AND P0, PT, R24, R26, PT ;  /* 0x0000001a1800722a */ /* 0x020fe20003f0e000 */
[----:B------:R-:W-:Y:S01]  /*4110*/  BSSY.RECONVERGENT B1, `(.L_x_1202) ;  /* 0x0000014000017945 */ /* 0x000fe20003800200 */
[----:B------:R-:W-:Y:S02]  /*4120*/  IMAD.MOV.U32 R33, RZ, RZ, R37 ;  /* 0x000000ffff217224 */ /* 0x000fe400078e0025 */
        /* <DEDUP_REMOVED lines=18> */
.L_x_1203:
[----:B------:R-:W-:Y:S05]  /*4250*/  BSYNC.RECONVERGENT B1 ;  /* 0x0000000000017941 */ /* 0x000fea0003800200 */
.L_x_1202:
[----:B------:R0:W5:Y:S01]  /*4260*/  LDG.E.64.CONSTANT R24, desc[UR10][R10.64+-0x7000] ;  /* 0xff90000a0a187981 */ /* 0x000162000c1e9b00 */
[----:B------:R-:W-:Y:S01]  /*4270*/  DSETP.GEU.AND P0, PT, R20, R22, PT ;  /* 0x000000161400722a */ /* 0x000fe20003f0e000 */
[----:B------:R-:W-:Y:S01]  /*4280*/  BSSY.RECONVERGENT B1, `(.L_x_1204) ;  /* 0x0000014000017945 */ /* 0x000fe20003800200 */
[----:B------:R-:W-:Y:S02]  /*4290*/  IMAD.MOV.U32 R29, RZ, RZ, R33 ;  /* 0x000000ffff1d7224 */ /* 0x000fe400078e0021 */
[----:B------:R-:W-:Y:S02]  /*42a0*/  IMAD.MOV.U32 R31, RZ, RZ, R35 ;  /* 0x000000ffff1f7224 */ /* 0x000fe400078e0023 */
[----:B------:R-:W-:Y:S02]  /*42b0*/  IMAD.MOV.U32 R18, RZ, RZ, R20 ;  /* 0x000000ffff127224 */ /* 0x000fe400078e0014 */
[----:B------:R-:W-:-:S06]  /*42c0*/  IMAD.MOV.U32 R19, RZ, RZ, R21 ;  /* 0x000000ffff137224 */ /* 0x000fcc00078e0015 */
[----:B0-----:R-:W-:Y:S05]  /*42d0*/  @!P0 BRA `(.L_x_1205) ;  /* 0x0000000000388947 */ /* 0x001fea0003800000 */
[----:B------:R-:W-:Y:S01]  /*42e0*/  DSETP.GT.AND P0, PT, R20, R22, PT ;  /* 0x000000161400722a */ /* 0x000fe20003f04000 */
[----:B-----5:R-:W-:Y:S02]  /*42f0*/  IMAD.MOV.U32 R29, RZ, RZ, R24 ;  /* 0x000000ffff1d7224 */ /* 0x020fe400078e0018 */
        /* <DEDUP_REMOVED lines=12> */
.L_x_1205:
[----:B------:R-:W-:Y:S05]  /*43c0*/  BSYNC.RECONVERGENT B1 ;  /* 0x0000000000017941 */ /* 0x000fea0003800200 */
.L_x_1204:
[----:B------:R0:W5:Y:S01]  /*43d0*/  LDG.E.64.CONSTANT R22, desc[UR10][R10.64+-0x6000] ;  /* 0xffa0000a0a167981 */ /* 0x000162000c1e9b00 */
[----:B------:R-:W-:Y:S01]  /*43e0*/  DSETP.GEU.AND P0, PT, R18, R4, PT ;  /* 0x000000041200722a */ /* 0x000fe20003f0e000 */
[----:B------:R-:W-:Y:S01]  /*43f0*/  BSSY.RECONVERGENT B1, `(.L_x_1206) ;  /* 0x0000014000017945 */ /* 0x000fe20003800200 */
[----:B-----5:R-:W-:Y:S02]  /*4400*/  IMAD.MOV.U32 R25, RZ, RZ, R29 ;  /* 0x000000ffff197224 */ /* 0x020fe400078e001d */
        /* <DEDUP_REMOVED lines=18> */
.L_x_1207:
[----:B------:R-:W-:Y:S05]  /*4530*/  BSYNC.RECONVERGENT B1 ;  /* 0x0000000000017941 */ /* 0x000fea0003800200 */
.L_x_1206:
        /* <DEDUP_REMOVED lines=22> */
.L_x_1209:
[----:B------:R-:W-:Y:S05]  /*46a0*/  BSYNC.RECONVERGENT B1 ;  /* 0x0000000000017941 */ /* 0x000fea0003800200 */
.L_x_1208:
[----:B------:R0:W5:Y:S04]  /*46b0*/  LDG.E.64.CONSTANT R20, desc[UR10][R10.64+-0x3000] ;  /* 0xffd0000a0a147981 */ /* 0x000168000c1e9b00 */
[----:B------:R0:W5:Y:S04]  /*46c0*/  LDG.E.64.CONSTANT R22, desc[UR10][R10.64+-0x2008] ;  /* 0xffdff80a0a167981 */ /* 0x000168000c1e9b00 */
[----:B------:R0:W5:Y:S04]  /*46d0*/  LDG.E.64.CONSTANT R24, desc[UR10][R10.64+-0x2000] ;  /* 0xffe0000a0a187981 */ /* 0x000168000c1e9b00 */
[----:B------:R0:W5:Y:S04]  /*46e0*/  LDG.E.64.CONSTANT R26, desc[UR10][R10.64+-0x1008] ;  /* 0xffeff80a0a1a7981 */ /* 0x000168000c1e9b00 */
[----:B------:R0:W5:Y:S04]  /*46f0*/  LDG.E.64.CONSTANT R28, desc[UR10][R10.64+-0x1000] ;  /* 0xfff0000a0a1c7981 */ /* 0x000168000c1e9b00 */
[----:B-----5:R0:W5:Y:S04]  /*4700*/  LDG.E.64.CONSTANT R4, desc[UR10][R10.64+-0x8] ;  /* 0xfffff80a0a047981 */ /* 0x020168000c1e9b00 */
[----:B------:R0:W5:Y:S01]  /*4710*/  LDG.E.64.CONSTANT R2, desc[UR10][R10.64] ;  /* 0x0000000a0a027981 */ /* 0x000162000c1e9b00 */
[----:B------:R-:W-:Y:S01]  /*4720*/  DSETP.GEU.AND P0, PT, R18, R8, PT ;  /* 0x000000081200722a */ /* 0x000fe20003f0e000 */
[----:B------:R-:W-:Y:S01]  /*4730*/  BSSY.RECONVERGENT B1, `(.L_x_1210) ;  /* 0x0000015000017945 */ /* 0x000fe20003800200 */
[----:B------:R-:W-:-:S02]  /*4740*/  IMAD.MOV.U32 R16, RZ, RZ, R35 ;  /* 0x000000ffff107224 */ /* 0x000fc400078e0023 */
[----:B------:R-:W-:Y:S02]  /*4750*/  IMAD.MOV.U32 R14, RZ, RZ, R37 ;  /* 0x000000ffff0e7224 */ /* 0x000fe400078e0025 */
[----:B------:R-:W-:Y:S02]  /*4760*/  IMAD.MOV.U32 R30, RZ, RZ, R18 ;  /* 0x000000ffff1e7224 */ /* 0x000fe400078e0012 */
[----:B------:R-:W-:-:S06]  /*4770*/  IMAD.MOV.U32 R31, RZ, RZ, R19 ;  /* 0x000000ffff1f7224 */ /* 0x000fcc00078e0013 */
        /* <DEDUP_REMOVED lines=16> */
.L_x_1211:
[----:B------:R-:W-:Y:S05]  /*4880*/  BSYNC.RECONVERGENT B1 ;  /* 0x0000000000017941 */ /* 0x000fea0003800200 */
.L_x_1210:
        /* <DEDUP_REMOVED lines=21> */
.L_x_1213:
[----:B------:R-:W-:Y:S05]  /*49e0*/  BSYNC.RECONVERGENT B1 ;  /* 0x0000000000017941 */ /* 0x000fea0003800200 */
.L_x_1212:
        /* <DEDUP_REMOVED lines=21> */
.L_x_1215:
[----:B------:R-:W-:Y:S05]  /*4b40*/  BSYNC.RECONVERGENT B1 ;  /* 0x0000000000017941 */ /* 0x000fea0003800200 */
.L_x_1214:
        /* <DEDUP_REMOVED lines=21> */
.L_x_1217:
[----:B------:R-:W-:Y:S05]  /*4ca0*/  BSYNC.RECONVERGENT B1 ;  /* 0x0000000000017941 */ /* 0x000fea0003800200 */
.L_x_1216:
        /* <DEDUP_REMOVED lines=21> */
.L_x_1219:
[----:B------:R-:W-:Y:S05]  /*4e00*/  BSYNC.RECONVERGENT B1 ;  /* 0x0000000000017941 */ /* 0x000fea0003800200 */
.L_x_1218:
[----:B------:R-:W-:Y:S02]  /*4e10*/  IADD3 R17, P0, PT, R17, 0xa00, RZ ;  /* 0x00000a0011117810 */ /* 0x000fe40007f1e0ff */
[----:B------:R-:W-:-:S03]  /*4e20*/  IADD3 R10, P1, PT, R10, 0xa000, RZ ;  /* 0x0000a0000a0a7810 */ /* 0x000fc60007f3e0ff */
[----:B------:R-:W-:Y:S02]  /*4e30*/  IMAD.X R15, RZ, RZ, R15, P0 ;  /* 0x000000ffff0f7224 */ /* 0x000fe400000e060f */
[----:B------:R-:W-:Y:S01]  /*4e40*/  IMAD.X R11, RZ, RZ, R11, P1 ;  /* 0x000000ffff0b7224 */ /* 0x000fe200008e060b */
[----:B------:R-:W-:Y:S07]  /*4e50*/  BRA.U UP0, `(.L_x_1220) ;  /* 0xfffffff1001c7547 */ /* 0x000fee000b83ffff */
.L_x_1199:
[----:B------:R-:W-:-:S04]  /*4e60*/  ULOP3.LUT UR4, UR6, 0x1, URZ, 0xc0, !UPT ;  /* 0x0000000106047892 */ /* 0x000fc8000f8ec0ff */
[----:B------:R-:W-:-:S04]  /*4e70*/  UISETP.NE.U32.AND UP0, UPT, UR4, 0x1, UPT ;  /* 0x000000010400788c */ /* 0x000fc8000bf05070 */
[----:B------:R-:W-:-:S09]  /*4e80*/  UISETP.NE.U32.AND.EX UP0, UPT, URZ, URZ, UPT, UP0 ;  /* 0x000000ffff00728c */ /* 0x000fd2000bf05100 */
[----:B------:R-:W-:Y:S05]  /*4e90*/  BRA.U !UP0, `(.L_x_1198) ;  /* 0x0000000508f07547 */ /* 0x000fea000b800000 */
[----:B------:R-:W-:-:S04]  /*4ea0*/  LEA R30, P0, R17, R12, 0x4 ;  /* 0x0000000c111e7211 */ /* 0x000fc800078020ff */
[----:B------:R-:W-:-:S05]  /*4eb0*/  LEA.HI.X R31, R17, R13, R15, 0x4, P0 ;  /* 0x0000000d111f7211 */ /* 0x000fca00000f240f */
[----:B------:R-:W2:Y:S04]  /*4ec0*/  LDG.E.64.CONSTANT R28, desc[UR10][R30.64] ;  /* 0x0000000a1e1c7981 */ /* 0x000ea8000c1e9b00 */
[----:B------:R0:W5:Y:S04]  /*4ed0*/  LDG.E.64.CONSTANT R26, desc[UR10][R30.64+0x1000] ;  /* 0x0010000a1e1a7981 */ /* 0x000168000c1e9b00 */
[----:B------:R0:W5:Y:S04]  /*4ee0*/  LDG.E.64.CONSTANT R24, desc[UR10][R30.64+0x1008] ;  /* 0x0010080a1e187981 */ /* 0x000168000c1e9b00 */
[----:B------:R0:W5:Y:S04]  /*4ef0*/  LDG.E.64.CONSTANT R22, desc[UR10][R30.64+0x2000] ;  /* 0x0020000a1e167981 */ /* 0x000168000c1e9b00 */
[----:B------:R0:W5:Y:S04]  /*4f00*/  LDG.E.64.CONSTANT R12, desc[UR10][R30.64+0x2008] ;  /* 0x0020080a1e0c7981 */ /* 0x000168000c1e9b00 */
[----:B------:R0:W5:Y:S04]  /*4f10*/  LDG.E.64.CONSTANT R10, desc[UR10][R30.64+0x3000] ;  /* 0x0030000a1e0a7981 */ /* 0x000168000c1e9b00 */
[----:B------:R0:W5:Y:S04]  /*4f20*/  LDG.E.64.CONSTANT R8, desc[UR10][R30.64+0x3008] ;  /* 0x0030080a1e087981 */ /* 0x000168000c1e9b00 */
        /* <DEDUP_REMOVED lines=24> */
.L_x_1222:
[----:B------:R-:W-:Y:S05]  /*50b0*/  BSYNC.RECONVERGENT B1 ;  /* 0x0000000000017941 */ /* 0x000fea0003800200 */
.L_x_1221:
        /* <DEDUP_REMOVED lines=21> */
.L_x_1224:
[----:B------:R-:W-:Y:S05]  /*5210*/  BSYNC.RECONVERGENT B1 ;  /* 0x0000000000017941 */ /* 0x000fea0003800200 */
.L_x_1223:
        /* <DEDUP_REMOVED lines=21> */
.L_x_1226:
[----:B------:R-:W-:Y:S05]  /*5370*/  BSYNC.RECONVERGENT B1 ;  /* 0x0000000000017941 */ /* 0x000fea0003800200 */
.L_x_1225:
        /* <DEDUP_REMOVED lines=21> */
.L_x_1228:
[----:B------:R-:W-:Y:S05]  /*54d0*/  BSYNC.RECONVERGENT B1 ;  /* 0x0000000000017941 */ /* 0x000fea0003800200 */
.L_x_1227:
[----:B------:R-:W-:Y:S01]  /*54e0*/  DSETP.GEU.AND P0, PT, R12, R6, PT ;  /* 0x000000060c00722a */ /* 0x000fe20003f0e000 */
[----:B------:R-:W-:Y:S01]  /*54f0*/  BSSY.RECONVERGENT B1, `(.L_x_1229) ;  /* 0x0000015000017945 */ /* 0x000fe20003800200 */
[----:B------:R-:W-:Y:S01]  /*5500*/  IADD3 R17, P2, PT, R17, 0x500, RZ ;  /* 0x0000050011117810 */ /* 0x000fe20007f5e0ff */
[----:B------:R-:W-:Y:S02]  /*5510*/  IMAD.MOV.U32 R14, RZ, RZ, R23 ;  /* 0x000000ffff0e7224 */ /* 0x000fe400078e0017 */
[----:B------:R-:W-:Y:S02]  /*5520*/  IMAD.MOV.U32 R21, RZ, RZ, R25 ;  /* 0x000000ffff157224 */ /* 0x000fe400078e0019 */
[----:B------:R-:W-:Y:S02]  /*5530*/  IMAD.MOV.U32 R18, RZ, RZ, R12 ;  /* 0x000000ffff127224 */ /* 0x000fe400078e000c */
[----:B------:R-:W-:-:S05]  /*5540*/  IMAD.MOV.U32 R19, RZ, RZ, R13 ;  /* 0x000000ffff137224 */ /* 0x000fca00078e000d */
        /* <DEDUP_REMOVED lines=15> */
.L_x_1230:
[----:B------:R-:W-:Y:S05]  /*5640*/  BSYNC.RECONVERGENT B1 ;  /* 0x0000000000017941 */ /* 0x000fea0003800200 */
.L_x_1229:
[----:B------:R-:W-:-:S07]  /*5650*/  IMAD.X R15, RZ, RZ, R15, P2 ;  /* 0x000000ffff0f7224 */ /* 0x000fce00010e060f */
.L_x_1198:
[----:B------:R-:W0:Y:S02]  /*5660*/  LDCU UR4, c[0x0][0x390] ;  /* 0x00007200ff0477ac */ /* 0x000e240008000800 */
[----:B0-----:R-:W-:Y:S02]  /*5670*/  USHF.R.S32.HI UR5, URZ, 0x1f, UR4 ;  /* 0x0000001fff057899 */ /* 0x001fe40008011404 */
        /* <DEDUP_REMOVED lines=8> */
[----:B------:R-:W-:Y:S03]  /*5700*/  BSSY.RECONVERGENT B2, `(.L_x_1233) ;  /* 0x000002e000027945 */ /* 0x000fe60003800200 */
[----:B------:R-:W-:-:S04]  /*5710*/  IADD3 R16, PT, PT, -R17, UR4, R2 ;  /* 0x0000000411107c10 */ /* 0x000fc8000fffe102 */
[----:B------:R-:W-:-:S04]  /*5720*/  LOP3.LUT R2, R16, 0x300, RZ, 0xc0, !PT ;  /* 0x0000030010027812 */ /* 0x000fc800078ec0ff */
[----:B------:R-:W-:Y:S01]  /*5730*/  ISETP.NE.AND P0, PT, R2, 0x300, PT ;  /* 0x000003000200780c */ /* 0x000fe20003f05270 */
[----:B------:R-:W-:-:S12]  /*5740*/  IMAD.MOV.U32 R2, RZ, RZ, R0 ;  /* 0x000000ffff027224 */ /* 0x000fd800078e0000 */
[----:B------:R-:W-:Y:S05]  /*5750*/  @!P0 BRA `(.L_x_1234) ;  /* 0x0000000000a08947 */ /* 0x000fea0003800000 */
[----:B------:R-:W0:Y:S01]  /*5760*/  LDCU.64 UR6, c[0x0][0x380] ;  /* 0x00007000ff0677ac */ /* 0x000e220008000a00 */
[----:B------:R-:W-:Y:S02]  /*5770*/  IADD3 R5, P0, PT, R0, R17, RZ ;  /* 0x0000001100057210 */ /* 0x000fe40007f1e0ff */
[----:B------:R-:W-:-:S03]  /*5780*/  LEA.HI R2, R16, 0x1, RZ, 0x18 ;  /* 0x0000000110027811 */ /* 0x000fc600078fc0ff */
[----:B------:R-:W-:Y:S01]  /*5790*/  IMAD.X R6, RZ, RZ, R15, P0 ;  /* 0x000000ffff067224 */ /* 0x000fe200000e060f */
[----:B------:R-:W-:Y:S01]  /*57a0*/  LOP3.LUT R4, R2, 0x3, RZ, 0xc0, !PT ;  /* 0x0000000302047812 */ /* 0x000fe200078ec0ff */
[----:B------:R-:W-:-:S04]  /*57b0*/  IMAD.MOV.U32 R2, RZ, RZ, R0 ;  /* 0x000000ffff027224 */ /* 0x000fc800078e0000 */
[----:B------:R-:W-:Y:S01]  /*57c0*/  IMAD.MOV R10, RZ, RZ, -R4 ;  /* 0x000000ffff0a7224 */ /* 0x000fe200078e0a04 */
[----:B0-----:R-:W-:-:S04]  /*57d0*/  LEA R12, P1, R5, UR6, 0x4 ;  /* 0x00000006050c7c11 */ /* 0x001fc8000f8220ff */
[----:B------:R-:W-:-:S09]  /*57e0*/  LEA.HI.X R5, R5, UR7, R6, 0x4, P1 ;  /* 0x0000000705057c11 */ /* 0x000fd200088f2406 */
.L_x_1237:
[----:B------:R-:W-:-:S05]  /*57f0*/  IMAD.MOV.U32 R4, RZ, RZ, R12 ;  /* 0x000000ffff047224 */ /* 0x000fca00078e000c */
[----:B------:R-:W2:Y:S01]  /*5800*/  LDG.E.64.CONSTANT R8, desc[UR10][R4.64] ;  /* 0x0000000a04087981 */ /* 0x000ea2000c1e9b00 */
[----:B------:R-:W-:Y:S01]  /*5810*/  VIADD R10, R10, 0x1 ;  /* 0x000000010a0a7836 */ /* 0x000fe20000000000 */
[----:B------:R-:W-:Y:S01]  /*5820*/  BSSY.RECONVERGENT B3, `(.L_x_1235) ;  /* 0x0000018000037945 */ /* 0x000fe20003800200 */
[----:B------:R-:W-:-:S03]  /*5830*/  IADD3 R12, P3, PT, R4, 0x1000, RZ ;  /* 0x00001000040c7810 */ /* 0x000fc60007f7e0ff */
[----:B------:R-:W-:Y:S01]  /*5840*/  ISETP.NE.AND P2, PT, R10, RZ, PT ;  /* 0x000000ff0a00720c */ /* 0x000fe20003f45270 */
[----:B--2---:R-:W-:-:S14]  /*5850*/  DSETP.GEU.AND P0, PT, R18, R8, PT ;  /* 0x000000081200722a */ /* 0x004fdc0003f0e000 */
        /* <DEDUP_REMOVED lines=20> */
.L_x_1236:
[----:B------:R-:W-:Y:S05]  /*59a0*/  BSYNC.RECONVERGENT B3 ;  /* 0x0000000000037941 */ /* 0x000fea0003800200 */
.L_x_1235:
[----:B------:R-:W-:Y:S02]  /*59b0*/  IMAD.X R5, RZ, RZ, R5, P3 ;  /* 0x000000ffff057224 */ /* 0x000fe400018e0605 */
[----:B------:R-:W-:Y:S01]  /*59c0*/  VIADD R2, R2, 0x100 ;  /* 0x0000010002027836 */ /* 0x000fe20000000000 */
[----:B------:R-:W-:Y:S06]  /*59d0*/  @P2 BRA `(.L_x_1237) ;  /* 0xfffffffc00842947 */ /* 0x000fec000383ffff */
.L_x_1234:
[----:B------:R-:W-:Y:S05]  /*59e0*/  BSYNC.RECONVERGENT B2 ;  /* 0x0000000000027941 */ /* 0x000fea0003800200 */
.L_x_1233:
[----:B------:R-:W-:-:S13]  /*59f0*/  ISETP.GE.U32.AND P0, PT, R16, 0x300, PT ;  /* 0x000003001000780c */ /* 0x000fda0003f06070 */
[----:B------:R-:W-:Y:S05]  /*5a00*/  @!P0 BRA `(.L_x_1232) ;  /* 0x0000000400b08947 */ /* 0x000fea0003800000 */
[----:B------:R-:W0:Y:S01]  /*5a10*/  LDCU.64 UR6, c[0x0][0x380] ;  /* 0x00007000ff0677ac */ /* 0x000e220008000a00 */
[----:B------:R-:W-:-:S05]  /*5a20*/  IADD3 R5, P0, PT, R2, R17, RZ ;  /* 0x0000001102057210 */ /* 0x000fca0007f1e0ff */
[----:B------:R-:W-:Y:S01]  /*5a30*/  IMAD.X R6, RZ, RZ, R15, P0 ;  /* 0x000000ffff067224 */ /* 0x000fe200000e060f */
[----:B0-----:R-:W-:-:S04]  /*5a40*/  LEA R4, P1, R5, UR6, 0x4 ;  /* 0x0000000605047c11 */ /* 0x001fc8000f8220ff */
[----:B------:R-:W-:Y:S02]  /*5a50*/  IADD3 R4, P0, PT, R4, 0x3008, RZ ;  /* 0x0000300804047810 */ /* 0x000fe40007f1e0ff */
[----:B------:R-:W-:-:S05]  /*5a60*/  LEA.HI.X R5, R5, UR7, R6, 0x4, P1 ;  /* 0x0000000705057c11 */ /* 0x000fca00088f2406 */
[----:B------:R-:W-:-:S07]  /*5a70*/  IMAD.X R5, RZ, RZ, R5, P0 ;  /* 0x000000ffff057224 */ /* 0x000fce00000e0605 */
.L_x_1246:
[----:B------:R-:W2:Y:S04]  /*5a80*/  LDG.E.64.CONSTANT R16, desc[UR10][R4.64+-0x3008] ;  /* 0xffcff80a04107981 */ /* 0x000ea8000c1e9b00 */
        /* <DEDUP_REMOVED lines=25> */
.L_x_1239:
[----:B------:R-:W-:Y:S05]  /*5c20*/  BSYNC.RECONVERGENT B2 ;  /* 0x0000000000027941 */ /* 0x000fea0003800200 */
.L_x_1238:
        /* <DEDUP_REMOVED lines=22> */
.L_x_1241:
[----:B------:R-:W-:Y:S05]  /*5d90*/  BSYNC.RECONVERGENT B2 ;  /* 0x0000000000027941 */ /* 0x000fea0003800200 */
.L_x_1240:
        /* <DEDUP_REMOVED lines=22> */
.L_x_1243:
[----:B------:R-:W-:Y:S05]  /*5f00*/  BSYNC.RECONVERGENT B2 ;  /* 0x0000000000027941 */ /* 0x000fea0003800200 */
.L_x_1242:
        /* <DEDUP_REMOVED lines=22> */
.L_x_1245:
[----:B------:R-:W-:Y:S05]  /*6070*/  BSYNC.RECONVERGENT B2 ;  /* 0x0000000000027941 */ /* 0x000fea0003800200 */
.L_x_1244:
[----:B------:R-:W-:Y:S01]  /*6080*/  VIADD R2, R2, 0x400 ;  /* 0x0000040002027836 */ /* 0x000fe20000000000 */
[----:B------:R-:W-:-:S04]  /*6090*/  IADD3 R4, P1, PT, R4, 0x4000, RZ ;  /* 0x0000400004047810 */ /* 0x000fc80007f3e0ff */
[----:B------:R-:W-:Y:S01]  /*60a0*/  ISETP.GE.AND P0, PT, R2, R3, PT ;  /* 0x000000030200720c */ /* 0x000fe20003f06270 */
[----:B------:R-:W-:-:S12]  /*60b0*/  IMAD.X R5, RZ, RZ, R5, P1 ;  /* 0x000000ffff057224 */ /* 0x000fd800008e0605 */
[----:B------:R-:W-:Y:S05]  /*60c0*/  @!P0 BRA `(.L_x_1246) ;  /* 0xfffffff8006c8947 */ /* 0x000fea000383ffff */
.L_x_1232:
[----:B------:R-:W-:Y:S05]  /*60d0*/  BSYNC.RECONVERGENT B1 ;  /* 0x0000000000017941 */ /* 0x000fea0003800200 */
.L_x_1231:
[----:B------:R-:W0:Y:S01]  /*60e0*/  S2R R2, SR_LANEID ;  /* 0x0000000000027919 */ /* 0x000e220000000000 */
[----:B------:R-:W-:Y:S01]  /*60f0*/  BSSY.RECONVERGENT B1, `(.L_x_1247) ;  /* 0x000001a000017945 */ /* 0x000fe20003800200 */
[----:B------:R-:W-:Y:S01]  /*6100*/  IMAD.MOV.U32 R3, RZ, RZ, R14 ;  /* 0x000000ffff037224 */ /* 0x000fe200078e000e */
[----:B------:R-:W-:Y:S01]  /*6110*/  SHFL.DOWN PT, R6, R18, 0x1, 0x1f ;  /* 0x08201f0012067f89 */ /* 0x000fe200000e0000 */
[----:B------:R-:W-:Y:S02]  /*6120*/  IMAD.MOV.U32 R12, RZ, RZ, R21 ;  /* 0x000000ffff0c7224 */ /* 0x000fe400078e0015 */
[----:B------:R-:W-:Y:S01]  /*6130*/  IMAD.MOV.U32 R4, RZ, RZ, R18 ;  /* 0x000000ffff047224 */ /* 0x000fe200078e0012 */
[----:B------:R-:W1:Y:S01]  /*6140*/  SHFL.DOWN PT, R7, R19, 0x1, 0x1f ;  /* 0x08201f0013077f89 */ /* 0x000e6200000e0000 */
[----:B------:R-:W-:-:S03]  /*6150*/  IMAD.MOV.U32 R5, RZ, RZ, R19 ;  /* 0x000000ffff057224 */ /* 0x000fc600078e0013 */
[----:B------:R2:W3:Y:S04]  /*6160*/  SHFL.DOWN PT, R9, R14, 0x1, 0x1f ;  /* 0x08201f000e097f89 */ /* 0x0004e800000e0000 */
[----:B------:R2:W4:Y:S01]  /*6170*/  SHFL.DOWN PT, R8, R21, 0x1, 0x1f ;  /* 0x08201f0015087f89 */ /* 0x00052200000e0000 */
[----:B-1----:R-:W-:-:S06]  /*6180*/  DSETP.GEU.AND P0, PT, R18, R6, PT ;  /* 0x000000061200722a */ /* 0x002fcc0003f0e000 */
[----:B0-----:R-:W-:-:S13]  /*6190*/  ISETP.GT.OR P0, PT, R2, 0x1e, !P0 ;  /* 0x0000001e0200780c */ /* 0x001fda0004704670 */
[----:B--234-:R-:W-:Y:S05]  /*61a0*/  @P0 BRA `(.L_x_1248) ;  /* 0x0000000000380947 */ /* 0x01cfea0003800000 */
        /* <DEDUP_REMOVED lines=14> */
.L_x_1248:
[----:B------:R-:W-:Y:S05]  /*6290*/  BSYNC.RECONVERGENT B1 ;  /* 0x0000000000017941 */ /* 0x000fea0003800200 */
.L_x_1247:
        /* <DEDUP_REMOVED lines=26> */
.L_x_1250:
[----:B------:R-:W-:Y:S05]  /*6440*/  BSYNC.RECONVERGENT B1 ;  /* 0x0000000000017941 */ /* 0x000fea0003800200 */
.L_x_1249:
        /* <DEDUP_REMOVED lines=26> */
.L_x_1252:
[----:B------:R-:W-:Y:S05]  /*65f0*/  BSYNC.RECONVERGENT B1 ;  /* 0x0000000000017941 */ /* 0x000fea0003800200 */
.L_x_1251:
        /* <DEDUP_REMOVED lines=26> */
.L_x_1254:
[----:B------:R-:W-:Y:S05]  /*67a0*/  BSYNC.RECONVERGENT B1 ;  /* 0x0000000000017941 */ /* 0x000fea0003800200 */
.L_x_1253:
[----:B------:R-:W-:Y:S01]  /*67b0*/  SHFL.DOWN PT, R4, R6, 0x10, 0x1f ;  /* 0x0a001f0006047f89 */ /* 0x000fe200000e0000 */
[----:B------:R-:W-:Y:S01]  /*67c0*/  BSSY.RECONVERGENT B1, `(.L_x_1255) ;  /* 0x000001a000017945 */ /* 0x000fe20003800200 */
[----:B------:R-:W-:Y:S01]  /*67d0*/  ISETP.NE.AND P1, PT, R2, RZ, PT ;  /* 0x000000ff0200720c */ /* 0x000fe20003f25270 */
[----:B------:R-:W-:Y:S01]  /*67e0*/  IMAD.MOV.U32 R20, RZ, RZ, R10 ;  /* 0x000000ffff147224 */ /* 0x000fe200078e000a */
[----:B------:R-:W0:Y:S01]  /*67f0*/  SHFL.DOWN PT, R5, R7, 0x10, 0x1f ;  /* 0x0a001f0007057f89 */ /* 0x000e2200000e0000 */
[----:B------:R-:W-:Y:S02]  /*6800*/  IMAD.MOV.U32 R21, RZ, RZ, R11 ;  /* 0x000000ffff157224 */ /* 0x000fe400078e000b */
[----:B------:R-:W-:Y:S01]  /*6810*/  IMAD.MOV.U32 R3, RZ, RZ, R7 ;  /* 0x000000ffff037224 */ /* 0x000fe200078e0007 */
[----:B------:R1:W2:Y:S04]  /*6820*/  SHFL.DOWN PT, R9, R10, 0x10, 0x1f ;  /* 0x0a001f000a097f89 */ /* 0x0002a800000e0000 */
[----:B------:R1:W3:Y:S01]  /*6830*/  SHFL.DOWN PT, R8, R11, 0x10, 0x1f ;  /* 0x0a001f000b087f89 */ /* 0x0002e200000e0000 */
[----:B0-----:R-:W-:-:S06]  /*6840*/  DSETP.GEU.AND P0, PT, R6, R4, PT ;  /* 0x000000040600722a */ /* 0x001fcc0003f0e000 */
[----:B------:R-:W-:Y:S01]  /*6850*/  ISETP.GT.OR P0, PT, R2, 0xf, !P0 ;  /* 0x0000000f0200780c */ /* 0x000fe20004704670 */
        /* <DEDUP_REMOVED lines=16> */
.L_x_1256:
[----:B------:R-:W-:Y:S05]  /*6960*/  BSYNC.RECONVERGENT B1 ;  /* 0x0000000000017941 */ /* 0x000fea0003800200 */
.L_x_1255:
        /* <DEDUP_REMOVED lines=10> */
.L_x_1258:
[----:B------:R-:W-:Y:S05]  /*6a10*/  BSYNC.RECONVERGENT B1 ;  /* 0x0000000000017941 */ /* 0x000fea0003800200 */
.L_x_1257:
[----:B------:R-:W-:Y:S01]  /*6a20*/  BAR.SYNC.DEFER_BLOCKING 0x0 ;  /* 0x0000000000007b1d */ /* 0x000fe20000010000 */
[----:B------:R-:W-:-:S13]  /*6a30*/  ISETP.NE.AND P1, PT, R0, RZ, PT ;  /* 0x000000ff0000720c */ /* 0x000fda0003f25270 */
[----:B------:R-:W-:Y:S05]  /*6a40*/  @P1 BRA `(.L_x_1153) ;  /* 0x0000000800841947 */ /* 0x000fea0003800000 */
[----:B0-----:R-:W0:Y:S01]  /*6a50*/  S2R R5, SR_CgaCtaId ;  /* 0x0000000000057919 */ /* 0x001e220000008800 */
[----:B------:R-:W-:Y:S01]  /*6a60*/  MOV R0, 0x400 ;  /* 0x0000040000007802 */ /* 0x000fe20000000f00 */
[----:B------:R-:W-:Y:S01]  /*6a70*/  BSSY.RECONVERGENT B1, `(.L_x_1259) ;  /* 0x000001a000017945 */ /* 0x000fe20003800200 */
[----:B------:R-:W-:Y:S02]  /*6a80*/  IMAD.MOV.U32 R33, RZ, RZ, R20 ;  /* 0x000000ffff217224 */ /* 0x000fe400078e0014 */
[----:B------:R-:W-:Y:S02]  /*6a90*/  IMAD.MOV.U32 R31, RZ, RZ, R21 ;  /* 0x000000ffff1f7224 */ /* 0x000fe400078e0015 */
[----:B------:R-:W-:Y:S02]  /*6aa0*/  IMAD.MOV.U32 R28, RZ, RZ, R2 ;  /* 0x000000ffff1c7224 */ /* 0x000fe400078e0002 */
[----:B------:R-:W-:Y:S01]  /*6ab0*/  IMAD.MOV.U32 R29, RZ, RZ, R3 ;  /* 0x000000ffff1d7224 */ /* 0x000fe200078e0003 */
[----:B0-----:R-:W-:-:S05]  /*6ac0*/  LEA R0, R5, R0, 0x18 ;  /* 0x0000000005007211 */ /* 0x001fca00078ec0ff */
[----:B------:R-:W0:Y:S04]  /*6ad0*/  LDS.64 R16, [R0+0x18] ;  /* 0x0000180000107984 */ /* 0x000e280000000a00 */
[----:B------:R1:W2:Y:S04]  /*6ae0*/  LDS.128 R12, [R0+0x40] ;  /* 0x00004000000c7984 */ /* 0x0002a80000000c00 */
[----:B------:R1:W3:Y:S04]  /*6af0*/  LDS.128 R8, [R0+0x50] ;  /* 0x0000500000087984 */ /* 0x0002e80000000c00 */
[----:B------:R1:W4:Y:S01]  /*6b00*/  LDS.128 R4, [R0+0x20] ;  /* 0x0000200000047984 */ /* 0x0003220000000c00 */
[----:B0-----:R-:W-:-:S14]  /*6b10*/  DSETP.GEU.AND P0, PT, R2, R16, PT ;  /* 0x000000100200722a */ /* 0x001fdc0003f0e000 */
[----:B-1234-:R-:W-:Y:S05]  /*6b20*/  @!P0 BRA `(.L_x_1260) ;  /* 0x0000000000388947 */ /* 0x01efea0003800000 */
        /* <DEDUP_REMOVED lines=14> */
.L_x_1260:
[----:B------:R-:W-:Y:S05]  /*6c10*/  BSYNC.RECONVERGENT B1 ;  /* 0x0000000000017941 */ /* 0x000fea0003800200 */
.L_x_1259:
        /* <DEDUP_REMOVED lines=24> */
.L_x_1262:
[----:B------:R-:W-:Y:S05]  /*6da0*/  BSYNC.RECONVERGENT B1 ;  /* 0x0000000000017941 */ /* 0x000fea0003800200 */
.L_x_1261:
        /* <DEDUP_REMOVED lines=21> */
.L_x_1264:
[----:B------:R-:W-:Y:S05]  /*6f00*/  BSYNC.RECONVERGENT B1 ;  /* 0x0000000000017941 */ /* 0x000fea0003800200 */
.L_x_1263:
        /* <DEDUP_REMOVED lines=21> */
.L_x_1266:
[----:B------:R-:W-:Y:S05]  /*7060*/  BSYNC.RECONVERGENT B1 ;  /* 0x0000000000017941 */ /* 0x000fea0003800200 */
.L_x_1265:
        /* <DEDUP_REMOVED lines=21> */
.L_x_1268:
[----:B------:R-:W-:Y:S05]  /*71c0*/  BSYNC.RECONVERGENT B1 ;  /* 0x0000000000017941 */ /* 0x000fea0003800200 */
.L_x_1267:
        /* <DEDUP_REMOVED lines=21> */
.L_x_1270:
[----:B------:R-:W-:Y:S05]  /*7320*/  BSYNC.RECONVERGENT B1 ;  /* 0x0000000000017941 */ /* 0x000fea0003800200 */
.L_x_1269:
[----:B--2---:R-:W-:Y:S01]  /*7330*/  DSETP.GEU.AND P0, PT, R6, R18, PT ;  /* 0x000000120600722a */ /* 0x004fe20003f0e000 */
[----:B------:R-:W-:Y:S02]  /*7340*/  IMAD.MOV.U32 R20, RZ, RZ, R9 ;  /* 0x000000ffff147224 */ /* 0x000fe400078e0009 */
[----:B------:R-:W-:Y:S02]  /*7350*/  IMAD.MOV.U32 R21, RZ, RZ, R8 ;  /* 0x000000ffff157224 */ /* 0x000fe400078e0008 */
[----:B------:R-:W-:Y:S02]  /*7360*/  IMAD.MOV.U32 R2, RZ, RZ, R6 ;  /* 0x000000ffff027224 */ /* 0x000fe400078e0006 */
[----:B------:R-:W-:-:S07]  /*7370*/  IMAD.MOV.U32 R3, RZ, RZ, R7 ;  /* 0x000000ffff037224 */ /* 0x000fce00078e0007 */
[----:B------:R-:W-:Y:S05]  /*7380*/  @!P0 BRA `(.L_x_1153) ;  /* 0x0000000000348947 */ /* 0x000fea0003800000 */
[----:B------:R2:W1:Y:S01]  /*7390*/  LDS.64 R20, [R0+0x80] ;  /* 0x0000800000147984 */ /* 0x0004620000000a00 */
[----:B------:R-:W-:Y:S01]  /*73a0*/  DSETP.GEU.AND P0, PT, R18, R6, PT ;  /* 0x000000061200722a */ /* 0x000fe20003f0e000 */
[----:B------:R-:W-:Y:S02]  /*73b0*/  IMAD.MOV.U32 R2, RZ, RZ, R18 ;  /* 0x000000ffff027224 */ /* 0x000fe400078e0012 */
[----:B------:R-:W-:-:S11]  /*73c0*/  IMAD.MOV.U32 R3, RZ, RZ, R19 ;  /* 0x000000ffff037224 */ /* 0x000fd600078e0013 */
[----:B--2---:R-:W-:Y:S05]  /*73d0*/  @!P0 BRA `(.L_x_1153) ;  /* 0x0000000000208947 */ /* 0x004fea0003800000 */
[CC--:B-1----:R-:W-:Y:S02]  /*73e0*/  ISETP.GE.U32.AND P0, PT, R9.reuse, R20.reuse, PT ;  /* 0x000000140900720c */ /* 0x0c2fe40003f06070 */
[----:B------:R-:W-:Y:S02]  /*73f0*/  ISETP.LT.U32.AND P2, PT, R9, R20, PT ;  /* 0x000000140900720c */ /* 0x000fe40003f41070 */
[CC--:B------:R-:W-:Y:S02]  /*7400*/  ISETP.GE.AND.EX P0, PT, R8.reuse, R21.reuse, PT, P0 ;  /* 0x000000150800720c */ /* 0x0c0fe40003f06300 */
[----:B------:R-:W-:Y:S02]  /*7410*/  ISETP.LT.AND.EX P2, PT, R8, R21, PT, P2 ;  /* 0x000000150800720c */ /* 0x000fe40003f41320 */
[----:B------:R-:W-:Y:S02]  /*7420*/  FSEL R2, R6, R18, !P0 ;  /* 0x0000001206027208 */ /* 0x000fe40004000000 */
[----:B------:R-:W-:-:S02]  /*7430*/  FSEL R3, R7, R19, !P0 ;  /* 0x0000001307037208 */ /* 0x000fc40004000000 */
[----:B------:R-:W-:Y:S02]  /*7440*/  SEL R20, R9, R20, P2 ;  /* 0x0000001409147207 */ /* 0x000fe40001000000 */
[----:B------:R-:W-:-:S07]  /*7450*/  SEL R21, R8, R21, P2 ;  /* 0x0000001508157207 */ /* 0x000fce0001000000 */
.L_x_1153:
[----:B------:R-:W-:Y:S05]  /*7460*/  BSYNC.RECONVERGENT B0 ;  /* 0x0000000000007941 */ /* 0x000fea0003800200 */
.L_x_1120:
[----:B------:R-:W-:Y:S05]  /*7470*/  @P1 EXIT ;  /* 0x000000000000194d */ /* 0x000fea0003800000 */
[----:B01----:R-:W0:Y:S02]  /*7480*/  LDC.64 R4, c[0x0][0x388] ;  /* 0x0000e200ff047b82 */ /* 0x003e240000000a00 */
[----:B0-----:R-:W-:Y:S04]  /*7490*/  STG.E.64 desc[UR10][R4.64], R2 ;  /* 0x0000000204007986 */ /* 0x001fe8000c101b0a */
[----:B---34-:R-:W-:Y:S01]  /*74a0*/  STG.E.64 desc[UR10][R4.64+0x8], R20 ;  /* 0x0000081404007986 */ /* 0x018fe2000c101b0a */
[----:B------:R-:W-:Y:S05]  /*74b0*/  EXIT ;  /* 0x000000000000794d */ /* 0x000fea0003800000 */
.L_x_1271:
        /* <DEDUP_REMOVED lines=12> */
.L_x_2139:


//--------------------- .text._ZN6thrust24THRUST_300001_SM_1000_NS8cuda_cub4core6detail13_kernel_agentINS1_8__reduce10DrainAgentIlEEJN3cub18CUB_300001_SM_10009GridQueueIyEElEEEvDpT0_ --------------------------
	.section	.text._ZN6thrust24THRUST_300001_SM_1000_NS8cuda_cub4core6detail13_kernel_agentINS1_8__reduce10DrainAgentIlEEJN3cub18CUB_300001_SM_10009GridQueueIyEElEEEvDpT0_,"ax",@progbits
	.align	128
        .global         _ZN6thrust24THRUST_300001_SM_1000_NS8cuda_cub4core6detail13_kernel_agentINS1_8__reduce10DrainAgentIlEEJN3cub18CUB_300001_SM_10009GridQueueIyEElEEEvDpT0_
        .type           _ZN6thrust24THRUST_300001_SM_1000_NS8cuda_cub4core6detail13_kernel_agentINS1_8__reduce10DrainAgentIlEEJN3cub18CUB_300001_SM_10009GridQueueIyEElEEEvDpT0_,@function
        .size           _ZN6thrust24THRUST_300001_SM_1000_NS8cuda_cub4core6detail13_kernel_agentINS1_8__reduce10DrainAgentIlEEJN3cub18CUB_300001_SM_10009GridQueueIyEElEEEvDpT0_,(.L_x_2140 - _ZN6thrust24THRUST_300001_SM_1000_NS8cuda_cub4core6detail13_kernel_agentINS1_8__reduce10DrainAgentIlEEJN3cub18CUB_300001_SM_10009GridQueueIyEElEEEvDpT0_)
        .other          _ZN6thrust24THRUST_300001_SM_1000_NS8cuda_cub4core6detail13_kernel_agentINS1_8__reduce10DrainAgentIlEEJN3cub18CUB_300001_SM_10009GridQueueIyEElEEEvDpT0_,@"STO_CUDA_ENTRY STV_DEFAULT"
_ZN6thrust24THRUST_300001_SM_1000_NS8cuda_cub4core6detail13_kernel_agentINS1_8__reduce10DrainAgentIlEEJN3cub18CUB_300001_SM_10009GridQueueIyEElEEEvDpT0_:
.text._ZN6thrust24THRUST_300001_SM_1000_NS8cuda_cub4core6detail13_kernel_agentINS1_8__reduce10DrainAgentIlEEJN3cub18CUB_300001_SM_10009GridQueueIyEElEEEvDpT0_:
[----:B------:R-:W-:Y:S08]  /*0000*/  LDC R1, c[0x0][0x37c] ;  /* 0x0000df00ff017b82 */ /* 0x000ff00000000800 */
[----:B------:R-:W0:Y:S01]  /*0010*/  LDC.64 R2, c[0x0][0x380] ;  /* 0x0000e000ff027b82 */ /* 0x000e220000000a00 */
[----:B------:R-:W0:Y:S07]  /*0020*/  LDCU.64 UR4, c[0x0][0x358] ;  /* 0x00006b00ff0477ac */ /* 0x000e2e0008000a00 */
[----:B------:R-:W1:Y:S01]  /*0030*/  LDC.64 R4, c[0x0][0x388] ;  /* 0x0000e200ff047b82 */ /* 0x000e620000000a00 */
[----:B0-----:R-:W-:Y:S04]  /*0040*/  STG.E.64 desc[UR4][R2.64+0x8], RZ ;  /* 0x000008ff02007986 */ /* 0x001fe8000c101b04 */
[----:B-1----:R-:W-:Y:S01]  /*0050*/  STG.E.64 desc[UR4][R2.64], R4 ;  /* 0x0000000402007986 */ /* 0x002fe2000c101b04 */
[----:B------:R-:W-:Y:S05]  /*0060*/  EXIT ;  /* 0x000000000000794d */ /* 0x000fea0003800000 */
.L_x_1272:
        /* <DEDUP_REMOVED lines=9> */
.L_x_2140:


//--------------------- .text._ZN6thrust24THRUST_300001_SM_1000_NS8cuda_cub4core6detail13_kernel_agentINS1_8__reduce11ReduceAgentINS0_12zip_iteratorIN4cuda3std3__45tupleIJNS0_10device_ptrIdEENS0_17counting_iteratorIlNS0_11use_defaultESF_SF_EEEEEEEPNSB_IJdlEEESJ_lNS1_9__extrema9arg_min_fIdlNSA_4lessIdEEEEEEJSI_SK_lN3cub18CUB_300001_SM_100013GridEvenShareIlEENSS_9GridQueueIyEESP_EEEvDpT0_ --------------------------
	.section	.text._ZN6thrust24THRUST_300001_SM_1000_NS8cuda_cub4core6detail13_kernel_agentINS1_8__reduce11ReduceAgentINS0_12zip_iteratorIN4cuda3std3__45tupleIJNS0_10device_ptrIdEENS0_17counting_iteratorIlNS0_11use_defaultESF_SF_EEEEEEEPNSB_IJdlEEESJ_lNS1_9__extrema9arg_min_fIdlNSA_4lessIdEEEEEEJSI_SK_lN3cub18CUB_300001_SM_100013GridEvenShareIlEENSS_9GridQueueIyEESP_EEEvDpT0_,"ax",@progbits
	.align	128
        .global         _ZN6thrust24THRUST_300001_SM_1000_NS8cuda_cub4core6detail13_kernel_agentINS1_8__reduce11ReduceAgentINS0_12zip_iteratorIN4cuda3std3__45tupleIJNS0_10device_ptrIdEENS0_17counting_iteratorIlNS0_11use_defaultESF_SF_EEEEEEEPNSB_IJdlEEESJ_lNS1_9__extrema9arg_min_fIdlNSA_4lessIdEEEEEEJSI_SK_lN3cub18CUB_300001_SM_100013GridEvenShareIlEENSS_9GridQueueIyEESP_EEEvDpT0_
        .type           _ZN6thrust24THRUST_300001_SM_1000_NS8cuda_cub4core6detail13_kernel_agentINS1_8__reduce11ReduceAgentINS0_12zip_iteratorIN4cuda3std3__45tupleIJNS0_10device_ptrIdEENS0_17counting_iteratorIlNS0_11use_defaultESF_SF_EEEEEEEPNSB_IJdlEEESJ_lNS1_9__extrema9arg_min_fIdlNSA_4lessIdEEEEEEJSI_SK_lN3cub18CUB_300001_SM_100013GridEvenShareIlEENSS_9GridQueueIyEESP_EEEvDpT0_,@function
        .size           _ZN6thrust24THRUST_300001_SM_1000_NS8cuda_cub4core6detail13_kernel_agentINS1_8__reduce11ReduceAgentINS0_12zip_iteratorIN4cuda3std3__45tupleIJNS0_10device_ptrIdEENS0_17counting_iteratorIlNS0_11use_defaultESF_SF_EEEEEEEPNSB_IJdlEEESJ_lNS1_9__extrema9arg_min_fIdlNSA_4lessIdEEEEEEJSI_SK_lN3cub18CUB_300001_SM_100013GridEvenShareIlEENSS_9GridQueueIyEESP_EEEvDpT0_,(.L_x_2141 - _ZN6thrust24THRUST_300001_SM_1000_NS8cuda_cub4core6detail13_kernel_agentINS1_8__reduce11ReduceAgentINS0_12zip_iteratorIN4cuda3std3__45tupleIJNS0_10device_ptrIdEENS0_17counting_iteratorIlNS0_11use_defaultESF_SF_EEEEEEEPNSB_IJdlEEESJ_lNS1_9__extrema9arg_min_fIdlNSA_4lessIdEEEEEEJSI_SK_lN3cub18CUB_300001_SM_100013GridEvenShareIlEENSS_9GridQueueIyEESP_EEEvDpT0_)
        .other          _ZN6thrust24THRUST_300001_SM_1000_NS8cuda_cub4core6detail13_kernel_agentINS1_8__reduce11ReduceAgentINS0_12zip_iteratorIN4cuda3std3__45tupleIJNS0_10device_ptrIdEENS0_17counting_iteratorIlNS0_11use_defaultESF_SF_EEEEEEEPNSB_IJdlEEESJ_lNS1_9__extrema9arg_min_fIdlNSA_4lessIdEEEEEEJSI_SK_lN3cub18CUB_300001_SM_100013GridEvenShareIlEENSS_9GridQueueIyEESP_EEEvDpT0_,@"STO_CUDA_ENTRY STV_DEFAULT"
_ZN6thrust24THRUST_300001_SM_1000_NS8cuda_cub4core6detail13_kernel_agentINS1_8__reduce11ReduceAgentINS0_12zip_iteratorIN4cuda3std3__45tupleIJNS0_10device_ptrIdEENS0_17counting_iteratorIlNS0_11use_defaultESF_SF_EEEEEEEPNSB_IJdlEEESJ_lNS1_9__extrema9arg_min_fIdlNSA_4lessIdEEEEEEJSI_SK_lN3cub18CUB_300001_SM_100013GridEvenShareIlEENSS_9GridQueueIyEESP_EEEvDpT0_:
.text._ZN6thrust24THRUST_300001_SM_1000_NS8cuda_cub4core6detail13_kernel_agentINS1_8__reduce11ReduceAgentINS0_12zip_iteratorIN4cuda3std3__45tupleIJNS0_10device_ptrIdEENS0_17counting_iteratorIlNS0_11use_defaultESF_SF_EEEEEEEPNSB_IJdlEEESJ_lNS1_9__extrema9arg_min_fIdlNSA_4lessIdEEEEEEJSI_SK_lN3cub18CUB_300001_SM_100013GridEvenShareIlEENSS_9GridQueueIyEESP_EEEvDpT0_:
        /* <DEDUP_REMOVED lines=18> */
[----:B------:R-:W-:Y:S01]  /*0120*/  IMAD.MOV.U32 R7, RZ, RZ, RZ ;  /* 0x000000ffff077224 */ /* 0x000fe200078e00ff */
[----:B------:R-:W-:Y:S01]  /*0130*/  CS2R R2, SRZ ;  /* 0x0000000000027805 */ /* 0x000fe2000001ff00 */
[----:B------:R-:W-:Y:S01]  /*0140*/  IMAD.MOV.U32 R8, RZ, RZ, RZ ;  /* 0x000000ffff087224 */ /* 0x000fe200078e00ff */
        /* <DEDUP_REMOVED lines=12> */
.L_x_1276:
[----:B------:R-:W-:Y:S05]  /*0210*/  BSYNC.RECONVERGENT B1 ;  /* 0x0000000000017941 */ /* 0x000fea0003800200 */
.L_x_1275:
        /* <DEDUP_REMOVED lines=15> */
[C---:B0-----:R-:W-:Y:S02]  /*0310*/  LEA R17, P2, R18.reuse, UR4, 0x3 ;  /* 0x0000000412117c11 */ /* 0x041fe4000f8418ff */
[C---:B------:R-:W-:Y:S02]  /*0320*/  IADD3 R19, P1, PT, R18.reuse, UR6, RZ ;  /* 0x0000000612137c10 */ /* 0x040fe4000ff3e0ff */
[----:B------:R-:W-:Y:S02]  /*0330*/  LEA.HI.X R18, R18, UR5, R21, 0x3, P2 ;  /* 0x0000000512127c11 */ /* 0x000fe400090f1c15 */
[----:B------:R-:W-:-:S09]  /*0340*/  IADD3.X R21, PT, PT, R21, UR7, RZ, P1, !PT ;  /* 0x0000000715157c10 */ /* 0x000fd20008ffe4ff */
.L_x_1283:
[----:B------:R-:W-:Y:S02]  /*0350*/  IMAD.MOV.U32 R10, RZ, RZ, R17 ;  /* 0x000000ffff0a7224 */ /* 0x000fe400078e0011 */
[----:B------:R-:W-:-:S06]  /*0360*/  IMAD.MOV.U32 R11, RZ, RZ, R18 ;  /* 0x000000ffff0b7224 */ /* 0x000fcc00078e0012 */
[----:B------:R-:W2:Y:S01]  /*0370*/  LDG.E.64 R10, desc[UR10][R10.64] ;  /* 0x0000000a0a0a7981 */ /* 0x000ea2000c1e1b00 */
[----:B------:R-:W-:Y:S01]  /*0380*/  VIADD R12, R12, 0x1 ;  /* 0x000000010c0c7836 */ /* 0x000fe20000000000 */
[----:B------:R-:W-:Y:S01]  /*0390*/  BSSY.RECONVERGENT B3, `(.L_x_1281) ;  /* 0x0000017000037945 */ /* 0x000fe20003800200 */
[----:B------:R-:W-:-:S03]  /*03a0*/  IADD3 R17, P3, PT, R17, 0x800, RZ ;  /* 0x0000080011117810 */ /* 0x000fc60007f7e0ff */
[----:B------:R-:W-:Y:S01]  /*03b0*/  ISETP.NE.AND P2, PT, R12, RZ, PT ;  /* 0x000000ff0c00720c */ /* 0x000fe20003f45270 */
[----:B--2--5:R-:W-:-:S14]  /*03c0*/  DSETP.GEU.AND P0, PT, R2, R10, PT ;  /* 0x0000000a0200722a */ /* 0x024fdc0003f0e000 */
[----:B------:R-:W-:Y:S05]  /*03d0*/  @!P0 BRA `(.L_x_1282) ;  /* 0x0000000000488947 */ /* 0x000fea0003800000 */
[----:B------:R-:W-:Y:S01]  /*03e0*/  DSETP.GEU.AND P0, PT, R10, R2, PT ;  /* 0x000000020a00722a */ /* 0x000fe20003f0e000 */
[----:B------:R-:W-:Y:S02]  /*03f0*/  IMAD.MOV.U32 R13, RZ, RZ, R2 ;  /* 0x000000ffff0d7224 */ /* 0x000fe400078e0002 */
[----:B------:R-:W-:Y:S02]  /*0400*/  IMAD.MOV.U32 R15, RZ, RZ, R3 ;  /* 0x000000ffff0f7224 */ /* 0x000fe400078e0003 */
[----:B------:R-:W-:Y:S02]  /*0410*/  IMAD.MOV.U32 R14, RZ, RZ, R7 ;  /* 0x000000ffff0e7224 */ /* 0x000fe400078e0007 */
[----:B------:R-:W-:Y:S02]  /*0420*/  IMAD.MOV.U32 R16, RZ, RZ, R8 ;  /* 0x000000ffff107224 */ /* 0x000fe400078e0008 */
[----:B------:R-:W-:Y:S02]  /*0430*/  IMAD.MOV.U32 R7, RZ, RZ, R19 ;  /* 0x000000ffff077224 */ /* 0x000fe400078e0013 */
[----:B------:R-:W-:-:S02]  /*0440*/  IMAD.MOV.U32 R8, RZ, RZ, R21 ;  /* 0x000000ffff087224 */ /* 0x000fc400078e0015 */
[----:B------:R-:W-:Y:S02]  /*0450*/  IMAD.MOV.U32 R2, RZ, RZ, R10 ;  /* 0x000000ffff027224 */ /* 0x000fe400078e000a */
[----:B------:R-:W-:Y:S01]  /*0460*/  IMAD.MOV.U32 R3, RZ, RZ, R11 ;  /* 0x000000ffff037224 */ /* 0x000fe200078e000b */
[----:B------:R-:W-:Y:S06]  /*0470*/  @!P0 BRA `(.L_x_1282) ;  /* 0x0000000000208947 */ /* 0x000fec0003800000 */
        /* <DEDUP_REMOVED lines=8> */
.L_x_1282:
[----:B------:R-:W-:Y:S05]  /*0500*/  BSYNC.RECONVERGENT B3 ;  /* 0x0000000000037941 */ /* 0x000fea0003800200 */
.L_x_1281:
[----:B------:R-:W-:Y:S01]  /*0510*/  IADD3 R19, P0, PT, R19, 0x100, RZ ;  /* 0x0000010013137810 */ /* 0x000fe20007f1e0ff */
[----:B------:R-:W-:Y:S02]  /*0520*/  VIADD R9, R9, 0x100 ;  /* 0x0000010009097836 */ /* 0x000fe40000000000 */
[----:B------:R-:W-:Y:S02]  /*0530*/  IMAD.X R18, RZ, RZ, R18, P3 ;  /* 0x000000ffff127224 */ /* 0x000fe400018e0612 */
[----:B------:R-:W-:Y:S01]  /*0540*/  IMAD.X R21, RZ, RZ, R21, P0 ;  /* 0x000000ffff157224 */ /* 0x000fe200000e0615 */
[----:B------:R-:W-:Y:S07]  /*0550*/  @P2 BRA `(.L_x_1283) ;  /* 0xfffffffc007c2947 */ /* 0x000fee000383ffff */
.L_x_1280:
[----:B------:R-:W-:Y:S05]  /*0560*/  BSYNC.RECONVERGENT B2 ;  /* 0x0000000000027941 */ /* 0x000fea0003800200 */
.L_x_1279:
[----:B------:R-:W-:-:S13]  /*0570*/  ISETP.GE.U32.AND P0, PT, R20, 0x300, PT ;  /* 0x000003001400780c */ /* 0x000fda0003f06070 */
[----:B------:R-:W-:Y:S05]  /*0580*/  @!P0 BRA `(.L_x_1278) ;  /* 0x0000000400d48947 */ /* 0x000fea0003800000 */
[----:B------:R-:W0:Y:S01]  /*0590*/  LDC.64 R10, c[0x0][0x380] ;  /* 0x0000e000ff0a7b82 */ /* 0x000e220000000a00 */
[----:B------:R-:W-:-:S07]  /*05a0*/  VIADD R9, R9, 0x200 ;  /* 0x0000020009097836 */ /* 0x000fce0000000000 */
[----:B------:R-:W1:Y:S02]  /*05b0*/  LDC.64 R12, c[0x0][0x388] ;  /* 0x0000e200ff0c7b82 */ /* 0x000e640000000a00 */
.L_x_1292:
[----:B------:R-:W-:-:S05]  /*05c0*/  VIADD R14, R9, 0xfffffe00 ;  /* 0xfffffe00090e7836 */ /* 0x000fca0000000000 */
[----:B------:R-:W-:-:S04]  /*05d0*/  IADD3 R21, P0, PT, R5, R14, RZ ;  /* 0x0000000e05157210 */ /* 0x000fc80007f1e0ff */
[----:B------:R-:W-:Y:S02]  /*05e0*/  LEA.HI.X.SX32 R30, R14, RZ, 0x1, P0 ;  /* 0x000000ff0e1e7211 */ /* 0x000fe400000f0eff */
[----:B0-----:R-:W-:-:S04]  /*05f0*/  LEA R24, P0, R21, R10, 0x3 ;  /* 0x0000000a15187211 */ /* 0x001fc800078018ff */
[----:B------:R-:W-:-:S05]  /*0600*/  LEA.HI.X R25, R21, R11, R30, 0x3, P0 ;  /* 0x0000000b15197211 */ /* 0x000fca00000f1c1e */
[----:B------:R-:W2:Y:S04]  /*0610*/  LDG.E.64 R22, desc[UR10][R24.64] ;  /* 0x0000000a18167981 */ /* 0x000ea8000c1e1b00 */
[----:B-----5:R0:W5:Y:S04]  /*0620*/  LDG.E.64 R18, desc[UR10][R24.64+0x800] ;  /* 0x0008000a18127981 */ /* 0x020168000c1e1b00 */
[----:B------:R0:W5:Y:S04]  /*0630*/  LDG.E.64 R14, desc[UR10][R24.64+0x1000] ;  /* 0x0010000a180e7981 */ /* 0x000168000c1e1b00 */
[----:B------:R0:W5:Y:S01]  /*0640*/  LDG.E.64 R16, desc[UR10][R24.64+0x1800] ;  /* 0x0018000a18107981 */ /* 0x000162000c1e1b00 */
[----:B-1----:R-:W-:Y:S01]  /*0650*/  IADD3 R32, P1, PT, R21, R12, RZ ;  /* 0x0000000c15207210 */ /* 0x002fe20007f3e0ff */
[----:B------:R-:W-:Y:S01]  /*0660*/  BSSY.RECONVERGENT B2, `(.L_x_1284) ;  /* 0x0000017000027945 */ /* 0x000fe20003800200 */
[----:B------:R-:W-:-:S02]  /*0670*/  IMAD.MOV.U32 R27, RZ, RZ, R7 ;  /* 0x000000ffff1b7224 */ /* 0x000fc400078e0007 */
[----:B------:R-:W-:Y:S02]  /*0680*/  IMAD.MOV.U32 R28, RZ, RZ, R8 ;  /* 0x000000ffff1c7224 */ /* 0x000fe400078e0008 */
[----:B------:R-:W-:Y:S02]  /*0690*/  VIADD R26, R9, 0xffffff00 ;  /* 0xffffff00091a7836 */ /* 0x000fe40000000000 */
[----:B------:R-:W-:Y:S02]  /*06a0*/  IMAD.MOV.U32 R20, RZ, RZ, R2 ;  /* 0x000000ffff147224 */ /* 0x000fe400078e0002 */
[----:B------:R-:W-:Y:S02]  /*06b0*/  IMAD.MOV.U32 R21, RZ, RZ, R3 ;  /* 0x000000ffff157224 */ /* 0x000fe400078e0003 */
[----:B------:R-:W-:Y:S01]  /*06c0*/  IMAD.X R29, R30, 0x1, R13, P1 ;  /* 0x000000011e1d7824 */ /* 0x000fe200008e060d */
[----:B--2---:R-:W-:-:S14]  /*06d0*/  DSETP.GEU.AND P0, PT, R2, R22, PT ;  /* 0x000000160200722a */ /* 0x004fdc0003f0e000 */
        /* <DEDUP_REMOVED lines=15> */
.L_x_1285:
[----:B------:R-:W-:Y:S05]  /*07d0*/  BSYNC.RECONVERGENT B2 ;  /* 0x0000000000027941 */ /* 0x000fea0003800200 */
.L_x_1284:
[----:B-----5:R-:W-:Y:S01]  /*07e0*/  DSETP.GEU.AND P0, PT, R20, R18, PT ;  /* 0x000000121400722a */ /* 0x020fe20003f0e000 */
[----:B------:R-:W-:Y:S01]  /*07f0*/  SHF.R.S32.HI R2, RZ, 0x1f, R26 ;  /* 0x0000001fff027819 */ /* 0x000fe2000001141a */
[----:B------:R-:W-:Y:S01]  /*0800*/  BSSY.RECONVERGENT B2, `(.L_x_1286) ;  /* 0x0000016000027945 */ /* 0x000fe20003800200 */
[----:B------:R-:W-:Y:S01]  /*0810*/  IADD3 R26, P1, P2, R26, R12, R5 ;  /* 0x0000000c1a1a7210 */ /* 0x000fe20007a3e005 */
[----:B------:R-:W-:Y:S02]  /*0820*/  IMAD.MOV.U32 R22, RZ, RZ, R27 ;  /* 0x000000ffff167224 */ /* 0x000fe400078e001b */
[----:B------:R-:W-:Y:S01]  /*0830*/  IMAD.MOV.U32 R23, RZ, RZ, R28 ;  /* 0x000000ffff177224 */ /* 0x000fe200078e001c */
[----:B------:R-:W-:Y:S01]  /*0840*/  IADD3.X R7, PT, PT, R2, R13, RZ, P1, P2 ;  /* 0x0000000d02077210 */ /* 0x000fe20000fe44ff */
        /* <DEDUP_REMOVED lines=17> */
.L_x_1287:
[----:B------:R-:W-:Y:S05]  /*0960*/  BSYNC.RECONVERGENT B2 ;  /* 0x0000000000027941 */ /* 0x000fea0003800200 */
.L_x_1286:
[----:B------:R-:W-:Y:S01]  /*0970*/  DSETP.GEU.AND P0, PT, R2, R14, PT ;  /* 0x0000000e0200722a */ /* 0x000fe20003f0e000 */
[----:B------:R-:W-:Y:S01]  /*0980*/  SHF.R.S32.HI R8, RZ, 0x1f, R9 ;  /* 0x0000001fff087819 */ /* 0x000fe20000011409 */
[C---:B------:R-:W-:Y:S01]  /*0990*/  VIADD R7, R9.reuse, 0x100 ;  /* 0x0000010009077836 */ /* 0x040fe20000000000 */
[----:B------:R-:W-:Y:S01]  /*09a0*/  IADD3 R25, P1, P2, R9, R12, R5 ;  /* 0x0000000c09197210 */ /* 0x000fe20007a3e005 */
[----:B------:R-:W-:Y:S01]  /*09b0*/  BSSY.RECONVERGENT B2, `(.L_x_1288) ;  /* 0x0000016000027945 */ /* 0x000fe20003800200 */
[----:B------:R-:W-:Y:S02]  /*09c0*/  IMAD.MOV.U32 R20, RZ, RZ, R22 ;  /* 0x000000ffff147224 */ /* 0x000fe400078e0016 */
[----:B------:R-:W-:Y:S01]  /*09d0*/  IADD3.X R24, PT, PT, R8, R13, RZ, P1, P2 ;  /* 0x0000000d08187210 */ /* 0x000fe20000fe44ff */
[----:B------:R-:W-:Y:S01]  /*09e0*/  IMAD.MOV.U32 R21, RZ, RZ, R23 ;  /* 0x000000ffff157224 */ /* 0x000fe200078e0017 */
[----:B------:R-:W-:Y:S01]  /*09f0*/  SHF.R.S32.HI R8, RZ, 0x1f, R7 ;  /* 0x0000001fff087819 */ /* 0x000fe20000011407 */
        /* <DEDUP_REMOVED lines=17> */
.L_x_1289:
[----:B------:R-:W-:Y:S05]  /*0b10*/  BSYNC.RECONVERGENT B2 ;  /* 0x0000000000027941 */ /* 0x000fea0003800200 */
.L_x_1288:
        /* <DEDUP_REMOVED lines=23> */
.L_x_1291:
[----:B------:R-:W-:Y:S05]  /*0c90*/  BSYNC.RECONVERGENT B2 ;  /* 0x0000000000027941 */ /* 0x000fea0003800200 */
.L_x_1290:
[C---:B------:R-:W-:Y:S02]  /*0ca0*/  VIADD R15, R9.reuse, 0x200 ;  /* 0x00000200090f7836 */ /* 0x040fe40000000000 */
[----:B------:R-:W-:-:S03]  /*0cb0*/  VIADD R9, R9, 0x400 ;  /* 0x0000040009097836 */ /* 0x000fc60000000000 */
[----:B------:R-:W-:-:S13]  /*0cc0*/  ISETP.GE.AND P0, PT, R15, R4, PT ;  /* 0x000000040f00720c */ /* 0x000fda0003f06270 */
[----:B------:R-:W-:Y:S05]  /*0cd0*/  @!P0 BRA `(.L_x_1292) ;  /* 0xfffffff800388947 */ /* 0x000fea000383ffff */
.L_x_1278:
[----:B------:R-:W-:Y:S05]  /*0ce0*/  BSYNC.RECONVERGENT B1 ;  /* 0x0000000000017941 */ /* 0x000fea0003800200 */
.L_x_1277:
[----:B------:R-:W-:-:S13]  /*0cf0*/  ISETP.GE.AND P0, PT, R4, 0x100, PT ;  /* 0x000001000400780c */ /* 0x000fda0003f06270 */
[----:B------:R-:W-:Y:S05]  /*0d00*/  @!P0 BRA `(.L_x_1293) ;  /* 0x0000001000e48947 */ /* 0x000fea0003800000 */
[----:B------:R-:W0:Y:S01]  /*0d10*/  S2R R4, SR_LANEID ;  /* 0x0000000000047919 */ /* 0x000e220000000000 */
[----:B------:R-:W-:Y:S01]  /*0d20*/  BSSY.RECONVERGENT B1, `(.L_x_1294) ;  /* 0x000001a000017945 */ /* 0x000fe20003800200 */
[----:B------:R-:W-:Y:S01]  /*0d30*/  IMAD.MOV.U32 R14, RZ, RZ, R7 ;  /* 0x000000ffff0e7224 */ /* 0x000fe200078e0007 */
[----:B-----5:R-:W-:Y:S01]  /*0d40*/  SHFL.DOWN PT, R12, R2, 0x1, 0x1f ;  /* 0x08201f00020c7f89 */ /* 0x020fe200000e0000 */
        /* <DEDUP_REMOVED lines=23> */
.L_x_1295:
[----:B------:R-:W-:Y:S05]  /*0ec0*/  BSYNC.RECONVERGENT B1 ;  /* 0x0000000000017941 */ /* 0x000fea0003800200 */
.L_x_1294:
        /* <DEDUP_REMOVED lines=26> */
.L_x_1297:
[----:B------:R-:W-:Y:S05]  /*1070*/  BSYNC.RECONVERGENT B1 ;  /* 0x0000000000017941 */ /* 0x000fea0003800200 */
.L_x_1296:
        /* <DEDUP_REMOVED lines=26> */
.L_x_1299:
[----:B------:R-:W-:Y:S05]  /*1220*/  BSYNC.RECONVERGENT B1 ;  /* 0x0000000000017941 */ /* 0x000fea0003800200 */
.L_x_1298:
        /* <DEDUP_REMOVED lines=26> */
.L_x_1301:
[----:B------:R-:W-:Y:S05]  /*13d0*/  BSYNC.RECONVERGENT B1 ;  /* 0x0000000000017941 */ /* 0x000fea0003800200 */
.L_x_1300:
        /* <DEDUP_REMOVED lines=27> */
.L_x_1303:
[----:B------:R-:W-:Y:S05]  /*1590*/  BSYNC.RECONVERGENT B1 ;  /* 0x0000000000017941 */ /* 0x000fea0003800200 */
.L_x_1302:
[----:B------:R-:W-:Y:S04]  /*15a0*/  BSSY.RECONVERGENT B1, `(.L_x_1304) ;  /* 0x000000a000017945 */ /* 0x000fe80003800200 */
[----:B------:R-:W-:Y:S05]  /*15b0*/  @P2 BRA `(.L_x_1305) ;  /* 0x0000000000202947 */ /* 0x000fea0003800000 */
[----:B------:R-:W1:Y:S01]  /*15c0*/  S2R R8, SR_CgaCtaId ;  /* 0x0000000000087919 */ /* 0x000e620000008800 */
[----:B------:R-:W-:Y:S02]  /*15d0*/  MOV R5, 0x400 ;  /* 0x0000040000057802 */ /* 0x000fe40000000f00 */
[----:B0-----:R-:W-:-:S04]  /*15e0*/  SHF.R.U32.HI R4, RZ, 0x1, R6 ;  /* 0x00000001ff047819 */ /* 0x001fc80000011606 */
[----:B------:R-:W-:Y:S02]  /*15f0*/  LOP3.LUT R4, R4, 0x1f0, RZ, 0xc0, !PT ;  /* 0x000001f004047812 */ /* 0x000fe400078ec0ff */
[----:B-1----:R-:W-:-:S05]  /*1600*/  LEA R5, R8, R5, 0x18 ;  /* 0x0000000508057211 */ /* 0x002fca00078ec0ff */
[----:B------:R-:W-:-:S05]  /*1610*/  IMAD.IADD R5, R4, 0x1, R5 ;  /* 0x0000000104057824 */ /* 0x000fca00078e0205 */
[----:B------:R1:W-:Y:S04]  /*1620*/  STS.64 [R5+0x10], R16 ;  /* 0x0000101005007388 */ /* 0x0003e80000000a00 */
[----:B------:R1:W-:Y:S02]  /*1630*/  STS.64 [R5+0x8], R2 ;  /* 0x0000080205007388 */ /* 0x0003e40000000a00 */
.L_x_1305:
[----:B------:R-:W-:Y:S05]  /*1640*/  BSYNC.RECONVERGENT B1 ;  /* 0x0000000000017941 */ /* 0x000fea0003800200 */
.L_x_1304:
        /* <DEDUP_REMOVED lines=12> */
[----:B0-----:R0:W2:Y:S04]  /*1710*/  LDS.128 R4, [R32+0x40] ;  /* 0x0000400020047984 */ /* 0x0010a80000000c00 */
[----:B------:R0:W3:Y:S04]  /*1720*/  LDS.128 R8, [R32+0x50] ;  /* 0x0000500020087984 */ /* 0x0000e80000000c00 */
[----:B------:R0:W4:Y:S01]  /*1730*/  LDS.128 R12, [R32+0x20] ;  /* 0x00002000200c7984 */ /* 0x0001220000000c00 */
        /* <DEDUP_REMOVED lines=16> */
.L_x_1308:
[----:B------:R-:W-:Y:S05]  /*1840*/  BSYNC.RECONVERGENT B1 ;  /* 0x0000000000017941 */ /* 0x000fea0003800200 */
.L_x_1307:
        /* <DEDUP_REMOVED lines=24> */
.L_x_1310:
[----:B------:R-:W-:Y:S05]  /*19d0*/  BSYNC.RECONVERGENT B1 ;  /* 0x0000000000017941 */ /* 0x000fea0003800200 */
.L_x_1309:
        /* <DEDUP_REMOVED lines=21> */
.L_x_1312:
[----:B------:R-:W-:Y:S05]  /*1b30*/  BSYNC.RECONVERGENT B1 ;  /* 0x0000000000017941 */ /* 0x000fea0003800200 */
.L_x_1311:
        /* <DEDUP_REMOVED lines=21> */
.L_x_1314:
[----:B------:R-:W-:Y:S05]  /*1c90*/  BSYNC.RECONVERGENT B1 ;  /* 0x0000000000017941 */ /* 0x000fea0003800200 */
.L_x_1313:
        /* <DEDUP_REMOVED lines=21> */
.L_x_1316:
[----:B------:R-:W-:Y:S05]  /*1df0*/  BSYNC.RECONVERGENT B1 ;  /* 0x0000000000017941 */ /* 0x000fea0003800200 */
.L_x_1315:
        /* <DEDUP_REMOVED lines=21> */
.L_x_1318:
[----:B------:R-:W-:Y:S05]  /*1f50*/  BSYNC.RECONVERGENT B1 ;  /* 0x0000000000017941 */ /* 0x000fea0003800200 */
.L_x_1317:
        /* <DEDUP_REMOVED lines=20> */
.L_x_1293:
[----:B------:R-:W-:Y:S01]  /*20a0*/  LOP3.LUT R5, R6, 0x3e0, RZ, 0xc0, !PT ;  /* 0x000003e006057812 */ /* 0x000fe200078ec0ff */
[----:B------:R-:W-:Y:S01]  /*20b0*/  BSSY.RECONVERGENT B1, `(.L_x_1319) ;  /* 0x0000020000017945 */ /* 0x000fe20003800200 */
[----:B------:R-:W-:Y:S02]  /*20c0*/  IMAD.MOV.U32 R16, RZ, RZ, R7 ;  /* 0x000000ffff107224 */ /* 0x000fe400078e0007 */
[----:B------:R-:W-:Y:S02]  /*20d0*/  IMAD.MOV.U32 R18, RZ, RZ, R8 ;  /* 0x000000ffff127224 */ /* 0x000fe400078e0008 */
[----:B------:R-:W-:Y:S01]  /*20e0*/  VIADD R9, R5, 0x20 ;  /* 0x0000002005097836 */ /* 0x000fe20000000000 */
[----:B------:R-:W-:Y:S01]  /*20f0*/  LOP3.LUT R5, RZ, R5, RZ, 0x33, !PT ;  /* 0x00000005ff057212 */ /* 0x000fe200078e33ff */
[----:B-----5:R-:W-:Y:S02]  /*2100*/  IMAD.MOV.U32 R10, RZ, RZ, R2 ;  /* 0x000000ffff0a7224 */ /* 0x020fe400078e0002 */
[----:B------:R-:W-:Y:S01]  /*2110*/  IMAD.MOV.U32 R11, RZ, RZ, R3 ;  /* 0x000000ffff0b7224 */ /* 0x000fe200078e0003 */
[----:B------:R-:W-:Y:S01]  /*2120*/  ISETP.GT.AND P0, PT, R9, R4, PT ;  /* 0x000000040900720c */ /* 0x000fe20003f04270 */
[----:B------:R-:W-:-:S05]  /*2130*/  IMAD.IADD R5, R4, 0x1, R5 ;  /* 0x0000000104057824 */ /* 0x000fca00078e0205 */
        /* <DEDUP_REMOVED lines=23> */
.L_x_1320:
[----:B------:R-:W-:Y:S05]  /*22b0*/  BSYNC.RECONVERGENT B1 ;  /* 0x0000000000017941 */ /* 0x000fea0003800200 */
.L_x_1319:
        /* <DEDUP_REMOVED lines=27> */
.L_x_1322:
[----:B------:R-:W-:Y:S05]  /*2470*/  BSYNC.RECONVERGENT B1 ;  /* 0x0000000000017941 */ /* 0x000fea0003800200 */
.L_x_1321:
[----:B------:R-:W-:Y:S01]  /*2480*/  SHFL.DOWN PT, R12, R2, 0x4, R9 ;  /* 0x08800000020c7989 */ /* 0x000fe200000e0009 */
[----:B------:R-:W-:Y:S01]  /*2490*/  VIADD R8, R5, 0x4 ;  /* 0x0000000405087836 */ /* 0x000fe20000000000 */
[----:B------:R-:W-:Y:S01]  /*24a0*/  BSSY.RECONVERGENT B1, `(.L_x_1323) ;  /* 0x0000019000017945 */ /* 0x000fe20003800200 */
[----:B------:R-:W-:Y:S01]  /*24b0*/  IMAD.MOV.U32 R16, RZ, RZ, R14 ;  /* 0x000000ffff107224 */ /* 0x000fe200078e000e */
[----:B------:R-:W0:Y:S01]  /*24c0*/  SHFL.DOWN PT, R13, R3, 0x4, R9 ;  /* 0x08800000030d7989 */ /* 0x000e2200000e0009 */
[----:B------:R-:W-:Y:S02]  /*24d0*/  IMAD.MOV.U32 R18, RZ, RZ, R20 ;  /* 0x000000ffff127224 */ /* 0x000fe400078e0014 */
[----:B------:R-:W-:Y:S01]  /*24e0*/  IMAD.MOV.U32 R10, RZ, RZ, R2 ;  /* 0x000000ffff0a7224 */ /* 0x000fe200078e0002 */
[----:B------:R1:W2:Y:S01]  /*24f0*/  SHFL.DOWN PT, R7, R14, 0x4, R9 ;  /* 0x088000000e077989 */ /* 0x0002a200000e0009 */
[----:B------:R-:W-:-:S03]  /*2500*/  IMAD.MOV.U32 R11, RZ, RZ, R3 ;  /* 0x000000ffff0b7224 */ /* 0x000fc600078e0003 */
[----:B------:R1:W3:Y:S01]  /*2510*/  SHFL.DOWN PT, R15, R20, 0x4, R9 ;  /* 0x08800000140f7989 */ /* 0x0002e200000e0009 */
[----:B0-----:R-:W-:-:S06]  /*2520*/  DSETP.GEU.AND P0, PT, R2, R12, PT ;  /* 0x0000000c0200722a */ /* 0x001fcc0003f0e000 */
[----:B------:R-:W-:-:S13]  /*2530*/  ISETP.GT.OR P0, PT, R8, R9, !P0 ;  /* 0x000000090800720c */ /* 0x000fda0004704670 */
        /* <DEDUP_REMOVED lines=15> */
.L_x_1324:
[----:B------:R-:W-:Y:S05]  /*2630*/  BSYNC.RECONVERGENT B1 ;  /* 0x0000000000017941 */ /* 0x000fea0003800200 */
.L_x_1323:
        /* <DEDUP_REMOVED lines=27> */
.L_x_1326:
[----:B------:R-:W-:Y:S05]  /*27f0*/  BSYNC.RECONVERGENT B1 ;  /* 0x0000000000017941 */ /* 0x000fea0003800200 */
.L_x_1325:
[----:B------:R-:W-:Y:S01]  /*2800*/  SHFL.DOWN PT, R10, R12, 0x10, R9 ;  /* 0x0a0000000c0a7989 */ /* 0x000fe200000e0009 */
[C---:B------:R-:W-:Y:S01]  /*2810*/  VIADD R2, R5.reuse, 0x10 ;  /* 0x0000001005027836 */ /* 0x040fe20000000000 */
[----:B------:R-:W-:Y:S01]  /*2820*/  ISETP.NE.AND P2, PT, R5, RZ, PT ;  /* 0x000000ff0500720c */ /* 0x000fe20003f45270 */
[----:B------:R-:W-:Y:S01]  /*2830*/  BSSY.RECONVERGENT B1, `(.L_x_1327) ;  /* 0x0000019000017945 */ /* 0x000fe20003800200 */
        /* <DEDUP_REMOVED lines=24> */
.L_x_1328:
[----:B------:R-:W-:Y:S05]  /*29c0*/  BSYNC.RECONVERGENT B1 ;  /* 0x0000000000017941 */ /* 0x000fea0003800200 */
.L_x_1327:
        /* <DEDUP_REMOVED lines=10> */
.L_x_1330:
[----:B------:R-:W-:Y:S05]  /*2a70*/  BSYNC.RECONVERGENT B1 ;  /* 0x0000000000017941 */ /* 0x000fea0003800200 */
.L_x_1329:
        /* <DEDUP_REMOVED lines=35> */
.L_x_1332:
[----:B------:R-:W-:Y:S05]  /*2cb0*/  BSYNC.RECONVERGENT B1 ;  /* 0x0000000000017941 */ /* 0x000fea0003800200 */
.L_x_1331:
[----:B------:R-:W-:Y:S01]  /*2cc0*/  ISETP.GE.AND P0, PT, R4, 0x41, PT ;  /* 0x000000410400780c */ /* 0x000fe20003f06270 */
[----:B------:R-:W-:Y:S02]  /*2cd0*/  IMAD.MOV.U32 R11, RZ, RZ, R5 ;  /* 0x000000ffff0b7224 */ /* 0x000fe400078e0005 */
        /* <DEDUP_REMOVED lines=30> */
.L_x_1334:
[----:B------:R-:W-:Y:S05]  /*2ec0*/  BSYNC.RECONVERGENT B1 ;  /* 0x0000000000017941 */ /* 0x000fea0003800200 */
.L_x_1333:
        /* <DEDUP_REMOVED lines=32> */
.L_x_1336:
[----:B------:R-:W-:Y:S05]  /*30d0*/  BSYNC.RECONVERGENT B1 ;  /* 0x0000000000017941 */ /* 0x000fea0003800200 */
.L_x_1335:
        /* <DEDUP_REMOVED lines=32> */
.L_x_1338:
[----:B------:R-:W-:Y:S05]  /*32e0*/  BSYNC.RECONVERGENT B1 ;  /* 0x0000000000017941 */ /* 0x000fea0003800200 */
.L_x_1337:
        /* <DEDUP_REMOVED lines=32> */
.L_x_1340:
[----:B------:R-:W-:Y:S05]  /*34f0*/  BSYNC.RECONVERGENT B1 ;  /* 0x0000000000017941 */ /* 0x000fea0003800200 */
.L_x_1339:
        /* <DEDUP_REMOVED lines=11> */
[----:B------:R-:W-:Y:S02]  /*35b0*/  IMAD.MOV.U32 R6, RZ, RZ, R8 ;  /* 0x000000ffff067224 */ /* 0x000fe400078e0008 */
[----:B------:R-:W-:Y:S01]  /*35c0*/  IMAD.MOV.U32 R7, RZ, RZ, R9 ;  /* 0x000000ffff077224 */ /* 0x000fe200078e0009 */
[----:B0-----:R-:W-:-:S05]  /*35d0*/  LEA R13, R3, R2, 0x18 ;  /* 0x00000002030d7211 */ /* 0x001fca00078ec0ff */
        /* <DEDUP_REMOVED lines=18> */
.L_x_1342:
[----:B------:R-:W-:Y:S05]  /*3700*/  BSYNC.RECONVERGENT B1 ;  /* 0x0000000000017941 */ /* 0x000fea0003800200 */
.L_x_1341:
        /* <DEDUP_REMOVED lines=30> */
.L_x_1274:
        /* <DEDUP_REMOVED lines=12> */
[----:B------:R0:W5:Y:S01]  /*39b0*/  LDG.E.64 R10, desc[UR10][R22.64+0x2000] ;  /* 0x0020000a160a7981 */ /* 0x000162000c1e1b00 */
[C---:B------:R-:W-:Y:S01]  /*39c0*/  VIADD R4, R7.reuse, 0x100 ;  /* 0x0000010007047836 */ /* 0x040fe20000000000 */
[----:B------:R-:W-:Y:S01]  /*39d0*/  UMOV UR4, URZ ;  /* 0x000000ff00047c82 */ /* 0x000fe20008000000 */
[----:B------:R-:W-:Y:S01]  /*39e0*/  IMAD.U32 R16, RZ, RZ, UR14 ;  /* 0x0000000eff107e24 */ /* 0x000fe2000f8e00ff */
[----:B------:R-:W-:Y:S01]  /*39f0*/  BSSY.RECONVERGENT B1, `(.L_x_1343) ;  /* 0x0000018000017945 */ /* 0x000fe20003800200 */
[----:B------:R-:W-:Y:S01]  /*3a00*/  VIADD R6, R7, 0x200 ;  /* 0x0000020007067836 */ /* 0x000fe20000000000 */
[----:B------:R-:W-:Y:S01]  /*3a10*/  ISETP.LE.U32.AND P0, PT, R13, UR6, PT ;  /* 0x000000060d007c0c */ /* 0x000fe2000bf03070 */
[----:B--2---:R-:W-:-:S06]  /*3a20*/  DSETP.GEU.AND P2, PT, R14, R8, PT ;  /* 0x000000080e00722a */ /* 0x004fcc0003f4e000 */
[----:B------:R-:W-:Y:S02]  /*3a30*/  FSEL R8, R14, R8, !P2 ;  /* 0x000000080e087208 */ /* 0x000fe40005000000 */
[----:B------:R-:W-:-:S06]  /*3a40*/  FSEL R9, R15, R9, !P2 ;  /* 0x000000090f097208 */ /* 0x000fcc0005000000 */
[----:B---3--:R-:W-:-:S06]  /*3a50*/  DSETP.GEU.AND P3, PT, R20, R8, PT ;  /* 0x000000081400722a */ /* 0x008fcc0003f6e000 */
[----:B------:R-:W-:Y:S02]  /*3a60*/  FSEL R14, R20, R8, !P3 ;  /* 0x00000008140e7208 */ /* 0x000fe40005800000 */
[----:B------:R-:W-:Y:S01]  /*3a70*/  FSEL R15, R21, R9, !P3 ;  /* 0x00000009150f7208 */ /* 0x000fe20005800000 */
[----:B------:R-:W-:Y:S01]  /*3a80*/  IMAD.U32 R9, RZ, RZ, UR15 ;  /* 0x0000000fff097e24 */ /* 0x000fe2000f8e00ff */
[----:B------:R-:W-:-:S03]  /*3a90*/  IADD3 R8, P1, PT, R5, R16, RZ ;  /* 0x0000001005087210 */ /* 0x000fc60007f3e0ff */
[----:B------:R-:W-:Y:S01]  /*3aa0*/  IMAD.MOV.U32 R5, RZ, RZ, R15 ;  /* 0x000000ffff057224 */ /* 0x000fe200078e000f */
[----:B----4-:R-:W-:Y:S01]  /*3ab0*/  DSETP.GEU.AND P4, PT, R14, R2, PT ;  /* 0x000000020e00722a */ /* 0x010fe20003f8e000 */
[----:B------:R-:W-:Y:S01]  /*3ac0*/  @P3 SEL R6, R4, R7, !P2 ;  /* 0x0000000704063207 */ /* 0x000fe20005000000 */
[----:B------:R-:W-:-:S04]  /*3ad0*/  IMAD.MOV.U32 R4, RZ, RZ, R14 ;  /* 0x000000ffff047224 */ /* 0x000fc800078e000e */
[----:B------:R-:W-:-:S08]  /*3ae0*/  IMAD.MOV.U32 R19, RZ, RZ, R6 ;  /* 0x000000ffff137224 */ /* 0x000fd000078e0006 */
[----:B0-----:R-:W-:Y:S05]  /*3af0*/  @!P4 BRA `(.L_x_1344) ;  /* 0x00000000001cc947 */ /* 0x001fea0003800000 */
[----:B------:R-:W-:Y:S01]  /*3b00*/  DSETP.GEU.AND P2, PT, R2, R14, PT ;  /* 0x0000000e0200722a */ /* 0x000fe20003f4e000 */
[----:B------:R-:W-:Y:S02]  /*3b10*/  IMAD.MOV.U32 R4, RZ, RZ, R2 ;  /* 0x000000ffff047224 */ /* 0x000fe400078e0002 */
[----:B------:R-:W-:Y:S02]  /*3b20*/  IMAD.MOV.U32 R5, RZ, RZ, R3 ;  /* 0x000000ffff057224 */ /* 0x000fe400078e0003 */
[----:B------:R-:W-:-:S09]  /*3b30*/  VIADD R19, R7, 0x300 ;  /* 0x0000030007137836 */ /* 0x000fd20000000000 */
[----:B------:R-:W-:Y:S02]  /*3b40*/  @P2 IMAD.MOV.U32 R4, RZ, RZ, R14 ;  /* 0x000000ffff042224 */ /* 0x000fe400078e000e */
[----:B------:R-:W-:Y:S02]  /*3b50*/  @P2 IMAD.MOV.U32 R5, RZ, RZ, R15 ;  /* 0x000000ffff052224 */ /* 0x000fe400078e000f */
[----:B------:R-:W-:-:S07]  /*3b60*/  @P2 IMAD.MOV.U32 R19, RZ, RZ, R6 ;  /* 0x000000ffff132224 */ /* 0x000fce00078e0006 */
.L_x_1344:
[----:B------:R-:W-:Y:S05]  /*3b70*/  BSYNC.RECONVERGENT B1 ;  /* 0x0000000000017941 */ /* 0x000fea0003800200 */
.L_x_1343:
[----:B------:R-:W-:Y:S01]  /*3b80*/  IMAD.X R20, RZ, RZ, R9, P1 ;  /* 0x000000ffff147224 */ /* 0x000fe200008e0609 */
[----:B-----5:R-:W-:Y:S01]  /*3b90*/  DSETP.GEU.AND P1, PT, R4, R10, PT ;  /* 0x0000000a0400722a */ /* 0x020fe20003f2e000 */
[----:B------:R-:W-:Y:S01]  /*3ba0*/  LOP3.LUT R14, R7, 0x400, RZ, 0xfc, !PT ;  /* 0x00000400070e7812 */ /* 0x000fe200078efcff */
[----:B------:R-:W-:Y:S01]  /*3bb0*/  BSSY.RECONVERGENT B1, `(.L_x_1345) ;  /* 0x0000019000017945 */ /* 0x000fe20003800200 */
[-C--:B------:R-:W-:Y:S01]  /*3bc0*/  IADD3 R22, P3, PT, R19, R8.reuse, RZ ;  /* 0x0000000813167210 */ /* 0x080fe20007f7e0ff */
[----:B------:R-:W-:Y:S01]  /*3bd0*/  IMAD.MOV.U32 R2, RZ, RZ, R4 ;  /* 0x000000ffff027224 */ /* 0x000fe200078e0004 */
[----:B------:R-:W-:Y:S01]  /*3be0*/  IADD3 R15, P2, PT, R14, R8, RZ ;  /* 0x000000080e0f7210 */ /* 0x000fe20007f5e0ff */
[----:B------:R-:W-:Y:S01]  /*3bf0*/  IMAD.MOV.U32 R3, RZ, RZ, R5 ;  /* 0x000000ffff037224 */ /* 0x000fe200078e0005 */
[----:B------:R-:W-:Y:S01]  /*3c00*/  IADD3.X R21, PT, PT, R20, UR4, RZ, P3, !PT ;  /* 0x0000000414157c10 */ /* 0x000fe20009ffe4ff */
[----:B------:R-:W-:Y:S01]  /*3c10*/  IMAD.MOV.U32 R8, RZ, RZ, R22 ;  /* 0x000000ffff087224 */ /* 0x000fe200078e0016 */
[----:B------:R-:W-:Y:S01]  /*3c20*/  ISETP.GE.U32.AND.EX P0, PT, RZ, R12, PT, P0 ;  /* 0x0000000cff00720c */ /* 0x000fe20003f06100 */
[----:B------:R-:W-:-:S02]  /*3c30*/  IMAD.X R20, RZ, RZ, R20, P2 ;  /* 0x000000ffff147224 */ /* 0x000fc400010e0614 */
[----:B------:R-:W-:Y:S02]  /*3c40*/  IMAD.MOV.U32 R6, RZ, RZ, R21 ;  /* 0x000000ffff067224 */ /* 0x000fe400078e0015 */
[----:B------:R-:W-:Y:S08]  /*3c50*/  @!P1 BRA `(.L_x_1346) ;  /* 0x0000000000389947 */ /* 0x000ff00003800000 */
[----:B------:R-:W-:Y:S01]  /*3c60*/  DSETP.GEU.AND P2, PT, R10, R4, PT ;  /* 0x000000040a00722a */ /* 0x000fe20003f4e000 */
[----:B------:R-:W-:Y:S02]  /*3c70*/  IMAD.U32 R2, RZ, RZ, UR4 ;  /* 0x00000004ff027e24 */ /* 0x000fe4000f8e00ff */
[----:B------:R-:W-:Y:S02]  /*3c80*/  IMAD.MOV.U32 R8, RZ, RZ, R15 ;  /* 0x000000ffff087224 */ /* 0x000fe400078e000f */
[----:B------:R-:W-:Y:S02]  /*3c90*/  IMAD.MOV.U32 R6, RZ, RZ, R20 ;  /* 0x000000ffff067224 */ /* 0x000fe400078e0014 */
[----:B------:R-:W-:-:S07]  /*3ca0*/  IMAD.MOV.U32 R3, RZ, RZ, R11 ;  /* 0x000000ffff037224 */ /* 0x000fce00078e000b */
[----:B------:R-:W-:-:S04]  /*3cb0*/  @P2 ISETP.GE.U32.AND P1, PT, R19, R14, PT ;  /* 0x0000000e1300220c */ /* 0x000fc80003f26070 */
[----:B------:R-:W-:Y:S01]  /*3cc0*/  @P2 ISETP.GE.AND.EX P1, PT, R2, RZ, PT, P1 ;  /* 0x000000ff0200220c */ /* 0x000fe20003f26310 */
[----:B------:R-:W-:-:S03]  /*3cd0*/  IMAD.MOV.U32 R2, RZ, RZ, R10 ;  /* 0x000000ffff027224 */ /* 0x000fc600078e000a */
[----:B------:R-:W-:Y:S02]  /*3ce0*/  @P2 FSEL R4, R4, R10, !P1 ;  /* 0x0000000a04042208 */ /* 0x000fe40004800000 */
[----:B------:R-:W-:Y:S02]  /*3cf0*/  @P2 FSEL R5, R5, R11, !P1 ;  /* 0x0000000b05052208 */ /* 0x000fe40004800000 */
[----:B------:R-:W-:Y:S01]  /*3d00*/  @P2 SEL R8, R22, R15, !P1 ;  /* 0x0000000f16082207 */ /* 0x000fe20004800000 */
[----:B------:R-:W-:Y:S01]  /*3d10*/  @P2 IMAD.MOV.U32 R2, RZ, RZ, R4 ;  /* 0x000000ffff022224 */ /* 0x000fe200078e0004 */
[----:B------:R-:W-:Y:S01]  /*3d20*/  @P2 SEL R6, R21, R20, !P1 ;  /* 0x0000001415062207 */ /* 0x000fe20004800000 */
[----:B------:R-:W-:-:S07]  /*3d30*/  @P2 IMAD.MOV.U32 R3, RZ, RZ, R5 ;  /* 0x000000ffff032224 */ /* 0x000fce00078e0005 */
.L_x_1346:
[----:B------:R-:W-:Y:S05]  /*3d40*/  BSYNC.RECONVERGENT B1 ;  /* 0x0000000000017941 */ /* 0x000fea0003800200 */
.L_x_1345:
        /* <DEDUP_REMOVED lines=21> */
.L_x_1349:
[----:B------:R-:W-:Y:S05]  /*3ea0*/  BSYNC.RECONVERGENT B1 ;  /* 0x0000000000017941 */ /* 0x000fea0003800200 */
.L_x_1348:
[----:B------:R-:W1:Y:S08]  /*3eb0*/  S2UR UR5, SR_CgaCtaId ;  /* 0x00000000000579c3 */ /* 0x000e700000008800 */
[----:B------:R-:W-:Y:S06]  /*3ec0*/  BAR.SYNC.DEFER_BLOCKING 0x0 ;  /* 0x0000000000007b1d */ /* 0x000fec0000010000 */
[----:B------:R-:W-:-:S02]  /*3ed0*/  UMOV UR4, 0x400 ;  /* 0x0000040000047882 */ /* 0x000fc40000000000 */
[----:B-1----:R-:W-:-:S06]  /*3ee0*/  ULEA UR4, UR5, UR4, 0x18 ;  /* 0x0000000405047291 */ /* 0x002fcc000f8ec0ff */
[----:B------:R-:W-:-:S05]  /*3ef0*/  IMAD.U32 R19, RZ, RZ, UR4 ;  /* 0x00000004ff137e24 */ /* 0x000fca000f8e00ff */
[----:B0-----:R-:W0:Y:S02]  /*3f00*/  LDS.64 R10, [R19+0x98] ;  /* 0x00009800130a7984 */ /* 0x001e240000000a00 */
[----:B0-----:R-:W-:-:S04]  /*3f10*/  IADD3 R14, P1, PT, R10, 0x500, RZ ;  /* 0x000005000a0e7810 */ /* 0x001fc80007f3e0ff */
[----:B------:R-:W-:Y:S01]  /*3f20*/  ISETP.GT.U32.AND P0, PT, R14, R13, PT ;  /* 0x0000000d0e00720c */ /* 0x000fe20003f04070 */
[----:B------:R-:W-:-:S05]  /*3f30*/  IMAD.X R15, RZ, RZ, R11, P1 ;  /* 0x000000ffff0f7224 */ /* 0x000fca00008e060b */
[----:B------:R-:W-:-:S13]  /*3f40*/  ISETP.GT.AND.EX P0, PT, R15, R12, PT, P0 ;  /* 0x0000000c0f00720c */ /* 0x000fda0003f04300 */
[----:B------:R-:W-:Y:S05]  /*3f50*/  @P0 BRA `(.L_x_1350) ;  /* 0x0000000800840947 */ /* 0x000fea0003800000 */
[----:B------:R-:W-:Y:S01]  /*3f60*/  BSSY.RECONVERGENT B1, `(.L_x_1350) ;  /* 0x00000a0000017945 */ /* 0x000fe20003800200 */
[----:B------:R-:W0:Y:S01]  /*3f70*/  LDCU.64 UR8, c[0x0][0x398] ;  /* 0x00007300ff0877ac */ /* 0x000e220008000a00 */
[----:B------:R-:W1:Y:S02]  /*3f80*/  LDCU.128 UR12, c[0x0][0x380] ;  /* 0x00007000ff0c77ac */ /* 0x000e640008000c00 */
.L_x_1363:
[----:B------:R-:W-:Y:S01]  /*3f90*/  IADD3 R29, P0, PT, R7, R10, RZ ;  /* 0x0000000a071d7210 */ /* 0x000fe20007f1e0ff */
[----:B-1----:R-:W-:Y:S02]  /*3fa0*/  IMAD.U32 R18, RZ, RZ, UR12 ;  /* 0x0000000cff127e24 */ /* 0x002fe4000f8e00ff */
[----:B------:R-:W-:Y:S02]  /*3fb0*/  IMAD.U32 R17, RZ, RZ, UR13 ;  /* 0x0000000dff117e24 */ /* 0x000fe4000f8e00ff */
[----:B------:R-:W-:Y:S01]  /*3fc0*/  IMAD.X R26, RZ, RZ, R11, P0 ;  /* 0x000000ffff1a7224 */ /* 0x000fe200000e060b */
[----:B------:R-:W-:-:S04]  /*3fd0*/  LEA R30, P0, R29, R18, 0x3 ;  /* 0x000000121d1e7211 */ /* 0x000fc800078018ff */
[----:B------:R-:W-:-:S05]  /*3fe0*/  LEA.HI.X R31, R29, R17, R26, 0x3, P0 ;  /* 0x000000111d1f7211 */ /* 0x000fca00000f1c1a */
[----:B------:R-:W2:Y:S04]  /*3ff0*/  LDG.E.64 R24, desc[UR10][R30.64] ;  /* 0x0000000a1e187981 */ /* 0x000ea8000c1e1b00 */
[----:B------:R1:W5:Y:S04]  /*4000*/  LDG.E.64 R22, desc[UR10][R30.64+0x800] ;  /* 0x0008000a1e167981 */ /* 0x000368000c1e1b00 */
[----:B------:R1:W5:Y:S04]  /*4010*/  LDG.E.64 R14, desc[UR10][R30.64+0x1000] ;  /* 0x0010000a1e0e7981 */ /* 0x000368000c1e1b00 */
[----:B------:R1:W5:Y:S04]  /*4020*/  LDG.E.64 R12, desc[UR10][R30.64+0x1800] ;  /* 0x0018000a1e0c7981 */ /* 0x000368000c1e1b00 */
[----:B------:R1:W5:Y:S01]  /*4030*/  LDG.E.64 R10, desc[UR10][R30.64+0x2000] ;  /* 0x0020000a1e0a7981 */ /* 0x000362000c1e1b00 */
[----:B------:R-:W-:Y:S01]  /*4040*/  IMAD.U32 R16, RZ, RZ, UR14 ;  /* 0x0000000eff107e24 */ /* 0x000fe2000f8e00ff */
[----:B------:R-:W-:Y:S01]  /*4050*/  BSSY.RECONVERGENT B2, `(.L_x_1351) ;  /* 0x0000018000027945 */ /* 0x000fe20003800200 */
[----:B------:R-:W-:-:S02]  /*4060*/  IMAD.U32 R9, RZ, RZ, UR15 ;  /* 0x0000000fff097e24 */ /* 0x000fc4000f8e00ff */
[----:B------:R-:W-:Y:S01]  /*4070*/  IMAD.MOV.U32 R32, RZ, RZ, R8 ;  /* 0x000000ffff207224 */ /* 0x000fe200078e0008 */
[----:B------:R-:W-:Y:S01]  /*4080*/  IADD3 R29, P1, PT, R29, R16, RZ ;  /* 0x000000101d1d7210 */ /* 0x000fe20007f3e0ff */
[----:B------:R-:W-:Y:S02]  /*4090*/  IMAD.MOV.U32 R33, RZ, RZ, R6 ;  /* 0x000000ffff217224 */ /* 0x000fe400078e0006 */
[----:B------:R-:W-:Y:S02]  /*40a0*/  IMAD.MOV.U32 R20, RZ, RZ, R2 ;  /* 0x000000ffff147224 */ /* 0x000fe400078e0002 */
[----:B------:R-:W-:Y:S02]  /*40b0*/  IMAD.MOV.U32 R21, RZ, RZ, R3 ;  /* 0x000000ffff157224 */ /* 0x000fe400078e0003 */
[----:B------:R-:W-:Y:S01]  /*40c0*/  IMAD.X R27, R26, 0x1, R9, P1 ;  /* 0x000000011a1b7824 */ /* 0x000fe200008e0609 */
[----:B--2---:R-:W-:-:S14]  /*40d0*/  DSETP.GEU.AND P0, PT, R2, R24, PT ;  /* 0x000000180200722a */ /* 0x004fdc0003f0e000 */
[----:B-1----:R-:W-:Y:S05]  /*40e0*/  @!P0 BRA `(.L_x_1352) ;  /* 0x0000000000388947 */ /* 0x002fea0003800000 */
        /* <DEDUP_REMOVED lines=14> */
.L_x_1352:
[----:B0-----:R-:W-:Y:S05]  /*41d0*/  BSYNC.RECONVERGENT B2 ;  /* 0x0000000000027941 */ /* 0x001fea0003800200 */
.L_x_1351:
[----:B-----5:R-:W-:Y:S01]  /*41e0*/  DSETP.GEU.AND P0, PT, R20, R22, PT ;  /* 0x000000161400722a */ /* 0x020fe20003f0e000 */
[----:B------:R-:W-:Y:S01]  /*41f0*/  IADD3 R3, P1, PT, R29, 0x100, RZ ;  /* 0x000001001d037810 */ /* 0x000fe20007f3e0ff */
[----:B------:R-:W-:Y:S01]  /*4200*/  BSSY.RECONVERGENT B2, `(.L_x_1353) ;  /* 0x0000015000027945 */ /* 0x000fe20003800200 */
[----:B------:R-:W-:Y:S02]  /*4210*/  IMAD.MOV.U32 R26, RZ, RZ, R32 ;  /* 0x000000ffff1a7224 */ /* 0x000fe400078e0020 */
[----:B------:R-:W-:Y:S02]  /*4220*/  IMAD.MOV.U32 R28, RZ, RZ, R33 ;  /* 0x000000ffff1c7224 */ /* 0x000fe400078e0021 */
[----:B------:R-:W-:Y:S02]  /*4230*/  IMAD.X R2, RZ, RZ, R27, P1 ;  /* 0x000000ffff027224 */ /* 0x000fe400008e061b */
[----:B------:R-:W-:Y:S02]  /*4240*/  IMAD.MOV.U32 R24, RZ, RZ, R20 ;  /* 0x000000ffff187224 */ /* 0x000fe400078e0014 */
        /* <DEDUP_REMOVED lines=16> */
.L_x_1354:
[----:B------:R-:W-:Y:S05]  /*4350*/  BSYNC.RECONVERGENT B2 ;  /* 0x0000000000027941 */ /* 0x000fea0003800200 */
.L_x_1353:
[----:B------:R-:W-:Y:S01]  /*4360*/  DSETP.GEU.AND P0, PT, R24, R14, PT ;  /* 0x0000000e1800722a */ /* 0x000fe20003f0e000 */
        /* <DEDUP_REMOVED lines=22> */
.L_x_1356:
[----:B------:R-:W-:Y:S05]  /*44d0*/  BSYNC.RECONVERGENT B2 ;  /* 0x0000000000027941 */ /* 0x000fea0003800200 */
.L_x_1355:
        /* <DEDUP_REMOVED lines=23> */
.L_x_1358:
[----:B------:R-:W-:Y:S05]  /*4650*/  BSYNC.RECONVERGENT B2 ;  /* 0x0000000000027941 */ /* 0x000fea0003800200 */
.L_x_1357:
        /* <DEDUP_REMOVED lines=23> */
.L_x_1360:
[----:B------:R-:W-:Y:S05]  /*47d0*/  BSYNC.RECONVERGENT B2 ;  /* 0x0000000000027941 */ /* 0x000fea0003800200 */
.L_x_1359:
[----:B------:R-:W-:Y:S01]  /*47e0*/  BAR.SYNC.DEFER_BLOCKING 0x0 ;  /* 0x0000000000007b1d */ /* 0x000fe20000010000 */
[----:B------:R-:W-:-:S05]  /*47f0*/  ISETP.NE.AND P0, PT, R7, RZ, PT ;  /* 0x000000ff0700720c */ /* 0x000fca0003f05270 */
[----:B------:R-:W-:Y:S08]  /*4800*/  BSSY.RECONVERGENT B2, `(.L_x_1361) ;  /* 0x000000c000027945 */ /* 0x000ff00003800200 */
[----:B------:R-:W-:Y:S05]  /*4810*/  @P0 BRA `(.L_x_1362) ;  /* 0x0000000000280947 */ /* 0x000fea0003800000 */
[----:B------:R-:W-:Y:S02]  /*4820*/  IMAD.MOV.U32 R12, RZ, RZ, 0x500 ;  /* 0x00000500ff0c7424 */ /* 0x000fe400078e00ff */
[----:B------:R-:W-:-:S05]  /*4830*/  IMAD.MOV.U32 R13, RZ, RZ, 0x0 ;  /* 0x00000000ff0d7424 */ /* 0x000fca00078e00ff */
[----:B------:R-:W2:Y:S01]  /*4840*/  ATOMG.E.ADD.64.STRONG.GPU PT, R10, desc[UR10][R4.64], R12 ;  /* 0x8000000c040a79a8 */ /* 0x000ea200081ef50a */
[----:B------:R-:W0:Y:S01]  /*4850*/  S2UR UR5, SR_CgaCtaId ;  /* 0x00000000000579c3 */ /* 0x000e220000008800 */
[----:B------:R-:W-:Y:S02]  /*4860*/  UMOV UR4, 0x400 ;  /* 0x0000040000047882 */ /* 0x000fe40000000000 */
[----:B0-----:R-:W-:-:S06]  /*4870*/  ULEA UR4, UR5, UR4, 0x18 ;  /* 0x0000000405047291 */ /* 0x001fcc000f8ec0ff */
[----:B------:R-:W-:Y:S01]  /*4880*/  IMAD.U32 R19, RZ, RZ, UR4 ;  /* 0x00000004ff137e24 */ /* 0x000fe2000f8e00ff */
[----:B--2---:R-:W-:-:S05]  /*4890*/  IADD3 R10, P0, PT, R10, UR6, RZ ;  /* 0x000000060a0a7c10 */ /* 0x004fca000ff1e0ff */
[----:B------:R-:W-:-:S05]  /*48a0*/  IMAD.X R11, RZ, RZ, R11, P0 ;  /* 0x000000ffff0b7224 */ /* 0x000fca00000e060b */
[----:B------:R0:W-:Y:S03]  /*48b0*/  STS.64 [R19+0x98], R10 ;  /* 0x0000980a13007388 */ /* 0x0001e60000000a00 */
.L_x_1362:
[----:B------:R-:W-:Y:S05]  /*48c0*/  BSYNC.RECONVERGENT B2 ;  /* 0x0000000000027941 */ /* 0x000fea0003800200 */
.L_x_1361:
[----:B------:R-:W-:Y:S01]  /*48d0*/  BAR.SYNC.DEFER_BLOCKING 0x0 ;  /* 0x0000000000007b1d */ /* 0x000fe20000010000 */
[----:B------:R-:W-:Y:S02]  /*48e0*/  IMAD.U32 R13, RZ, RZ, UR8 ;  /* 0x00000008ff0d7e24 */ /* 0x000fe4000f8e00ff */
[----:B------:R-:W-:-:S03]  /*48f0*/  IMAD.U32 R12, RZ, RZ, UR9 ;  /* 0x00000009ff0c7e24 */ /* 0x000fc6000f8e00ff */
[----:B0-----:R-:W0:Y:S02]  /*4900*/  LDS.64 R10, [R19+0x98] ;  /* 0x00009800130a7984 */ /* 0x001e240000000a00 */
[----:B0-----:R-:W-:-:S04]  /*4910*/  IADD3 R14, P1, PT, R10, 0x500, RZ ;  /* 0x000005000a0e7810 */ /* 0x001fc80007f3e0ff */
[----:B------:R-:W-:Y:S01]  /*4920*/  ISETP.GT.U32.AND P0, PT, R14, R13, PT ;  /* 0x0000000d0e00720c */ /* 0x000fe20003f04070 */
[----:B------:R-:W-:-:S05]  /*4930*/  IMAD.X R15, RZ, RZ, R11, P1 ;  /* 0x000000ffff0f7224 */ /* 0x000fca00008e060b */
[----:B------:R-:W-:-:S13]  /*4940*/  ISETP.GT.AND.EX P0, PT, R15, R12, PT, P0 ;  /* 0x0000000c0f00720c */ /* 0x000fda0003f04300 */
[----:B------:R-:W-:Y:S05]  /*4950*/  @!P0 BRA `(.L_x_1363) ;  /* 0xfffffff4008c8947 */ /* 0x000fea000383ffff */
[----:B------:R-:W-:Y:S05]  /*4960*/  BSYNC.RECONVERGENT B1 ;  /* 0x0000000000017941 */ /* 0x000fea0003800200 */
.L_x_1350:
        /* <DEDUP_REMOVED lines=24> */
.L_x_1369:
[----:B------:R-:W-:Y:S02]  /*4af0*/  IMAD.MOV.U32 R12, RZ, RZ, R18 ;  /* 0x000000ffff0c7224 */ /* 0x000fe400078e0012 */
[----:B------:R-:W-:-:S06]  /*4b00*/  IMAD.MOV.U32 R13, RZ, RZ, R19 ;  /* 0x000000ffff0d7224 */ /* 0x000fcc00078e0013 */
[----:B------:R-:W2:Y:S01]  /*4b10*/  LDG.E.64 R12, desc[UR10][R12.64] ;  /* 0x0000000a0c0c7981 */ /* 0x000ea2000c1e1b00 */
[----:B------:R-:W-:Y:S01]  /*4b20*/  VIADD R9, R9, 0x1 ;  /* 0x0000000109097836 */ /* 0x000fe20000000000 */
[----:B------:R-:W-:Y:S01]  /*4b30*/  BSSY.RECONVERGENT B3, `(.L_x_1367) ;  /* 0x0000017000037945 */ /* 0x000fe20003800200 */
[----:B------:R-:W-:-:S03]  /*4b40*/  IADD3 R18, P3, PT, R18, 0x800, RZ ;  /* 0x0000080012127810 */ /* 0x000fc60007f7e0ff */
[----:B------:R-:W-:Y:S01]  /*4b50*/  ISETP.NE.AND P2, PT, R9, RZ, PT ;  /* 0x000000ff0900720c */ /* 0x000fe20003f45270 */
[----:B--2---:R-:W-:-:S14]  /*4b60*/  DSETP.GEU.AND P0, PT, R2, R12, PT ;  /* 0x0000000c0200722a */ /* 0x004fdc0003f0e000 */
        /* <DEDUP_REMOVED lines=19> */
.L_x_1368:
[----:B------:R-:W-:Y:S05]  /*4ca0*/  BSYNC.RECONVERGENT B3 ;  /* 0x0000000000037941 */ /* 0x000fea0003800200 */
.L_x_1367:
[----:B------:R-:W-:Y:S01]  /*4cb0*/  IADD3 R21, P0, PT, R21, 0x100, RZ ;  /* 0x0000010015157810 */ /* 0x000fe20007f1e0ff */
[----:B------:R-:W-:Y:S02]  /*4cc0*/  VIADD R5, R5, 0x100 ;  /* 0x0000010005057836 */ /* 0x000fe40000000000 */
[----:B------:R-:W-:Y:S02]  /*4cd0*/  IMAD.X R19, RZ, RZ, R19, P3 ;  /* 0x000000ffff137224 */ /* 0x000fe400018e0613 */
[----:B------:R-:W-:Y:S01]  /*4ce0*/  IMAD.X R23, RZ, RZ, R23, P0 ;  /* 0x000000ffff177224 */ /* 0x000fe200000e0617 */
[----:B------:R-:W-:Y:S07]  /*4cf0*/  @P2 BRA `(.L_x_1369) ;  /* 0xfffffffc007c2947 */ /* 0x000fee000383ffff */
.L_x_1366:
[----:B------:R-:W-:Y:S05]  /*4d00*/  BSYNC.RECONVERGENT B2 ;  /* 0x0000000000027941 */ /* 0x000fea0003800200 */
.L_x_1365:
[----:B------:R-:W-:-:S13]  /*4d10*/  ISETP.GE.U32.AND P0, PT, R20, 0x300, PT ;  /* 0x000003001400780c */ /* 0x000fda0003f06070 */
[----:B------:R-:W-:Y:S05]  /*4d20*/  @!P0 BRA `(.L_x_1364) ;  /* 0x0000000400c88947 */ /* 0x000fea0003800000 */
[----:B------:R-:W0:Y:S01]  /*4d30*/  LDC.64 R14, c[0x0][0x380] ;  /* 0x0000e000ff0e7b82 */ /* 0x000e220000000a00 */
[----:B------:R-:W-:-:S07]  /*4d40*/  VIADD R5, R5, 0x200 ;  /* 0x0000020005057836 */ /* 0x000fce0000000000 */
[----:B------:R-:W1:Y:S02]  /*4d50*/  LDC.64 R16, c[0x0][0x388] ;  /* 0x0000e200ff107b82 */ /* 0x000e640000000a00 */
.L_x_1378:
[----:B------:R-:W-:-:S05]  /*4d60*/  VIADD R9, R5, 0xfffffe00 ;  /* 0xfffffe0005097836 */ /* 0x000fca0000000000 */
[----:B------:R-:W-:-:S05]  /*4d70*/  IADD3 R23, P0, PT, R9, R10, RZ ;  /* 0x0000000a09177210 */ /* 0x000fca0007f1e0ff */
[----:B------:R-:W-:Y:S01]  /*4d80*/  IMAD.X R30, RZ, RZ, R11, P0 ;  /* 0x000000ffff1e7224 */ /* 0x000fe200000e060b */
[----:B0-----:R-:W-:-:S04]  /*4d90*/  LEA R26, P0, R23, R14, 0x3 ;  /* 0x0000000e171a7211 */ /* 0x001fc800078018ff */
[----:B------:R-:W-:-:S05]  /*4da0*/  LEA.HI.X R27, R23, R15, R30, 0x3, P0 ;  /* 0x0000000f171b7211 */ /* 0x000fca00000f1c1e */
[----:B------:R-:W2:Y:S04]  /*4db0*/  LDG.E.64 R24, desc[UR10][R26.64] ;  /* 0x0000000a1a187981 */ /* 0x000ea8000c1e1b00 */
[----:B------:R0:W5:Y:S04]  /*4dc0*/  LDG.E.64 R20, desc[UR10][R26.64+0x800] ;  /* 0x0008000a1a147981 */ /* 0x000168000c1e1b00 */
        /* <DEDUP_REMOVED lines=26> */
.L_x_1371:
[----:B------:R-:W-:Y:S05]  /*4f70*/  BSYNC.RECONVERGENT B2 ;  /* 0x0000000000027941 */ /* 0x000fea0003800200 */
.L_x_1370:
[----:B-----5:R-:W-:Y:S01]  /*4f80*/  DSETP.GEU.AND P0, PT, R22, R20, PT ;  /* 0x000000141600722a */ /* 0x020fe20003f0e000 */
        /* <DEDUP_REMOVED lines=23> */
.L_x_1373:
[----:B------:R-:W-:Y:S05]  /*5100*/  BSYNC.RECONVERGENT B2 ;  /* 0x0000000000027941 */ /* 0x000fea0003800200 */
.L_x_1372:
[----:B------:R-:W-:Y:S01]  /*5110*/  DSETP.GEU.AND P0, PT, R2, R12, PT ;  /* 0x0000000c0200722a */ /* 0x000fe20003f0e000 */
[CC--:B------:R-:W-:Y:S01]  /*5120*/  IADD3 R23, P1, P4, R10.reuse, R16.reuse, R5 ;  /* 0x000000100a177210 */ /* 0x0c0fe20007c3e005 */
[----:B------:R-:W-:Y:S01]  /*5130*/  BSSY.RECONVERGENT B2, `(.L_x_1374) ;  /* 0x0000016000027945 */ /* 0x000fe20003800200 */
[----:B------:R-:W-:Y:S01]  /*5140*/  IADD3 R24, P2, P3, R10, R16, R25 ;  /* 0x000000100a187210 */ /* 0x000fe20007b5e019 */
[----:B------:R-:W-:Y:S01]  /*5150*/  IMAD.MOV.U32 R9, RZ, RZ, R6 ;  /* 0x000000ffff097224 */ /* 0x000fe200078e0006 */
        /* <DEDUP_REMOVED lines=19> */
.L_x_1375:
[----:B------:R-:W-:Y:S05]  /*5290*/  BSYNC.RECONVERGENT B2 ;  /* 0x0000000000027941 */ /* 0x000fea0003800200 */
.L_x_1374:
[----:B------:R-:W-:Y:S01]  /*52a0*/  DSETP.GEU.AND P0, PT, R20, R18, PT ;  /* 0x000000121400722a */ /* 0x000fe20003f0e000 */
[----:B------:R-:W-:Y:S01]  /*52b0*/  BSSY.RECONVERGENT B2, `(.L_x_1376) ;  /* 0x0000015000027945 */ /* 0x000fe20003800200 */
[----:B------:R-:W-:Y:S01]  /*52c0*/  IADD3.X R13, PT, PT, R11, R17, RZ, P2, P3 ;  /* 0x000000110b0d7210 */ /* 0x000fe200017e64ff */
        /* <DEDUP_REMOVED lines=19> */
.L_x_1377:
[----:B------:R-:W-:Y:S05]  /*5400*/  BSYNC.RECONVERGENT B2 ;  /* 0x0000000000027941 */ /* 0x000fea0003800200 */
.L_x_1376:
[C---:B------:R-:W-:Y:S02]  /*5410*/  VIADD R9, R5.reuse, 0x200 ;  /* 0x0000020005097836 */ /* 0x040fe40000000000 */
[----:B------:R-:W-:-:S03]  /*5420*/  VIADD R5, R5, 0x400 ;  /* 0x0000040005057836 */ /* 0x000fc60000000000 */
[----:B------:R-:W-:-:S13]  /*5430*/  ISETP.GE.AND P0, PT, R9, R4, PT ;  /* 0x000000040900720c */ /* 0x000fda0003f06270 */
[----:B------:R-:W-:Y:S05]  /*5440*/  @!P0 BRA `(.L_x_1378) ;  /* 0xfffffff800448947 */ /* 0x000fea000383ffff */
.L_x_1364:
[----:B------:R-:W-:Y:S05]  /*5450*/  BSYNC.RECONVERGENT B1 ;  /* 0x0000000000017941 */ /* 0x000fea0003800200 */
.L_x_1347:
        /* <DEDUP_REMOVED lines=27> */
.L_x_1380:
[----:B------:R-:W-:Y:S05]  /*5610*/  BSYNC.RECONVERGENT B1 ;  /* 0x0000000000017941 */ /* 0x000fea0003800200 */
.L_x_1379:
        /* <DEDUP_REMOVED lines=26> */
.L_x_1382:
[----:B------:R-:W-:Y:S05]  /*57c0*/  BSYNC.RECONVERGENT B1 ;  /* 0x0000000000017941 */ /* 0x000fea0003800200 */
.L_x_1381:
        /* <DEDUP_REMOVED lines=26> */
.L_x_1384:
[----:B------:R-:W-:Y:S05]  /*5970*/  BSYNC.RECONVERGENT B1 ;  /* 0x0000000000017941 */ /* 0x000fea0003800200 */
.L_x_1383:
        /* <DEDUP_REMOVED lines=26> */
.L_x_1386:
[----:B------:R-:W-:Y:S05]  /*5b20*/  BSYNC.RECONVERGENT B1 ;  /* 0x0000000000017941 */ /* 0x000fea0003800200 */
.L_x_1385:
        /* <DEDUP_REMOVED lines=27> */
.L_x_1388:
[----:B------:R-:W-:Y:S05]  /*5ce0*/  BSYNC.RECONVERGENT B1 ;  /* 0x0000000000017941 */ /* 0x000fea0003800200 */
.L_x_1387:
        /* <DEDUP_REMOVED lines=10> */
.L_x_1390:
[----:B------:R-:W-:Y:S05]  /*5d90*/  BSYNC.RECONVERGENT B1 ;  /* 0x0000000000017941 */ /* 0x000fea0003800200 */
.L_x_1389:
        /* <DEDUP_REMOVED lines=31> */
.L_x_1392:
[----:B------:R-:W-:Y:S05]  /*5f90*/  BSYNC.RECONVERGENT B1 ;  /* 0x0000000000017941 */ /* 0x000fea0003800200 */
.L_x_1391:
        /* <DEDUP_REMOVED lines=24> */
.L_x_1394:
[----:B------:R-:W-:Y:S05]  /*6120*/  BSYNC.RECONVERGENT B1 ;  /* 0x0000000000017941 */ /* 0x000fea0003800200 */
.L_x_1393:
        /* <DEDUP_REMOVED lines=21> */
.L_x_1396:
[----:B------:R-:W-:Y:S05]  /*6280*/  BSYNC.RECONVERGENT B1 ;  /* 0x0000000000017941 */ /* 0x000fea0003800200 */
.L_x_1395:
        /* <DEDUP_REMOVED lines=21> */
.L_x_1398:
[----:B------:R-:W-:Y:S05]  /*63e0*/  BSYNC.RECONVERGENT B1 ;  /* 0x0000000000017941 */ /* 0x000fea0003800200 */
.L_x_1397:
        /* <DEDUP_REMOVED lines=21> */
.L_x_1400:
[----:B------:R-:W-:Y:S05]  /*6540*/  BSYNC.RECONVERGENT B1 ;  /* 0x0000000000017941 */ /* 0x000fea0003800200 */
.L_x_1399:
        /* <DEDUP_REMOVED lines=21> */
.L_x_1402:
[----:B------:R-:W-:Y:S05]  /*66a0*/  BSYNC.RECONVERGENT B1 ;  /* 0x0000000000017941 */ /* 0x000fea0003800200 */
.L_x_1401:
        /* <DEDUP_REMOVED lines=19> */
.L_x_1306:
[----:B------:R-:W-:Y:S05]  /*67e0*/  BSYNC.RECONVERGENT B0 ;  /* 0x0000000000007941 */ /* 0x000fea0003800200 */
.L_x_1273:
[----:B------:R-:W-:Y:S05]  /*67f0*/  @P1 EXIT ;  /* 0x000000000000194d */ /* 0x000fea0003800000 */
[----:B01----:R-:W0:Y:S02]  /*6800*/  LDC.64 R4, c[0x0][0x390] ;  /* 0x0000e400ff047b82 */ /* 0x003e240000000a00 */
[----:B0-----:R-:W-:-:S05]  /*6810*/  IMAD.WIDE.U32 R4, R0, 0x10, R4 ;  /* 0x0000001000047825 */ /* 0x001fca00078e0004 */
[----:B------:R-:W-:Y:S04]  /*6820*/  STG.E.64 desc[UR10][R4.64], R2 ;  /* 0x0000000204007986 */ /* 0x000fe8000c101b0a */
[----:B---34-:R-:W-:Y:S01]  /*6830*/  STG.E.64 desc[UR10][R4.64+0x8], R16 ;  /* 0x0000081004007986 */ /* 0x018fe2000c101b0a */
[----:B------:R-:W-:Y:S05]  /*6840*/  EXIT ;  /* 0x000000000000794d */ /* 0x000fea0003800000 */
.L_x_1403:
        /* <DEDUP_REMOVED lines=11> */
.L_x_2141:


//--------------------- .text._ZN6thrust24THRUST_300001_SM_1000_NS8cuda_cub4core6detail13_kernel_agentINS1_8__reduce11ReduceAgentINS0_12zip_iteratorIN4cuda3std3__45tupleIJNS0_10device_ptrIdEENS0_17counting_iteratorIlNS0_11use_defaultESF_SF_EEEEEEEPNSB_IJdlEEESJ_lNS1_9__extrema9arg_min_fIdlNSA_4lessIdEEEEEEJSI_SK_lSP_EEEvDpT0_ --------------------------
	.section	.text._ZN6thrust24THRUST_300001_SM_1000_NS8cuda_cub4core6detail13_kernel_agentINS1_8__reduce11ReduceAgentINS0_12zip_iteratorIN4cuda3std3__45tupleIJNS0_10device_ptrIdEENS0_17counting_iteratorIlNS0_11use_defaultESF_SF_EEEEEEEPNSB_IJdlEEESJ_lNS1_9__extrema9arg_min_fIdlNSA_4lessIdEEEEEEJSI_SK_lSP_EEEvDpT0_,"ax",@progbits
	.align	128
        .global         _ZN6thrust24THRUST_300001_SM_1000_NS8cuda_cub4core6detail13_kernel_agentINS1_8__reduce11ReduceAgentINS0_12zip_iteratorIN4cuda3std3__45tupleIJNS0_10device_ptrIdEENS0_17counting_iteratorIlNS0_11use_defaultESF_SF_EEEEEEEPNSB_IJdlEEESJ_lNS1_9__extrema9arg_min_fIdlNSA_4lessIdEEEEEEJSI_SK_lSP_EEEvDpT0_
        .type           _ZN6thrust24THRUST_300001_SM_1000_NS8cuda_cub4core6detail13_kernel_agentINS1_8__reduce11ReduceAgentINS0_12zip_iteratorIN4cuda3std3__45tupleIJNS0_10device_ptrIdEENS0_17counting_iteratorIlNS0_11use_defaultESF_SF_EEEEEEEPNSB_IJdlEEESJ_lNS1_9__extrema9arg_min_fIdlNSA_4lessIdEEEEEEJSI_SK_lSP_EEEvDpT0_,@function
        .size           _ZN6thrust24THRUST_300001_SM_1000_NS8cuda_cub4core6detail13_kernel_agentINS1_8__reduce11ReduceAgentINS0_12zip_iteratorIN4cuda3std3__45tupleIJNS0_10device_ptrIdEENS0_17counting_iteratorIlNS0_11use_defaultESF_SF_EEEEEEEPNSB_IJdlEEESJ_lNS1_9__extrema9arg_min_fIdlNSA_4lessIdEEEEEEJSI_SK_lSP_EEEvDpT0_,(.L_x_2142 - _ZN6thrust24THRUST_300001_SM_1000_NS8cuda_cub4core6detail13_kernel_agentINS1_8__reduce11ReduceAgentINS0_12zip_iteratorIN4cuda3std3__45tupleIJNS0_10device_ptrIdEENS0_17counting_iteratorIlNS0_11use_defaultESF_SF_EEEEEEEPNSB_IJdlEEESJ_lNS1_9__extrema9arg_min_fIdlNSA_4lessIdEEEEEEJSI_SK_lSP_EEEvDpT0_)
        .other          _ZN6thrust24THRUST_300001_SM_1000_NS8cuda_cub4core6detail13_kernel_agentINS1_8__reduce11ReduceAgentINS0_12zip_iteratorIN4cuda3std3__45tupleIJNS0_10device_ptrIdEENS0_17counting_iteratorIlNS0_11use_defaultESF_SF_EEEEEEEPNSB_IJdlEEESJ_lNS1_9__extrema9arg_min_fIdlNSA_4lessIdEEEEEEJSI_SK_lSP_EEEvDpT0_,@"STO_CUDA_ENTRY STV_DEFAULT"
_ZN6thrust24THRUST_300001_SM_1000_NS8cuda_cub4core6detail13_kernel_agentINS1_8__reduce11ReduceAgentINS0_12zip_iteratorIN4cuda3std3__45tupleIJNS0_10device_ptrIdEENS0_17counting_iteratorIlNS0_11use_defaultESF_SF_EEEEEEEPNSB_IJdlEEESJ_lNS1_9__extrema9arg_min_fIdlNSA_4lessIdEEEEEEJSI_SK_lSP_EEEvDpT0_:
.text._ZN6thrust24THRUST_300001_SM_1000_NS8cuda_cub4core6detail13_kernel_agentINS1_8__reduce11ReduceAgentINS0_12zip_iteratorIN4cuda3std3__45tupleIJNS0_10device_ptrIdEENS0_17counting_iteratorIlNS0_11use_defaultESF_SF_EEEEEEEPNSB_IJdlEEESJ_lNS1_9__extrema9arg_min_fIdlNSA_4lessIdEEEEEEJSI_SK_lSP_EEEvDpT0_:
        /* <DEDUP_REMOVED lines=25> */
.L_x_1407:
[----:B0-----:R-:W-:Y:S05]  /*0190*/  BSYNC.RECONVERGENT B1 ;  /* 0x0000000000017941 */ /* 0x001fea0003800200 */
.L_x_1406:
        /* <DEDUP_REMOVED lines=19> */
.L_x_1414:
        /* <DEDUP_REMOVED lines=27> */
.L_x_1413:
[----:B------:R-:W-:Y:S05]  /*0480*/  BSYNC.RECONVERGENT B3 ;  /* 0x0000000000037941 */ /* 0x000fea0003800200 */
.L_x_1412:
[----:B------:R-:W-:Y:S01]  /*0490*/  IADD3 R17, P0, PT, R17, 0x100, RZ ;  /* 0x0000010011117810 */ /* 0x000fe20007f1e0ff */
[----:B------:R-:W-:Y:S02]  /*04a0*/  VIADD R10, R10, 0x100 ;  /* 0x000001000a0a7836 */ /* 0x000fe40000000000 */
[----:B------:R-:W-:Y:S02]  /*04b0*/  IMAD.X R15, RZ, RZ, R15, P3 ;  /* 0x000000ffff0f7224 */ /* 0x000fe400018e060f */
[----:B------:R-:W-:Y:S01]  /*04c0*/  IMAD.X R16, RZ, RZ, R16, P0 ;  /* 0x000000ffff107224 */ /* 0x000fe200000e0610 */
[----:B------:R-:W-:Y:S07]  /*04d0*/  @P2 BRA `(.L_x_1414) ;  /* 0xfffffffc007c2947 */ /* 0x000fee000383ffff */
.L_x_1411:
[----:B------:R-:W-:Y:S05]  /*04e0*/  BSYNC.RECONVERGENT B2 ;  /* 0x0000000000027941 */ /* 0x000fea0003800200 */
.L_x_1410:
[----:B------:R-:W-:-:S13]  /*04f0*/  ISETP.GE.U32.AND P0, PT, R18, 0x300, PT ;  /* 0x000003001200780c */ /* 0x000fda0003f06070 */
[----:B------:R-:W-:Y:S05]  /*0500*/  @!P0 BRA `(.L_x_1409) ;  /* 0x0000000400bc8947 */ /* 0x000fea0003800000 */
[----:B------:R-:W0:Y:S01]  /*0510*/  LDC.64 R4, c[0x0][0x380] ;  /* 0x0000e000ff047b82 */ /* 0x000e220000000a00 */
[----:B------:R-:W-:-:S07]  /*0520*/  VIADD R20, R10, 0x200 ;  /* 0x000002000a147836 */ /* 0x000fce0000000000 */
[----:B------:R-:W1:Y:S02]  /*0530*/  LDC.64 R6, c[0x0][0x388] ;  /* 0x0000e200ff067b82 */ /* 0x000e640000000a00 */
.L_x_1423:
        /* <DEDUP_REMOVED lines=8> */
[----:B------:R-:W-:-:S02]  /*05c0*/  IMAD.MOV.U32 R21, RZ, RZ, R9 ;  /* 0x000000ffff157224 */ /* 0x000fc400078e0009 */
[----:B------:R-:W-:Y:S01]  /*05d0*/  IMAD.MOV.U32 R22, RZ, RZ, R8 ;  /* 0x000000ffff167224 */ /* 0x000fe200078e0008 */
[----:B------:R-:W-:Y:S01]  /*05e0*/  LEA.HI.X.SX32 R23, R23, R7, 0x1, P1 ;  /* 0x0000000717177211 */ /* 0x000fe200008f0eff */
[----:B------:R-:W-:Y:S02]  /*05f0*/  IMAD.MOV.U32 R16, RZ, RZ, R2 ;  /* 0x000000ffff107224 */ /* 0x000fe400078e0002 */
[----:B------:R-:W-:Y:S01]  /*0600*/  IMAD.MOV.U32 R17, RZ, RZ, R3 ;  /* 0x000000ffff117224 */ /* 0x000fe200078e0003 */
        /* <DEDUP_REMOVED lines=16> */
.L_x_1416:
[----:B------:R-:W-:Y:S05]  /*0710*/  BSYNC.RECONVERGENT B2 ;  /* 0x0000000000027941 */ /* 0x000fea0003800200 */
.L_x_1415:
[----:B-----5:R-:W-:Y:S01]  /*0720*/  DSETP.GEU.AND P0, PT, R16, R14, PT ;  /* 0x0000000e1000722a */ /* 0x020fe20003f0e000 */
[C---:B------:R-:W-:Y:S01]  /*0730*/  VIADD R2, R20.reuse, 0xffffff00 ;  /* 0xffffff0014027836 */ /* 0x040fe20000000000 */
[----:B------:R-:W-:Y:S01]  /*0740*/  BSSY.RECONVERGENT B2, `(.L_x_1417) ;  /* 0x0000017000027945 */ /* 0x000fe20003800200 */
[----:B------:R-:W-:Y:S02]  /*0750*/  VIADD R8, R20, 0x100 ;  /* 0x0000010014087836 */ /* 0x000fe40000000000 */
[----:B------:R-:W-:Y:S01]  /*0760*/  IMAD.MOV.U32 R18, RZ, RZ, R21 ;  /* 0x000000ffff127224 */ /* 0x000fe200078e0015 */
[C---:B------:R-:W-:Y:S01]  /*0770*/  IADD3 R24, P1, PT, R2.reuse, R6, RZ ;  /* 0x0000000602187210 */ /* 0x040fe20007f3e0ff */
[----:B------:R-:W-:Y:S02]  /*0780*/  IMAD.MOV.U32 R9, RZ, RZ, R22 ;  /* 0x000000ffff097224 */ /* 0x000fe400078e0016 */
[----:B------:R-:W-:Y:S01]  /*0790*/  IMAD.MOV.U32 R3, RZ, RZ, R17 ;  /* 0x000000ffff037224 */ /* 0x000fe200078e0011 */
[----:B------:R-:W-:Y:S01]  /*07a0*/  LEA.HI.X.SX32 R19, R2, R7, 0x1, P1 ;  /* 0x0000000702137211 */ /* 0x000fe200008f0eff */
        /* <DEDUP_REMOVED lines=16> */
.L_x_1418:
[----:B------:R-:W-:Y:S05]  /*08b0*/  BSYNC.RECONVERGENT B2 ;  /* 0x0000000000027941 */ /* 0x000fea0003800200 */
.L_x_1417:
[----:B------:R-:W-:Y:S01]  /*08c0*/  DSETP.GEU.AND P0, PT, R2, R12, PT ;  /* 0x0000000c0200722a */ /* 0x000fe20003f0e000 */
[-C--:B------:R-:W-:Y:S01]  /*08d0*/  IADD3 R19, P1, PT, R20, R6.reuse, RZ ;  /* 0x0000000614137210 */ /* 0x080fe20007f3e0ff */
[----:B------:R-:W-:Y:S01]  /*08e0*/  BSSY.RECONVERGENT B2, `(.L_x_1419) ;  /* 0x0000016000027945 */ /* 0x000fe20003800200 */
[----:B------:R-:W-:Y:S01]  /*08f0*/  IADD3 R21, P2, PT, R8, R6, RZ ;  /* 0x0000000608157210 */ /* 0x000fe20007f5e0ff */
[----:B------:R-:W-:Y:S01]  /*0900*/  IMAD.MOV.U32 R16, RZ, RZ, R18 ;  /* 0x000000ffff107224 */ /* 0x000fe200078e0012 */
        /* <DEDUP_REMOVED lines=19> */
.L_x_1420:
[----:B------:R-:W-:Y:S05]  /*0a40*/  BSYNC.RECONVERGENT B2 ;  /* 0x0000000000027941 */ /* 0x000fea0003800200 */
.L_x_1419:
[----:B------:R-:W-:Y:S01]  /*0a50*/  DSETP.GEU.AND P0, PT, R14, R10, PT ;  /* 0x0000000a0e00722a */ /* 0x000fe20003f0e000 */
[----:B------:R-:W-:Y:S01]  /*0a60*/  BSSY.RECONVERGENT B2, `(.L_x_1421) ;  /* 0x0000015000027945 */ /* 0x000fe20003800200 */
[----:B------:R-:W-:Y:S01]  /*0a70*/  LEA.HI.X.SX32 R12, R8, R7, 0x1, P2 ;  /* 0x00000007080c7211 */ /* 0x000fe200010f0eff */
        /* <DEDUP_REMOVED lines=19> */
.L_x_1422:
[----:B------:R-:W-:Y:S05]  /*0bb0*/  BSYNC.RECONVERGENT B2 ;  /* 0x0000000000027941 */ /* 0x000fea0003800200 */
.L_x_1421:
[C---:B------:R-:W-:Y:S02]  /*0bc0*/  VIADD R10, R20.reuse, 0x200 ;  /* 0x00000200140a7836 */ /* 0x040fe40000000000 */
[----:B------:R-:W-:-:S03]  /*0bd0*/  VIADD R20, R20, 0x400 ;  /* 0x0000040014147836 */ /* 0x000fc60000000000 */
[----:B------:R-:W-:-:S13]  /*0be0*/  ISETP.GE.AND P0, PT, R10, UR5, PT ;  /* 0x000000050a007c0c */ /* 0x000fda000bf06270 */
[----:B------:R-:W-:Y:S05]  /*0bf0*/  @!P0 BRA `(.L_x_1423) ;  /* 0xfffffff800508947 */ /* 0x000fea000383ffff */
.L_x_1409:
[----:B------:R-:W-:Y:S05]  /*0c00*/  BSYNC.RECONVERGENT B1 ;  /* 0x0000000000017941 */ /* 0x000fea0003800200 */
.L_x_1408:
[----:B------:R-:W0:Y:S02]  /*0c10*/  LDCU UR4, c[0x0][0x398] ;  /* 0x00007300ff0477ac */ /* 0x000e240008000800 */
[----:B0-----:R-:W-:-:S09]  /*0c20*/  UISETP.GE.AND UP0, UPT, UR4, 0x100, UPT ;  /* 0x000001000400788c */ /* 0x001fd2000bf06270 */
[----:B------:R-:W-:Y:S05]  /*0c30*/  BRA.U !UP0, `(.L_x_1424) ;  /* 0x0000001108e47547 */ /* 0x000fea000b800000 */
        /* <DEDUP_REMOVED lines=27> */
.L_x_1426:
[----:B------:R-:W-:Y:S05]  /*0df0*/  BSYNC.RECONVERGENT B1 ;  /* 0x0000000000017941 */ /* 0x000fea0003800200 */
.L_x_1425:
        /* <DEDUP_REMOVED lines=26> */
.L_x_1428:
[----:B------:R-:W-:Y:S05]  /*0fa0*/  BSYNC.RECONVERGENT B1 ;  /* 0x0000000000017941 */ /* 0x000fea0003800200 */
.L_x_1427:
        /* <DEDUP_REMOVED lines=26> */
.L_x_1430:
[----:B------:R-:W-:Y:S05]  /*1150*/  BSYNC.RECONVERGENT B1 ;  /* 0x0000000000017941 */ /* 0x000fea0003800200 */
.L_x_1429:
        /* <DEDUP_REMOVED lines=26> */
.L_x_1432:
[----:B------:R-:W-:Y:S05]  /*1300*/  BSYNC.RECONVERGENT B1 ;  /* 0x0000000000017941 */ /* 0x000fea0003800200 */
.L_x_1431:
        /* <DEDUP_REMOVED lines=27> */
.L_x_1434:
[----:B------:R-:W-:Y:S05]  /*14c0*/  BSYNC.RECONVERGENT B1 ;  /* 0x0000000000017941 */ /* 0x000fea0003800200 */
.L_x_1433:
        /* <DEDUP_REMOVED lines=10> */
.L_x_1436:
[----:B------:R-:W-:Y:S05]  /*1570*/  BSYNC.RECONVERGENT B1 ;  /* 0x0000000000017941 */ /* 0x000fea0003800200 */
.L_x_1435:
        /* <DEDUP_REMOVED lines=31> */
.L_x_1439:
[----:B------:R-:W-:Y:S05]  /*1770*/  BSYNC.RECONVERGENT B1 ;  /* 0x0000000000017941 */ /* 0x000fea0003800200 */
.L_x_1438:
[----:B------:R0:W1:Y:S01]  /*1780*/  LDS.128 R16, [R0+0x30] ;  /* 0x0000300000107984 */ /* 0x0000620000000c00 */
[----:B------:R-:W-:Y:S01]  /*1790*/  DSETP.GEU.AND P0, PT, R20, R6, PT ;  /* 0x000000061400722a */ /* 0x000fe20003f0e000 */
[----:B------:R-:W-:Y:S01]  /*17a0*/  BSSY.RECONVERGENT B1, `(.L_x_1440) ;  /* 0x0000014000017945 */ /* 0x000fe20003800200 */
[----:B------:R-:W-:Y:S02]  /*17b0*/  IMAD.MOV.U32 R27, RZ, RZ, R22 ;  /* 0x000000ffff1b7224 */ /* 0x000fe400078e0016 */
[----:B------:R-:W-:Y:S02]  /*17c0*/  IMAD.MOV.U32 R25, RZ, RZ, R23 ;  /* 0x000000ffff197224 */ /* 0x000fe400078e0017 */
[----:B------:R-:W-:Y:S02]  /*17d0*/  IMAD.MOV.U32 R2, RZ, RZ, R20 ;  /* 0x000000ffff027224 */ /* 0x000fe400078e0014 */
[----:B------:R-:W-:-:S06]  /*17e0*/  IMAD.MOV.U32 R3, RZ, RZ, R21 ;  /* 0x000000ffff037224 */ /* 0x000fcc00078e0015 */
[----:B0-----:R-:W-:Y:S05]  /*17f0*/  @!P0 BRA `(.L_x_1441) ;  /* 0x0000000000388947 */ /* 0x001fea0003800000 */
[----:B------:R-:W-:Y:S01]  /*1800*/  DSETP.GEU.AND P0, PT, R6, R20, PT ;  /* 0x000000140600722a */ /* 0x000fe20003f0e000 */
[----:B-1----:R-:W-:Y:S02]  /*1810*/  IMAD.MOV.U32 R27, RZ, RZ, R16 ;  /* 0x000000ffff1b7224 */ /* 0x002fe400078e0010 */
        /* <DEDUP_REMOVED lines=12> */
.L_x_1441:
[----:B------:R-:W-:Y:S05]  /*18e0*/  BSYNC.RECONVERGENT B1 ;  /* 0x0000000000017941 */ /* 0x000fea0003800200 */
.L_x_1440:
[----:B------:R0:W2:Y:S01]  /*18f0*/  LDS.128 R4, [R0+0x40] ;  /* 0x0000400000047984 */ /* 0x0000a20000000c00 */
[----:B-1----:R-:W-:Y:S01]  /*1900*/  DSETP.GEU.AND P0, PT, R2, R18, PT ;  /* 0x000000120200722a */ /* 0x002fe20003f0e000 */
[----:B------:R-:W-:Y:S01]  /*1910*/  BSSY.RECONVERGENT B1, `(.L_x_1442) ;  /* 0x0000014000017945 */ /* 0x000fe20003800200 */
[----:B------:R-:W-:Y:S02]  /*1920*/  IMAD.MOV.U32 R29, RZ, RZ, R27 ;  /* 0x000000ffff1d7224 */ /* 0x000fe400078e001b */
[----:B------:R-:W-:Y:S02]  /*1930*/  IMAD.MOV.U32 R23, RZ, RZ, R25 ;  /* 0x000000ffff177224 */ /* 0x000fe400078e0019 */
[----:B------:R-:W-:Y:S02]  /*1940*/  IMAD.MOV.U32 R20, RZ, RZ, R2 ;  /* 0x000000ffff147224 */ /* 0x000fe400078e0002 */
[----:B------:R-:W-:-:S06]  /*1950*/  IMAD.MOV.U32 R21, RZ, RZ, R3 ;  /* 0x000000ffff157224 */ /* 0x000fcc00078e0003 */
[----:B0-----:R-:W-:Y:S05]  /*1960*/  @!P0 BRA `(.L_x_1443) ;  /* 0x0000000000388947 */ /* 0x001fea0003800000 */
        /* <DEDUP_REMOVED lines=14> */
.L_x_1443:
[----:B------:R-:W-:Y:S05]  /*1a50*/  BSYNC.RECONVERGENT B1 ;  /* 0x0000000000017941 */ /* 0x000fea0003800200 */
.L_x_1442:
[----:B------:R0:W1:Y:S01]  /*1a60*/  LDS.128 R16, [R0+0x50] ;  /* 0x0000500000107984 */ /* 0x0000620000000c00 */
[----:B--2---:R-:W-:Y:S01]  /*1a70*/  DSETP.GEU.AND P0, PT, R20, R6, PT ;  /* 0x000000061400722a */ /* 0x004fe20003f0e000 */
        /* <DEDUP_REMOVED lines=20> */
.L_x_1445:
[----:B------:R-:W-:Y:S05]  /*1bc0*/  BSYNC.RECONVERGENT B1 ;  /* 0x0000000000017941 */ /* 0x000fea0003800200 */
.L_x_1444:
        /* <DEDUP_REMOVED lines=21> */
.L_x_1447:
[----:B------:R-:W-:Y:S05]  /*1d20*/  BSYNC.RECONVERGENT B1 ;  /* 0x0000000000017941 */ /* 0x000fea0003800200 */
.L_x_1446:
        /* <DEDUP_REMOVED lines=21> */
.L_x_1449:
[----:B------:R-:W-:Y:S05]  /*1e80*/  BSYNC.RECONVERGENT B1 ;  /* 0x0000000000017941 */ /* 0x000fea0003800200 */
.L_x_1448:
[----:B------:R-:W-:Y:S01]  /*1e90*/  DSETP.GEU.AND P0, PT, R6, R10, PT ;  /* 0x0000000a0600722a */ /* 0x000fe20003f0e000 */
        /* <DEDUP_REMOVED lines=19> */
.L_x_1424:
        /* <DEDUP_REMOVED lines=33> */
.L_x_1451:
[----:B------:R-:W-:Y:S05]  /*21e0*/  BSYNC.RECONVERGENT B1 ;  /* 0x0000000000017941 */ /* 0x000fea0003800200 */
.L_x_1450:
        /* <DEDUP_REMOVED lines=27> */
.L_x_1453:
[----:B------:R-:W-:Y:S05]  /*23a0*/  BSYNC.RECONVERGENT B1 ;  /* 0x0000000000017941 */ /* 0x000fea0003800200 */
.L_x_1452:
        /* <DEDUP_REMOVED lines=27> */
.L_x_1455:
[----:B------:R-:W-:Y:S05]  /*2560*/  BSYNC.RECONVERGENT B1 ;  /* 0x0000000000017941 */ /* 0x000fea0003800200 */
.L_x_1454:
        /* <DEDUP_REMOVED lines=27> */
.L_x_1457:
[----:B------:R-:W-:Y:S05]  /*2720*/  BSYNC.RECONVERGENT B1 ;  /* 0x0000000000017941 */ /* 0x000fea0003800200 */
.L_x_1456:
        /* <DEDUP_REMOVED lines=28> */
.L_x_1459:
[----:B------:R-:W-:Y:S05]  /*28f0*/  BSYNC.RECONVERGENT B1 ;  /* 0x0000000000017941 */ /* 0x000fea0003800200 */
.L_x_1458:
        /* <DEDUP_REMOVED lines=10> */
.L_x_1461:
[----:B------:R-:W-:Y:S05]  /*29a0*/  BSYNC.RECONVERGENT B1 ;  /* 0x0000000000017941 */ /* 0x000fea0003800200 */
.L_x_1460:
        /* <DEDUP_REMOVED lines=35> */
.L_x_1463:
[----:B------:R-:W-:Y:S05]  /*2be0*/  BSYNC.RECONVERGENT B1 ;  /* 0x0000000000017941 */ /* 0x000fea0003800200 */
.L_x_1462:
        /* <DEDUP_REMOVED lines=32> */
.L_x_1465:
[----:B------:R-:W-:Y:S05]  /*2df0*/  BSYNC.RECONVERGENT B1 ;  /* 0x0000000000017941 */ /* 0x000fea0003800200 */
.L_x_1464:
        /* <DEDUP_REMOVED lines=32> */
.L_x_1467:
[----:B------:R-:W-:Y:S05]  /*3000*/  BSYNC.RECONVERGENT B1 ;  /* 0x0000000000017941 */ /* 0x000fea0003800200 */
.L_x_1466:
        /* <DEDUP_REMOVED lines=32> */
.L_x_1469:
[----:B------:R-:W-:Y:S05]  /*3210*/  BSYNC.RECONVERGENT B1 ;  /* 0x0000000000017941 */ /* 0x000fea0003800200 */
.L_x_1468:
        /* <DEDUP_REMOVED lines=32> */
.L_x_1471:
[----:B------:R-:W-:Y:S05]  /*3420*/  BSYNC.RECONVERGENT B1 ;  /* 0x0000000000017941 */ /* 0x000fea0003800200 */
.L_x_1470:
        /* <DEDUP_REMOVED lines=32> */
.L_x_1473:
[----:B------:R-:W-:Y:S05]  /*3630*/  BSYNC.RECONVERGENT B1 ;  /* 0x0000000000017941 */ /* 0x000fea0003800200 */
.L_x_1472:
        /* <DEDUP_REMOVED lines=30> */
.L_x_1405:
[----:B------:R-:W1:Y:S01]  /*3820*/  S2R R0, SR_TID.X ;  /* 0x0000000000007919 */ /* 0x000e620000002100 */
[----:B------:R-:W1:Y:S01]  /*3830*/  LDC.64 R18, c[0x0][0x380] ;  /* 0x0000e000ff127b82 */ /* 0x000e620000000a00 */
[----:B------:R-:W2:Y:S01]  /*3840*/  LDCU.64 UR6, c[0x0][0x388] ;  /* 0x00007100ff0677ac */ /* 0x000ea20008000a00 */
[----:B-1----:R-:W-:-:S05]  /*3850*/  IMAD.WIDE.U32 R18, R0, 0x8, R18 ;  /* 0x0000000800127825 */ /* 0x002fca00078e0012 */
[----:B0-----:R-:W3:Y:S04]  /*3860*/  LDG.E.64 R2, desc[UR8][R18.64] ;  /* 0x0000000812027981 */ /* 0x001ee8000c1e1b00 */
[----:B------:R-:W3:Y:S04]  /*3870*/  LDG.E.64 R4, desc[UR8][R18.64+0x800] ;  /* 0x0008000812047981 */ /* 0x000ee8000c1e1b00 */
[----:B------:R-:W4:Y:S04]  /*3880*/  LDG.E.64 R8, desc[UR8][R18.64+0x1000] ;  /* 0x0010000812087981 */ /* 0x000f28000c1e1b00 */
[----:B------:R-:W2:Y:S04]  /*3890*/  LDG.E.64 R10, desc[UR8][R18.64+0x1800] ;  /* 0x00180008120a7981 */ /* 0x000ea8000c1e1b00 */
[----:B------:R0:W5:Y:S01]  /*38a0*/  LDG.E.64 R6, desc[UR8][R18.64+0x2000] ;  /* 0x0020000812067981 */ /* 0x000162000c1e1b00 */
[----:B------:R-:W-:Y:S01]  /*38b0*/  BSSY.RECONVERGENT B1, `(.L_x_1474) ;  /* 0x0000016000017945 */ /* 0x000fe20003800200 */
[----:B---3--:R-:W-:-:S06]  /*38c0*/  DSETP.GEU.AND P0, PT, R4, R2, PT ;  /* 0x000000020400722a */ /* 0x008fcc0003f0e000 */
[----:B------:R-:W-:Y:S02]  /*38d0*/  FSEL R2, R4, R2, !P0 ;  /* 0x0000000204027208 */ /* 0x000fe40004000000 */
[----:B------:R-:W-:-:S06]  /*38e0*/  FSEL R3, R5, R3, !P0 ;  /* 0x0000000305037208 */ /* 0x000fcc0004000000 */
[----:B----4-:R-:W-:-:S06]  /*38f0*/  DSETP.GEU.AND P1, PT, R8, R2, PT ;  /* 0x000000020800722a */ /* 0x010fcc0003f2e000 */
[----:B------:R-:W-:Y:S01]  /*3900*/  FSEL R4, R8, R2, !P1 ;  /* 0x0000000208047208 */ /* 0x000fe20004800000 */
[C---:B------:R-:W-:Y:S01]  /*3910*/  VIADD R8, R0.reuse, 0x200 ;  /* 0x0000020000087836 */ /* 0x040fe20000000000 */
[----:B------:R-:W-:Y:S01]  /*3920*/  FSEL R5, R9, R3, !P1 ;  /* 0x0000000309057208 */ /* 0x000fe20004800000 */
[----:B------:R-:W-:Y:S02]  /*3930*/  VIADD R3, R0, 0x100 ;  /* 0x0000010000037836 */ /* 0x000fe40000000000 */
[----:B------:R-:W-:-:S03]  /*3940*/  IMAD.MOV.U32 R2, RZ, RZ, R4 ;  /* 0x000000ffff027224 */ /* 0x000fc600078e0004 */
[----:B--2---:R-:W-:Y:S01]  /*3950*/  DSETP.GEU.AND P2, PT, R4, R10, PT ;  /* 0x0000000a0400722a */ /* 0x004fe20003f4e000 */
        /* <DEDUP_REMOVED lines=11> */
.L_x_1475:
[----:B------:R-:W-:Y:S05]  /*3a10*/  BSYNC.RECONVERGENT B1 ;  /* 0x0000000000017941 */ /* 0x000fea0003800200 */
.L_x_1474:
[----:B-----5:R-:W-:Y:S01]  /*3a20*/  DSETP.GEU.AND P0, PT, R2, R6, PT ;  /* 0x000000060200722a */ /* 0x020fe20003f0e000 */
[----:B------:R-:W-:Y:S01]  /*3a30*/  IMAD.MOV.U32 R14, RZ, RZ, RZ ;  /* 0x000000ffff0e7224 */ /* 0x000fe200078e00ff */
[----:B------:R-:W-:Y:S01]  /*3a40*/  LOP3.LUT R8, R0, 0x400, RZ, 0xfc, !PT ;  /* 0x0000040000087812 */ /* 0x000fe200078efcff */
[----:B------:R-:W-:Y:S01]  /*3a50*/  BSSY.RECONVERGENT B1, `(.L_x_1476) ;  /* 0x0000015000017945 */ /* 0x000fe20003800200 */
[----:B------:R-:W-:Y:S02]  /*3a60*/  IADD3 R13, P2, PT, R9, UR6, RZ ;  /* 0x00000006090d7c10 */ /* 0x000fe4000ff5e0ff */
[----:B------:R-:W-:Y:S02]  /*3a70*/  IADD3 R10, P1, PT, R8, UR6, RZ ;  /* 0x00000006080a7c10 */ /* 0x000fe4000ff3e0ff */
[----:B------:R-:W-:Y:S01]  /*3a80*/  IADD3.X R12, PT, PT, R14, UR7, RZ, P2, !PT ;  /* 0x000000070e0c7c10 */ /* 0x000fe200097fe4ff */
[----:B------:R-:W-:Y:S02]  /*3a90*/  IMAD.MOV.U32 R4, RZ, RZ, R13 ;  /* 0x000000ffff047224 */ /* 0x000fe400078e000d */
[----:B------:R-:W-:-:S02]  /*3aa0*/  IMAD.X R11, RZ, RZ, UR7, P1 ;  /* 0x00000007ff0b7e24 */ /* 0x000fc400088e06ff */
[----:B------:R-:W-:Y:S01]  /*3ab0*/  IMAD.MOV.U32 R5, RZ, RZ, R12 ;  /* 0x000000ffff057224 */ /* 0x000fe200078e000c */
[----:B------:R-:W-:Y:S06]  /*3ac0*/  @!P0 BRA `(.L_x_1477) ;  /* 0x0000000000348947 */ /* 0x000fec0003800000 */
[----:B------:R-:W-:Y:S01]  /*3ad0*/  DSETP.GEU.AND P1, PT, R6, R2, PT ;  /* 0x000000020600722a */ /* 0x000fe20003f2e000 */
[----:B------:R-:W-:Y:S02]  /*3ae0*/  IMAD.MOV.U32 R4, RZ, RZ, R10 ;  /* 0x000000ffff047224 */ /* 0x000fe400078e000a */
[----:B------:R-:W-:-:S11]  /*3af0*/  IMAD.MOV.U32 R5, RZ, RZ, R11 ;  /* 0x000000ffff057224 */ /* 0x000fd600078e000b */
[----:B------:R-:W-:-:S04]  /*3b00*/  @P1 ISETP.GE.U32.AND P0, PT, R9, R8, PT ;  /* 0x000000080900120c */ /* 0x000fc80003f06070 */
[----:B------:R-:W-:-:S04]  /*3b10*/  @P1 ISETP.GE.AND.EX P0, PT, R14, RZ, PT, P0 ;  /* 0x000000ff0e00120c */ /* 0x000fc80003f06300 */
[----:B------:R-:W-:Y:S01]  /*3b20*/  @P1 FSEL R8, R2, R6, !P0 ;  /* 0x0000000602081208 */ /* 0x000fe20004000000 */
[----:B------:R-:W-:Y:S01]  /*3b30*/  IMAD.MOV.U32 R2, RZ, RZ, R6 ;  /* 0x000000ffff027224 */ /* 0x000fe200078e0006 */
[----:B------:R-:W-:Y:S01]  /*3b40*/  @P1 FSEL R9, R3, R7, !P0 ;  /* 0x0000000703091208 */ /* 0x000fe20004000000 */
[----:B------:R-:W-:Y:S01]  /*3b50*/  IMAD.MOV.U32 R3, RZ, RZ, R7 ;  /* 0x000000ffff037224 */ /* 0x000fe200078e0007 */
[----:B------:R-:W-:Y:S01]  /*3b60*/  @P1 SEL R4, R13, R10, !P0 ;  /* 0x0000000a0d041207 */ /* 0x000fe20004000000 */
[----:B------:R-:W-:Y:S01]  /*3b70*/  @P1 IMAD.MOV.U32 R2, RZ, RZ, R8 ;  /* 0x000000ffff021224 */ /* 0x000fe200078e0008 */
[----:B------:R-:W-:Y:S01]  /*3b80*/  @P1 SEL R5, R12, R11, !P0 ;  /* 0x0000000b0c051207 */ /* 0x000fe20004000000 */
[----:B------:R-:W-:-:S07]  /*3b90*/  @P1 IMAD.MOV.U32 R3, RZ, RZ, R9 ;  /* 0x000000ffff031224 */ /* 0x000fce00078e0009 */
.L_x_1477:
[----:B------:R-:W-:Y:S05]  /*3ba0*/  BSYNC.RECONVERGENT B1 ;  /* 0x0000000000017941 */ /* 0x000fea0003800200 */
.L_x_1476:
[----:B------:R-:W-:Y:S01]  /*3bb0*/  UISETP.GE.U32.AND UP0, UPT, UR4, 0xa00, UPT ;  /* 0x00000a000400788c */ /* 0x000fe2000bf06070 */
[----:B------:R-:W-:Y:S02]  /*3bc0*/  IMAD.MOV.U32 R7, RZ, RZ, 0x500 ;  /* 0x00000500ff077424 */ /* 0x000fe400078e00ff */
[----:B------:R-:W-:Y:S01]  /*3bd0*/  IMAD.MOV.U32 R6, RZ, RZ, RZ ;  /* 0x000000ffff067224 */ /* 0x000fe200078e00ff */
[----:B------:R-:W-:-:S09]  /*3be0*/  UISETP.GE.U32.AND.EX UP0, UPT, UR5, URZ, UPT, UP0 ;  /* 0x000000ff0500728c */ /* 0x000fd2000bf06100 */
[----:B------:R-:W-:Y:S05]  /*3bf0*/  BRA.U !UP0, `(.L_x_1478) ;  /* 0x0000000908107547 */ /* 0x000fea000b800000 */
[----:B------:R-:W-:Y:S01]  /*3c00*/  IMAD.MOV.U32 R7, RZ, RZ, 0x500 ;  /* 0x00000500ff077424 */ /* 0x000fe200078e00ff */
[----:B------:R-:W0:Y:S01]  /*3c10*/  LDCU.64 UR6, c[0x0][0x388] ;  /* 0x00007100ff0677ac */ /* 0x000e220008000a00 */
[----:B------:R-:W-:Y:S01]  /*3c20*/  IMAD.MOV.U32 R6, RZ, RZ, RZ ;  /* 0x000000ffff067224 */ /* 0x000fe200078e00ff */
[----:B------:R-:W1:Y:S06]  /*3c30*/  LDCU.64 UR4, c[0x0][0x398] ;  /* 0x00007300ff0477ac */ /* 0x000e6c0008000a00 */
.L_x_1489:
[----:B------:R-:W-:-:S04]  /*3c40*/  LEA R26, P0, R7, R18, 0x3 ;  /* 0x00000012071a7211 */ /* 0x000fc800078018ff */
[----:B------:R-:W-:-:S05]  /*3c50*/  LEA.HI.X R27, R7, R19, R6, 0x3, P0 ;  /* 0x00000013071b7211 */ /* 0x000fca00000f1c06 */
[----:B------:R-:W2:Y:S04]  /*3c60*/  LDG.E.64 R16, desc[UR8][R26.64] ;  /* 0x000000081a107981 */ /* 0x000ea8000c1e1b00 */
[----:B------:R3:W5:Y:S04]  /*3c70*/  LDG.E.64 R14, desc[UR8][R26.64+0x800] ;  /* 0x000800081a0e7981 */ /* 0x000768000c1e1b00 */
[----:B------:R3:W5:Y:S04]  /*3c80*/  LDG.E.64 R12, desc[UR8][R26.64+0x1000] ;  /* 0x001000081a0c7981 */ /* 0x000768000c1e1b00 */
[----:B------:R3:W5:Y:S04]  /*3c90*/  LDG.E.64 R10, desc[UR8][R26.64+0x1800] ;  /* 0x001800081a0a7981 */ /* 0x000768000c1e1b00 */
[----:B------:R3:W5:Y:S01]  /*3ca0*/  LDG.E.64 R8, desc[UR8][R26.64+0x2000] ;  /* 0x002000081a087981 */ /* 0x000762000c1e1b00 */
[----:B0-----:R-:W-:Y:S01]  /*3cb0*/  IADD3 R23, P1, P2, R7, UR6, R0 ;  /* 0x0000000607177c10 */ /* 0x001fe2000fa3e000 */
[----:B------:R-:W-:Y:S01]  /*3cc0*/  BSSY.RECONVERGENT B1, `(.L_x_1479) ;  /* 0x0000016000017945 */ /* 0x000fe20003800200 */
[----:B------:R-:W-:-:S02]  /*3cd0*/  IMAD.MOV.U32 R25, RZ, RZ, R4 ;  /* 0x000000ffff197224 */ /* 0x000fc400078e0004 */
[----:B------:R-:W-:Y:S01]  /*3ce0*/  IMAD.MOV.U32 R24, RZ, RZ, R5 ;  /* 0x000000ffff187224 */ /* 0x000fe200078e0005 */
[----:B------:R-:W-:Y:S01]  /*3cf0*/  IADD3.X R22, PT, PT, R6, UR7, RZ, P1, P2 ;  /* 0x0000000706167c10 */ /* 0x000fe20008fe44ff */
[----:B------:R-:W-:Y:S02]  /*3d00*/  IMAD.MOV.U32 R20, RZ, RZ, R2 ;  /* 0x000000ffff147224 */ /* 0x000fe400078e0002 */
[----:B------:R-:W-:Y:S01]  /*3d10*/  IMAD.MOV.U32 R21, RZ, RZ, R3 ;  /* 0x000000ffff157224 */ /* 0x000fe200078e0003 */
[----:B--2---:R-:W-:-:S14]  /*3d20*/  DSETP.GEU.AND P0, PT, R2, R16, PT ;  /* 0x000000100200722a */ /* 0x004fdc0003f0e000 */
[----:B---3--:R-:W-:Y:S05]  /*3d30*/  @!P0 BRA `(.L_x_1480) ;  /* 0x0000000000388947 */ /* 0x008fea0003800000 */
        /* <DEDUP_REMOVED lines=14> */
.L_x_1480:
[----:B-1----:R-:W-:Y:S05]  /*3e20*/  BSYNC.RECONVERGENT B1 ;  /* 0x0000000000017941 */ /* 0x002fea0003800200 */
.L_x_1479:
[----:B-----5:R-:W-:Y:S01]  /*3e30*/  DSETP.GEU.AND P0, PT, R20, R14, PT ;  /* 0x0000000e1400722a */ /* 0x020fe20003f0e000 */
[----:B------:R-:W-:Y:S01]  /*3e40*/  BSSY.RECONVERGENT B1, `(.L_x_1481) ;  /* 0x0000014000017945 */ /* 0x000fe20003800200 */
[----:B------:R-:W-:Y:S02]  /*3e50*/  IMAD.MOV.U32 R17, RZ, RZ, R25 ;  /* 0x000000ffff117224 */ /* 0x000fe400078e0019 */
[----:B------:R-:W-:Y:S02]  /*3e60*/  IMAD.MOV.U32 R16, RZ, RZ, R24 ;  /* 0x000000ffff107224 */ /* 0x000fe400078e0018 */
[----:B------:R-:W-:Y:S02]  /*3e70*/  IMAD.MOV.U32 R2, RZ, RZ, R20 ;  /* 0x000000ffff027224 */ /* 0x000fe400078e0014 */
[----:B------:R-:W-:-:S06]  /*3e80*/  IMAD.MOV.U32 R3, RZ, RZ, R21 ;  /* 0x000000ffff037224 */ /* 0x000fcc00078e0015 */
[----:B------:R-:W-:Y:S05]  /*3e90*/  @!P0 BRA `(.L_x_1482) ;  /* 0x0000000000388947 */ /* 0x000fea0003800000 */
[----:B------:R-:W-:Y:S01]  /*3ea0*/  DSETP.GEU.AND P0, PT, R14, R20, PT ;  /* 0x000000140e00722a */ /* 0x000fe20003f0e000 */
[----:B------:R-:W-:Y:S01]  /*3eb0*/  IADD3 R17, P1, PT, R23, 0x100, RZ ;  /* 0x0000010017117810 */ /* 0x000fe20007f3e0ff */
[----:B------:R-:W-:Y:S02]  /*3ec0*/  IMAD.MOV.U32 R2, RZ, RZ, R14 ;  /* 0x000000ffff027224 */ /* 0x000fe400078e000e */
[----:B------:R-:W-:Y:S02]  /*3ed0*/  IMAD.MOV.U32 R3, RZ, RZ, R15 ;  /* 0x000000ffff037224 */ /* 0x000fe400078e000f */
[----:B------:R-:W-:-:S08]  /*3ee0*/  IMAD.X R16, RZ, RZ, R22, P1 ;  /* 0x000000ffff107224 */ /* 0x000fd000008e0616 */
        /* <DEDUP_REMOVED lines=9> */
.L_x_1482:
[----:B------:R-:W-:Y:S05]  /*3f80*/  BSYNC.RECONVERGENT B1 ;  /* 0x0000000000017941 */ /* 0x000fea0003800200 */
.L_x_1481:
        /* <DEDUP_REMOVED lines=11> */
[----:B------:R-:W-:Y:S02]  /*4040*/  IMAD.X R15, RZ, RZ, R22, P1 ;  /* 0x000000ffff0f7224 */ /* 0x000fe400008e0616 */
[----:B------:R-:W-:Y:S02]  /*4050*/  IMAD.MOV.U32 R20, RZ, RZ, R14 ;  /* 0x000000ffff147224 */ /* 0x000fe400078e000e */
[----:B------:R-:W-:-:S04]  /*4060*/  IMAD.MOV.U32 R21, RZ, RZ, R15 ;  /* 0x000000ffff157224 */ /* 0x000fc800078e000f */
        /* <DEDUP_REMOVED lines=9> */
.L_x_1484:
[----:B------:R-:W-:Y:S05]  /*4100*/  BSYNC.RECONVERGENT B1 ;  /* 0x0000000000017941 */ /* 0x000fea0003800200 */
.L_x_1483:
        /* <DEDUP_REMOVED lines=21> */
.L_x_1486:
[----:B------:R-:W-:Y:S05]  /*4260*/  BSYNC.RECONVERGENT B1 ;  /* 0x0000000000017941 */ /* 0x000fea0003800200 */
.L_x_1485:
        /* <DEDUP_REMOVED lines=21> */
.L_x_1488:
[----:B------:R-:W-:Y:S05]  /*43c0*/  BSYNC.RECONVERGENT B1 ;  /* 0x0000000000017941 */ /* 0x000fea0003800200 */
.L_x_1487:
[----:B------:R-:W-:-:S04]  /*43d0*/  IADD3 R8, P1, PT, R7, 0xa00, RZ ;  /* 0x00000a0007087810 */ /* 0x000fc80007f3e0ff */
[----:B------:R-:W-:Y:S01]  /*43e0*/  ISETP.GT.U32.AND P0, PT, R8, UR4, PT ;  /* 0x0000000408007c0c */ /* 0x000fe2000bf04070 */
[----:B------:R-:W-:Y:S01]  /*43f0*/  IMAD.X R8, RZ, RZ, R6, P1 ;  /* 0x000000ffff087224 */ /* 0x000fe200008e0606 */
[----:B------:R-:W-:-:S04]  /*4400*/  IADD3 R7, P1, PT, R7, 0x500, RZ ;  /* 0x0000050007077810 */ /* 0x000fc80007f3e0ff */
[----:B------:R-:W-:Y:S01]  /*4410*/  ISETP.GT.AND.EX P0, PT, R8, UR5, PT, P0 ;  /* 0x0000000508007c0c */ /* 0x000fe2000bf04300 */
[----:B------:R-:W-:-:S12]  /*4420*/  IMAD.X R6, RZ, RZ, R6, P1 ;  /* 0x000000ffff067224 */ /* 0x000fd800008e0606 */
[----:B------:R-:W-:Y:S05]  /*4430*/  @!P0 BRA `(.L_x_1489) ;  /* 0xfffffff800008947 */ /* 0x000fea000383ffff */
.L_x_1478:
        /* <DEDUP_REMOVED lines=25> */
.L_x_1496:
        /* <DEDUP_REMOVED lines=27> */
.L_x_1495:
[----:B------:R-:W-:Y:S05]  /*4780*/  BSYNC.RECONVERGENT B3 ;  /* 0x0000000000037941 */ /* 0x000fea0003800200 */
.L_x_1494:
[----:B------:R-:W-:Y:S01]  /*4790*/  IADD3 R19, P0, PT, R19, 0x100, RZ ;  /* 0x0000010013137810 */ /* 0x000fe20007f1e0ff */
[----:B------:R-:W-:Y:S02]  /*47a0*/  VIADD R10, R10, 0x100 ;  /* 0x000001000a0a7836 */ /* 0x000fe40000000000 */
[----:B------:R-:W-:Y:S02]  /*47b0*/  IMAD.X R18, RZ, RZ, R18, P3 ;  /* 0x000000ffff127224 */ /* 0x000fe400018e0612 */
[----:B------:R-:W-:Y:S01]  /*47c0*/  IMAD.X R23, RZ, RZ, R23, P0 ;  /* 0x000000ffff177224 */ /* 0x000fe200000e0617 */
[----:B------:R-:W-:Y:S07]  /*47d0*/  @P2 BRA `(.L_x_1496) ;  /* 0xfffffffc007c2947 */ /* 0x000fee000383ffff */
.L_x_1493:
[----:B------:R-:W-:Y:S05]  /*47e0*/  BSYNC.RECONVERGENT B2 ;  /* 0x0000000000027941 */ /* 0x000fea0003800200 */
.L_x_1492:
[----:B------:R-:W-:-:S13]  /*47f0*/  ISETP.GE.U32.AND P0, PT, R11, 0x300, PT ;  /* 0x000003000b00780c */ /* 0x000fda0003f06070 */
[----:B------:R-:W-:Y:S05]  /*4800*/  @!P0 BRA `(.L_x_1491) ;  /* 0x0000000400c88947 */ /* 0x000fea0003800000 */
[----:B------:R-:W0:Y:S01]  /*4810*/  LDC.64 R14, c[0x0][0x380] ;  /* 0x0000e000ff0e7b82 */ /* 0x000e220000000a00 */
[----:B------:R-:W-:-:S07]  /*4820*/  VIADD R20, R10, 0x200 ;  /* 0x000002000a147836 */ /* 0x000fce0000000000 */
[----:B------:R-:W1:Y:S02]  /*4830*/  LDC.64 R12, c[0x0][0x388] ;  /* 0x0000e200ff0c7b82 */ /* 0x000e640000000a00 */
.L_x_1505:
        /* <DEDUP_REMOVED lines=8> */
[----:B------:R-:W-:Y:S01]  /*48c0*/  BSSY.RECONVERGENT B2, `(.L_x_1497) ;  /* 0x0000016000027945 */ /* 0x000fe20003800200 */
[----:B------:R-:W-:Y:S02]  /*48d0*/  IMAD.MOV.U32 R23, RZ, RZ, R4 ;  /* 0x000000ffff177224 */ /* 0x000fe400078e0004 */
[----:B------:R-:W-:Y:S02]  /*48e0*/  IMAD.MOV.U32 R22, RZ, RZ, R5 ;  /* 0x000000ffff167224 */ /* 0x000fe400078e0005 */
[----:B------:R-:W-:-:S02]  /*48f0*/  IMAD.X R24, R8, 0x1, R13, P1 ;  /* 0x0000000108187824 */ /* 0x000fc400008e060d */
        /* <DEDUP_REMOVED lines=18> */
.L_x_1498:
[----:B------:R-:W-:Y:S05]  /*4a20*/  BSYNC.RECONVERGENT B2 ;  /* 0x0000000000027941 */ /* 0x000fea0003800200 */
.L_x_1497:
[----:B------:R0:W5:Y:S04]  /*4a30*/  LDG.E.64 R2, desc[UR8][R16.64+0x1000] ;  /* 0x0010000810027981 */ /* 0x000168000c1e1b00 */
[----:B------:R0:W5:Y:S02]  /*4a40*/  LDG.E.64 R18, desc[UR8][R16.64+0x1800] ;  /* 0x0018000810127981 */ /* 0x000164000c1e1b00 */
[----:B-----5:R-:W-:Y:S01]  /*4a50*/  DSETP.GEU.AND P0, PT, R8, R10, PT ;  /* 0x0000000a0800722a */ /* 0x020fe20003f0e000 */
[----:B------:R-:W-:Y:S01]  /*4a60*/  VIADD R4, R20, 0xffffff00 ;  /* 0xffffff0014047836 */ /* 0x000fe20000000000 */
[----:B------:R-:W-:Y:S01]  /*4a70*/  BSSY.RECONVERGENT B2, `(.L_x_1499) ;  /* 0x0000016000027945 */ /* 0x000fe20003800200 */
[----:B------:R-:W-:Y:S02]  /*4a80*/  IMAD.MOV.U32 R24, RZ, RZ, R23 ;  /* 0x000000ffff187224 */ /* 0x000fe400078e0017 */
[----:B------:R-:W-:Y:S01]  /*4a90*/  IMAD.MOV.U32 R25, RZ, RZ, R22 ;  /* 0x000000ffff197224 */ /* 0x000fe200078e0016 */
[----:B------:R-:W-:Y:S01]  /*4aa0*/  IADD3 R26, P1, P2, R7, R12, R4 ;  /* 0x0000000c071a7210 */ /* 0x000fe20007a3e004 */
[----:B------:R-:W-:-:S02]  /*4ab0*/  IMAD.MOV.U32 R4, RZ, RZ, R8 ;  /* 0x000000ffff047224 */ /* 0x000fc400078e0008 */
[----:B------:R-:W-:Y:S01]  /*4ac0*/  IMAD.MOV.U32 R5, RZ, RZ, R9 ;  /* 0x000000ffff057224 */ /* 0x000fe200078e0009 */
[----:B------:R-:W-:-:S04]  /*4ad0*/  IADD3.X R27, PT, PT, R6, R13, RZ, P1, P2 ;  /* 0x0000000d061b7210 */ /* 0x000fc80000fe44ff */
        /* <DEDUP_REMOVED lines=15> */
.L_x_1500:
[----:B------:R-:W-:Y:S05]  /*4bd0*/  BSYNC.RECONVERGENT B2 ;  /* 0x0000000000027941 */ /* 0x000fea0003800200 */
.L_x_1499:
[----:B------:R-:W-:Y:S01]  /*4be0*/  DSETP.GEU.AND P0, PT, R4, R2, PT ;  /* 0x000000020400722a */ /* 0x000fe20003f0e000 */
[----:B------:R-:W-:Y:S01]  /*4bf0*/  VIADD R10, R20, 0x100 ;  /* 0x00000100140a7836 */ /* 0x000fe20000000000 */
[CC--:B------:R-:W-:Y:S01]  /*4c00*/  IADD3 R17, P1, P4, R7.reuse, R12.reuse, R20 ;  /* 0x0000000c07117210 */ /* 0x0c0fe20007c3e014 */
[----:B------:R-:W-:Y:S01]  /*4c10*/  BSSY.RECONVERGENT B2, `(.L_x_1501) ;  /* 0x0000016000027945 */ /* 0x000fe20003800200 */
[----:B------:R-:W-:Y:S02]  /*4c20*/  IMAD.MOV.U32 R11, RZ, RZ, R24 ;  /* 0x000000ffff0b7224 */ /* 0x000fe400078e0018 */
[----:B------:R-:W-:Y:S01]  /*4c30*/  IADD3 R10, P2, P3, R7, R12, R10 ;  /* 0x0000000c070a7210 */ /* 0x000fe20007b5e00a */
[----:B------:R-:W-:Y:S01]  /*4c40*/  IMAD.MOV.U32 R16, RZ, RZ, R25 ;  /* 0x000000ffff107224 */ /* 0x000fe200078e0019 */
[----:B------:R-:W-:Y:S01]  /*4c50*/  IADD3.X R22, PT, PT, R6, R13, RZ, P1, P4 ;  /* 0x0000000d06167210 */ /* 0x000fe20000fe84ff */
        /* <DEDUP_REMOVED lines=17> */
.L_x_1502:
[----:B------:R-:W-:Y:S05]  /*4d70*/  BSYNC.RECONVERGENT B2 ;  /* 0x0000000000027941 */ /* 0x000fea0003800200 */
.L_x_1501:
        /* <DEDUP_REMOVED lines=22> */
.L_x_1504:
[----:B------:R-:W-:Y:S05]  /*4ee0*/  BSYNC.RECONVERGENT B2 ;  /* 0x0000000000027941 */ /* 0x000fea0003800200 */
.L_x_1503:
[C---:B------:R-:W-:Y:S02]  /*4ef0*/  VIADD R8, R20.reuse, 0x200 ;  /* 0x0000020014087836 */ /* 0x040fe40000000000 */
[----:B------:R-:W-:-:S03]  /*4f00*/  VIADD R20, R20, 0x400 ;  /* 0x0000040014147836 */ /* 0x000fc60000000000 */
[----:B------:R-:W-:-:S13]  /*4f10*/  ISETP.GE.AND P0, PT, R8, R21, PT ;  /* 0x000000150800720c */ /* 0x000fda0003f06270 */
[----:B------:R-:W-:Y:S05]  /*4f20*/  @!P0 BRA `(.L_x_1505) ;  /* 0xfffffff800448947 */ /* 0x000fea000383ffff */
.L_x_1491:
[----:B------:R-:W-:Y:S05]  /*4f30*/  BSYNC.RECONVERGENT B1 ;  /* 0x0000000000017941 */ /* 0x000fea0003800200 */
.L_x_1490:
        /* <DEDUP_REMOVED lines=27> */
.L_x_1507:
[----:B------:R-:W-:Y:S05]  /*50f0*/  BSYNC.RECONVERGENT B1 ;  /* 0x0000000000017941 */ /* 0x000fea0003800200 */
.L_x_1506:
        /* <DEDUP_REMOVED lines=26> */
.L_x_1509:
[----:B------:R-:W-:Y:S05]  /*52a0*/  BSYNC.RECONVERGENT B1 ;  /* 0x0000000000017941 */ /* 0x000fea0003800200 */
.L_x_1508:
        /* <DEDUP_REMOVED lines=26> */
.L_x_1511:
[----:B------:R-:W-:Y:S05]  /*5450*/  BSYNC.RECONVERGENT B1 ;  /* 0x0000000000017941 */ /* 0x000fea0003800200 */
.L_x_1510:
        /* <DEDUP_REMOVED lines=26> */
.L_x_1513:
[----:B------:R-:W-:Y:S05]  /*5600*/  BSYNC.RECONVERGENT B1 ;  /* 0x0000000000017941 */ /* 0x000fea0003800200 */
.L_x_1512:
        /* <DEDUP_REMOVED lines=27> */
.L_x_1515:
[----:B------:R-:W-:Y:S05]  /*57c0*/  BSYNC.RECONVERGENT B1 ;  /* 0x0000000000017941 */ /* 0x000fea0003800200 */
.L_x_1514:
        /* <DEDUP_REMOVED lines=10> */
.L_x_1517:
[----:B------:R-:W-:Y:S05]  /*5870*/  BSYNC.RECONVERGENT B1 ;  /* 0x0000000000017941 */ /* 0x000fea0003800200 */
.L_x_1516:
        /* <DEDUP_REMOVED lines=31> */
.L_x_1519:
[----:B------:R-:W-:Y:S05]  /*5a70*/  BSYNC.RECONVERGENT B1 ;  /* 0x0000000000017941 */ /* 0x000fea0003800200 */
.L_x_1518:
        /* <DEDUP_REMOVED lines=22> */
.L_x_1521:
[----:B------:R-:W-:Y:S05]  /*5be0*/  BSYNC.RECONVERGENT B1 ;  /* 0x0000000000017941 */ /* 0x000fea0003800200 */
.L_x_1520:
        /* <DEDUP_REMOVED lines=22> */
.L_x_1523:
[----:B------:R-:W-:Y:S05]  /*5d50*/  BSYNC.RECONVERGENT B1 ;  /* 0x0000000000017941 */ /* 0x000fea0003800200 */
.L_x_1522:
        /* <DEDUP_REMOVED lines=22> */
.L_x_1525:
[----:B------:R-:W-:Y:S05]  /*5ec0*/  BSYNC.RECONVERGENT B1 ;  /* 0x0000000000017941 */ /* 0x000fea0003800200 */
.L_x_1524:
        /* <DEDUP_REMOVED lines=21> */
.L_x_1527:
[----:B------:R-:W-:Y:S05]  /*6020*/  BSYNC.RECONVERGENT B1 ;  /* 0x0000000000017941 */ /* 0x000fea0003800200 */
.L_x_1526:
        /* <DEDUP_REMOVED lines=21> */
.L_x_1529:
[----:B------:R-:W-:Y:S05]  /*6180*/  BSYNC.RECONVERGENT B1 ;  /* 0x0000000000017941 */ /* 0x000fea0003800200 */
.L_x_1528:
[----:B------:R-:W-:Y:S01]  /*6190*/  DSETP.GEU.AND P0, PT, R6, R10, PT ;  /* 0x0000000a0600722a */ /* 0x000fe20003f0e000 */
[----:B------:R-:W-:Y:S02]  /*61a0*/  IMAD.MOV.U32 R16, RZ, RZ, R13 ;  /* 0x000000ffff107224 */ /* 0x000fe400078e000d */
[----:B------:R-:W-:Y:S02]  /*61b0*/  IMAD.MOV.U32 R17, RZ, RZ, R12 ;  /* 0x000000ffff117224 */ /* 0x000fe400078e000c */
[----:B------:R-:W-:Y:S02]  /*61c0*/  IMAD.MOV.U32 R2, RZ, RZ, R6 ;  /* 0x000000ffff027224 */ /* 0x000fe400078e0006 */
[----:B------:R-:W-:-:S07]  /*61d0*/  IMAD.MOV.U32 R3, RZ, RZ, R7 ;  /* 0x000000ffff037224 */ /* 0x000fce00078e0007 */
[----:B------:R-:W-:Y:S05]  /*61e0*/  @!P0 BRA `(.L_x_1437) ;  /* 0x0000000000348947 */ /* 0x000fea0003800000 */
[----:B------:R2:W0:Y:S01]  /*61f0*/  LDS.64 R16, [R0+0x80] ;  /* 0x0000800000107984 */ /* 0x0004220000000a00 */
[----:B------:R-:W-:Y:S01]  /*6200*/  DSETP.GEU.AND P0, PT, R10, R6, PT ;  /* 0x000000060a00722a */ /* 0x000fe20003f0e000 */
[----:B------:R-:W-:Y:S02]  /*6210*/  IMAD.MOV.U32 R2, RZ, RZ, R10 ;  /* 0x000000ffff027224 */ /* 0x000fe400078e000a */
[----:B------:R-:W-:-:S11]  /*6220*/  IMAD.MOV.U32 R3, RZ, RZ, R11 ;  /* 0x000000ffff037224 */ /* 0x000fd600078e000b */
[----:B--2---:R-:W-:Y:S05]  /*6230*/  @!P0 BRA `(.L_x_1437) ;  /* 0x0000000000208947 */ /* 0x004fea0003800000 */
[CC--:B0-----:R-:W-:Y:S02]  /*6240*/  ISETP.GE.U32.AND P0, PT, R13.reuse, R16.reuse, PT ;  /* 0x000000100d00720c */ /* 0x0c1fe40003f06070 */
[----:B------:R-:W-:Y:S02]  /*6250*/  ISETP.LT.U32.AND P2, PT, R13, R16, PT ;  /* 0x000000100d00720c */ /* 0x000fe40003f41070 */
[CC--:B------:R-:W-:Y:S02]  /*6260*/  ISETP.GE.AND.EX P0, PT, R12.reuse, R17.reuse, PT, P0 ;  /* 0x000000110c00720c */ /* 0x0c0fe40003f06300 */
[----:B------:R-:W-:Y:S02]  /*6270*/  ISETP.LT.AND.EX P2, PT, R12, R17, PT, P2 ;  /* 0x000000110c00720c */ /* 0x000fe40003f41320 */
[----:B------:R-:W-:Y:S02]  /*6280*/  FSEL R2, R6, R10, !P0 ;  /* 0x0000000a06027208 */ /* 0x000fe40004000000 */
[----:B------:R-:W-:-:S02]  /*6290*/  FSEL R3, R7, R11, !P0 ;  /* 0x0000000b07037208 */ /* 0x000fc40004000000 */
[----:B------:R-:W-:Y:S02]  /*62a0*/  SEL R16, R13, R16, P2 ;  /* 0x000000100d107207 */ /* 0x000fe40001000000 */
[----:B------:R-:W-:-:S07]  /*62b0*/  SEL R17, R12, R17, P2 ;  /* 0x000000110c117207 */ /* 0x000fce0001000000 */
.L_x_1437:
[----:B------:R-:W-:Y:S05]  /*62c0*/  BSYNC.RECONVERGENT B0 ;  /* 0x0000000000007941 */ /* 0x000fea0003800200 */
.L_x_1404:
[----:B------:R-:W-:Y:S05]  /*62d0*/  @P1 EXIT ;  /* 0x000000000000194d */ /* 0x000fea0003800000 */
[----:B01----:R-:W0:Y:S02]  /*62e0*/  LDC.64 R4, c[0x0][0x390] ;  /* 0x0000e400ff047b82 */ /* 0x003e240000000a00 */
[----:B0-----:R-:W-:Y:S04]  /*62f0*/  STG.E.64 desc[UR8][R4.64], R2 ;  /* 0x0000000204007986 */ /* 0x001fe8000c101b08 */
[----:B---34-:R-:W-:Y:S01]  /*6300*/  STG.E.64 desc[UR8][R4.64+0x8], R16 ;  /* 0x0000081004007986 */ /* 0x018fe2000c101b08 */
[----:B------:R-:W-:Y:S05]  /*6310*/  EXIT ;  /* 0x000000000000794d */ /* 0x000fea0003800000 */
.L_x_1530:
        /* <DEDUP_REMOVED lines=14> */
.L_x_2142:


//--------------------- .text._ZN6thrust24THRUST_300001_SM_1000_NS8cuda_cub4core6detail13_kernel_agentINS1_8__reduce11ReduceAgentIPN4cuda3std3__45tupleIJdlEEESC_SB_iNS1_9__extrema9arg_min_fIdlNS9_4lessIdEEEEEEJSC_SC_iSH_EEEvDpT0_ --------------------------
	.section	.text._ZN6thrust24THRUST_300001_SM_1000_NS8cuda_cub4core6detail13_kernel_agentINS1_8__reduce11ReduceAgentIPN4cuda3std3__45tupleIJdlEEESC_SB_iNS1_9__extrema9arg_min_fIdlNS9_4lessIdEEEEEEJSC_SC_iSH_EEEvDpT0_,"ax",@progbits
	.align	128
        .global         _ZN6thrust24THRUST_300001_SM_1000_NS8cuda_cub4core6detail13_kernel_agentINS1_8__reduce11ReduceAgentIPN4cuda3std3__45tupleIJdlEEESC_SB_iNS1_9__extrema9arg_min_fIdlNS9_4lessIdEEEEEEJSC_SC_iSH_EEEvDpT0_
        .type           _ZN6thrust24THRUST_300001_SM_1000_NS8cuda_cub4core6detail13_kernel_agentINS1_8__reduce11ReduceAgentIPN4cuda3std3__45tupleIJdlEEESC_SB_iNS1_9__extrema9arg_min_fIdlNS9_4lessIdEEEEEEJSC_SC_iSH_EEEvDpT0_,@function
        .size           _ZN6thrust24THRUST_300001_SM_1000_NS8cuda_cub4core6detail13_kernel_agentINS1_8__reduce11ReduceAgentIPN4cuda3std3__45tupleIJdlEEESC_SB_iNS1_9__extrema9arg_min_fIdlNS9_4lessIdEEEEEEJSC_SC_iSH_EEEvDpT0_,(.L_x_2143 - _ZN6thrust24THRUST_300001_SM_1000_NS8cuda_cub4core6detail13_kernel_agentINS1_8__reduce11ReduceAgentIPN4cuda3std3__45tupleIJdlEEESC_SB_iNS1_9__extrema9arg_min_fIdlNS9_4lessIdEEEEEEJSC_SC_iSH_EEEvDpT0_)
        .other          _ZN6thrust24THRUST_300001_SM_1000_NS8cuda_cub4core6detail13_kernel_agentINS1_8__reduce11ReduceAgentIPN4cuda3std3__45tupleIJdlEEESC_SB_iNS1_9__extrema9arg_min_fIdlNS9_4lessIdEEEEEEJSC_SC_iSH_EEEvDpT0_,@"STO_CUDA_ENTRY STV_DEFAULT"
_ZN6thrust24THRUST_300001_SM_1000_NS8cuda_cub4core6detail13_kernel_agentINS1_8__reduce11ReduceAgentIPN4cuda3std3__45tupleIJdlEEESC_SB_iNS1_9__extrema9arg_min_fIdlNS9_4lessIdEEEEEEJSC_SC_iSH_EEEvDpT0_:
.text._ZN6thrust24THRUST_300001_SM_1000_NS8cuda_cub4core6detail13_kernel_agentINS1_8__reduce11ReduceAgentIPN4cuda3std3__45tupleIJdlEEESC_SB_iNS1_9__extrema9arg_min_fIdlNS9_4lessIdEEEEEEJSC_SC_iSH_EEEvDpT0_:
        /* <DEDUP_REMOVED lines=21> */
.L_x_1534:
[----:B0-----:R-:W-:Y:S05]  /*0150*/  BSYNC.RECONVERGENT B1 ;  /* 0x0000000000017941 */ /* 0x001fea0003800200 */
.L_x_1533:
        /* <DEDUP_REMOVED lines=15> */
.L_x_1541:
        /* <DEDUP_REMOVED lines=27> */
.L_x_1540:
[----:B------:R-:W-:Y:S05]  /*0400*/  BSYNC.RECONVERGENT B3 ;  /* 0x0000000000037941 */ /* 0x000fea0003800200 */
.L_x_1539:
[----:B------:R-:W-:Y:S02]  /*0410*/  IMAD.X R9, RZ, RZ, R9, P3 ;  /* 0x000000ffff097224 */ /* 0x000fe400018e0609 */
[----:B------:R-:W-:Y:S01]  /*0420*/  VIADD R6, R6, 0x100 ;  /* 0x0000010006067836 */ /* 0x000fe20000000000 */
[----:B------:R-:W-:Y:S06]  /*0430*/  @P2 BRA `(.L_x_1541) ;  /* 0xfffffffc00842947 */ /* 0x000fec000383ffff */
.L_x_1538:
[----:B------:R-:W-:Y:S05]  /*0440*/  BSYNC.RECONVERGENT B2 ;  /* 0x0000000000027941 */ /* 0x000fea0003800200 */
.L_x_1537:
[----:B-1----:R-:W0:Y:S01]  /*0450*/  LDC.64 R8, c[0x0][0x380] ;  /* 0x0000e000ff087b82 */ /* 0x002e220000000a00 */
[----:B------:R-:W-:-:S13]  /*0460*/  ISETP.GE.U32.AND P0, PT, R16, 0x300, PT ;  /* 0x000003001000780c */ /* 0x000fda0003f06070 */
[----:B------:R-:W-:Y:S05]  /*0470*/  @!P0 BRA `(.L_x_1536) ;  /* 0x0000000400888947 */ /* 0x000fea0003800000 */
.L_x_1550:
        /* <DEDUP_REMOVED lines=27> */
.L_x_1543:
[----:B------:R-:W-:Y:S05]  /*0630*/  BSYNC.RECONVERGENT B2 ;  /* 0x0000000000027941 */ /* 0x000fea0003800200 */
.L_x_1542:
        /* <DEDUP_REMOVED lines=22> */
.L_x_1545:
[----:B------:R-:W-:Y:S05]  /*07a0*/  BSYNC.RECONVERGENT B2 ;  /* 0x0000000000027941 */ /* 0x000fea0003800200 */
.L_x_1544:
        /* <DEDUP_REMOVED lines=22> */
.L_x_1547:
[----:B------:R-:W-:Y:S05]  /*0910*/  BSYNC.RECONVERGENT B2 ;  /* 0x0000000000027941 */ /* 0x000fea0003800200 */
.L_x_1546:
        /* <DEDUP_REMOVED lines=20> */
.L_x_1549:
[----:B------:R-:W-:Y:S05]  /*0a60*/  BSYNC.RECONVERGENT B2 ;  /* 0x0000000000027941 */ /* 0x000fea0003800200 */
.L_x_1548:
[----:B------:R-:W-:-:S05]  /*0a70*/  VIADD R6, R6, 0x400 ;  /* 0x0000040006067836 */ /* 0x000fca0000000000 */
[----:B------:R-:W-:-:S13]  /*0a80*/  ISETP.GE.AND P0, PT, R6, UR5, PT ;  /* 0x0000000506007c0c */ /* 0x000fda000bf06270 */
[----:B------:R-:W-:Y:S05]  /*0a90*/  @!P0 BRA `(.L_x_1550) ;  /* 0xfffffff800788947 */ /* 0x000fea000383ffff */
.L_x_1536:
[----:B------:R-:W-:Y:S05]  /*0aa0*/  BSYNC.RECONVERGENT B1 ;  /* 0x0000000000017941 */ /* 0x000fea0003800200 */
.L_x_1535:
        /* <DEDUP_REMOVED lines=30> */
.L_x_1553:
[----:B------:R-:W-:Y:S05]  /*0c90*/  BSYNC.RECONVERGENT B1 ;  /* 0x0000000000017941 */ /* 0x000fea0003800200 */
.L_x_1552:
        /* <DEDUP_REMOVED lines=26> */
.L_x_1555:
[----:B------:R-:W-:Y:S05]  /*0e40*/  BSYNC.RECONVERGENT B1 ;  /* 0x0000000000017941 */ /* 0x000fea0003800200 */
.L_x_1554:
        /* <DEDUP_REMOVED lines=26> */
.L_x_1557:
[----:B------:R-:W-:Y:S05]  /*0ff0*/  BSYNC.RECONVERGENT B1 ;  /* 0x0000000000017941 */ /* 0x000fea0003800200 */
.L_x_1556:
        /* <DEDUP_REMOVED lines=26> */
.L_x_1559:
[----:B------:R-:W-:Y:S05]  /*11a0*/  BSYNC.RECONVERGENT B1 ;  /* 0x0000000000017941 */ /* 0x000fea0003800200 */
.L_x_1558:
        /* <DEDUP_REMOVED lines=27> */
.L_x_1561:
[----:B------:R-:W-:Y:S05]  /*1360*/  BSYNC.RECONVERGENT B1 ;  /* 0x0000000000017941 */ /* 0x000fea0003800200 */
.L_x_1560:
        /* <DEDUP_REMOVED lines=10> */
.L_x_1563:
[----:B------:R-:W-:Y:S05]  /*1410*/  BSYNC.RECONVERGENT B1 ;  /* 0x0000000000017941 */ /* 0x000fea0003800200 */
.L_x_1562:
        /* <DEDUP_REMOVED lines=31> */
.L_x_1566:
[----:B------:R-:W-:Y:S05]  /*1610*/  BSYNC.RECONVERGENT B1 ;  /* 0x0000000000017941 */ /* 0x000fea0003800200 */
.L_x_1565:
        /* <DEDUP_REMOVED lines=24> */
.L_x_1568:
[----:B------:R-:W-:Y:S05]  /*17a0*/  BSYNC.RECONVERGENT B1 ;  /* 0x0000000000017941 */ /* 0x000fea0003800200 */
.L_x_1567:
        /* <DEDUP_REMOVED lines=21> */
.L_x_1570:
[----:B------:R-:W-:Y:S05]  /*1900*/  BSYNC.RECONVERGENT B1 ;  /* 0x0000000000017941 */ /* 0x000fea0003800200 */
.L_x_1569:
        /* <DEDUP_REMOVED lines=21> */
.L_x_1572:
[----:B------:R-:W-:Y:S05]  /*1a60*/  BSYNC.RECONVERGENT B1 ;  /* 0x0000000000017941 */ /* 0x000fea0003800200 */
.L_x_1571:
        /* <DEDUP_REMOVED lines=21> */
.L_x_1574:
[----:B------:R-:W-:Y:S05]  /*1bc0*/  BSYNC.RECONVERGENT B1 ;  /* 0x0000000000017941 */ /* 0x000fea0003800200 */
.L_x_1573:
        /* <DEDUP_REMOVED lines=21> */
.L_x_1576:
[----:B------:R-:W-:Y:S05]  /*1d20*/  BSYNC.RECONVERGENT B1 ;  /* 0x0000000000017941 */ /* 0x000fea0003800200 */
.L_x_1575:
        /* <DEDUP_REMOVED lines=20> */
.L_x_1551:
        /* <DEDUP_REMOVED lines=33> */
.L_x_1578:
[----:B------:R-:W-:Y:S05]  /*2080*/  BSYNC.RECONVERGENT B1 ;  /* 0x0000000000017941 */ /* 0x000fea0003800200 */
.L_x_1577:
        /* <DEDUP_REMOVED lines=27> */
.L_x_1580:
[----:B------:R-:W-:Y:S05]  /*2240*/  BSYNC.RECONVERGENT B1 ;  /* 0x0000000000017941 */ /* 0x000fea0003800200 */
.L_x_1579:
        /* <DEDUP_REMOVED lines=27> */
.L_x_1582:
[----:B------:R-:W-:Y:S05]  /*2400*/  BSYNC.RECONVERGENT B1 ;  /* 0x0000000000017941 */ /* 0x000fea0003800200 */
.L_x_1581:
        /* <DEDUP_REMOVED lines=27> */
.L_x_1584:
[----:B------:R-:W-:Y:S05]  /*25c0*/  BSYNC.RECONVERGENT B1 ;  /* 0x0000000000017941 */ /* 0x000fea0003800200 */
.L_x_1583:
        /* <DEDUP_REMOVED lines=28> */
.L_x_1586:
[----:B------:R-:W-:Y:S05]  /*2790*/  BSYNC.RECONVERGENT B1 ;  /* 0x0000000000017941 */ /* 0x000fea0003800200 */
.L_x_1585:
        /* <DEDUP_REMOVED lines=10> */
.L_x_1588:
[----:B------:R-:W-:Y:S05]  /*2840*/  BSYNC.RECONVERGENT B1 ;  /* 0x0000000000017941 */ /* 0x000fea0003800200 */
.L_x_1587:
        /* <DEDUP_REMOVED lines=35> */
.L_x_1590:
[----:B------:R-:W-:Y:S05]  /*2a80*/  BSYNC.RECONVERGENT B1 ;  /* 0x0000000000017941 */ /* 0x000fea0003800200 */
.L_x_1589:
        /* <DEDUP_REMOVED lines=32> */
.L_x_1592:
[----:B------:R-:W-:Y:S05]  /*2c90*/  BSYNC.RECONVERGENT B1 ;  /* 0x0000000000017941 */ /* 0x000fea0003800200 */
.L_x_1591:
        /* <DEDUP_REMOVED lines=32> */
.L_x_1594:
[----:B------:R-:W-:Y:S05]  /*2ea0*/  BSYNC.RECONVERGENT B1 ;  /* 0x0000000000017941 */ /* 0x000fea0003800200 */
.L_x_1593:
        /* <DEDUP_REMOVED lines=32> */
.L_x_1596:
[----:B------:R-:W-:Y:S05]  /*30b0*/  BSYNC.RECONVERGENT B1 ;  /* 0x0000000000017941 */ /* 0x000fea0003800200 */
.L_x_1595:
        /* <DEDUP_REMOVED lines=32> */
.L_x_1598:
[----:B------:R-:W-:Y:S05]  /*32c0*/  BSYNC.RECONVERGENT B1 ;  /* 0x0000000000017941 */ /* 0x000fea0003800200 */
.L_x_1597:
        /* <DEDUP_REMOVED lines=32> */
.L_x_1600:
[----:B------:R-:W-:Y:S05]  /*34d0*/  BSYNC.RECONVERGENT B1 ;  /* 0x0000000000017941 */ /* 0x000fea0003800200 */
.L_x_1599:
        /* <DEDUP_REMOVED lines=30> */
.L_x_1532:
        /* <DEDUP_REMOVED lines=32> */
.L_x_1602:
[----:B------:R-:W-:Y:S05]  /*38c0*/  BSYNC.RECONVERGENT B1 ;  /* 0x0000000000017941 */ /* 0x000fea0003800200 */
.L_x_1601:
        /* <DEDUP_REMOVED lines=21> */
.L_x_1604:
[----:B------:R-:W-:Y:S05]  /*3a20*/  BSYNC.RECONVERGENT B1 ;  /* 0x0000000000017941 */ /* 0x000fea0003800200 */
.L_x_1603:
        /* <DEDUP_REMOVED lines=21> */
.L_x_1606:
[----:B------:R-:W-:Y:S05]  /*3b80*/  BSYNC.RECONVERGENT B1 ;  /* 0x0000000000017941 */ /* 0x000fea0003800200 */
.L_x_1605:
        /* <DEDUP_REMOVED lines=21> */
.L_x_1608:
[----:B------:R-:W-:Y:S05]  /*3ce0*/  BSYNC.RECONVERGENT B1 ;  /* 0x0000000000017941 */ /* 0x000fea0003800200 */
.L_x_1607:
[----:B------:R-:W-:Y:S01]  /*3cf0*/  UISETP.GE.U32.AND UP0, UPT, UR4, 0xa00, UPT ;  /* 0x00000a000400788c */ /* 0x000fe2000bf06070 */
[----:B------:R-:W-:-:S08]  /*3d00*/  IMAD.MOV.U32 R7, RZ, RZ, 0x500 ;  /* 0x00000500ff077424 */ /* 0x000fd000078e00ff */
[----:B------:R-:W-:Y:S05]  /*3d10*/  BRA.U !UP0, `(.L_x_1609) ;  /* 0x0000000908047547 */ /* 0x000fea000b800000 */
[----:B------:R-:W0:Y:S01]  /*3d20*/  LDC.64 R26, c[0x0][0x380] ;  /* 0x0000e000ff1a7b82 */ /* 0x000e220000000a00 */
[----:B------:R-:W-:Y:S01]  /*3d30*/  IMAD.MOV.U32 R7, RZ, RZ, 0x500 ;  /* 0x00000500ff077424 */ /* 0x000fe200078e00ff */
[----:B------:R-:W1:Y:S06]  /*3d40*/  LDCU UR4, c[0x0][0x390] ;  /* 0x00007200ff0477ac */ /* 0x000e6c0008000800 */
.L_x_1620:
[----:B------:R-:W-:-:S04]  /*3d50*/  IMAD.IADD R31, R0, 0x1, R7 ;  /* 0x00000001001f7824 */ /* 0x000fc800078e0207 */
[----:B0-----:R-:W-:-:S05]  /*3d60*/  IMAD.WIDE.U32 R30, R31, 0x10, R26 ;  /* 0x000000101f1e7825 */ /* 0x001fca00078e001a */
        /* <DEDUP_REMOVED lines=31> */
.L_x_1611:
[----:B-1----:R-:W-:Y:S05]  /*3f60*/  BSYNC.RECONVERGENT B1 ;  /* 0x0000000000017941 */ /* 0x002fea0003800200 */
.L_x_1610:
        /* <DEDUP_REMOVED lines=21> */
.L_x_1613:
[----:B------:R-:W-:Y:S05]  /*40c0*/  BSYNC.RECONVERGENT B1 ;  /* 0x0000000000017941 */ /* 0x000fea0003800200 */
.L_x_1612:
        /* <DEDUP_REMOVED lines=21> */
.L_x_1615:
[----:B------:R-:W-:Y:S05]  /*4220*/  BSYNC.RECONVERGENT B1 ;  /* 0x0000000000017941 */ /* 0x000fea0003800200 */
.L_x_1614:
        /* <DEDUP_REMOVED lines=21> */
.L_x_1617:
[----:B------:R-:W-:Y:S05]  /*4380*/  BSYNC.RECONVERGENT B1 ;  /* 0x0000000000017941 */ /* 0x000fea0003800200 */
.L_x_1616:
        /* <DEDUP_REMOVED lines=21> */
.L_x_1619:
[----:B------:R-:W-:Y:S05]  /*44e0*/  BSYNC.RECONVERGENT B1 ;  /* 0x0000000000017941 */ /* 0x000fea0003800200 */
.L_x_1618:
[C---:B------:R-:W-:Y:S02]  /*44f0*/  VIADD R6, R7.reuse, 0xa00 ;  /* 0x00000a0007067836 */ /* 0x040fe40000000000 */
[----:B------:R-:W-:-:S03]  /*4500*/  VIADD R7, R7, 0x500 ;  /* 0x0000050007077836 */ /* 0x000fc60000000000 */
[----:B------:R-:W-:-:S13]  /*4510*/  ISETP.GT.AND P0, PT, R6, UR4, PT ;  /* 0x0000000406007c0c */ /* 0x000fda000bf04270 */
[----:B------:R-:W-:Y:S05]  /*4520*/  @!P0 BRA `(.L_x_1620) ;  /* 0xfffffff800088947 */ /* 0x000fea000383ffff */
.L_x_1609:
[----:B------:R-:W-:-:S13]  /*4530*/  ISETP.GE.AND P0, PT, R7, UR4, PT ;  /* 0x0000000407007c0c */ /* 0x000fda000bf06270 */
        /* <DEDUP_REMOVED lines=12> */
[----:B------:R-:W0:Y:S01]  /*4600*/  LDC.64 R8, c[0x0][0x380] ;  /* 0x0000e000ff087b82 */ /* 0x000e220000000a00 */
[----:B------:R-:W-:Y:S01]  /*4610*/  LEA.HI R6, R16, 0x1, RZ, 0x18 ;  /* 0x0000000110067811 */ /* 0x000fe200078fc0ff */
[----:B------:R-:W-:-:S03]  /*4620*/  IMAD.IADD R17, R0, 0x1, R7 ;  /* 0x0000000100117824 */ /* 0x000fc600078e0207 */
[----:B------:R-:W-:Y:S01]  /*4630*/  LOP3.LUT R10, R6, 0x3, RZ, 0xc0, !PT ;  /* 0x00000003060a7812 */ /* 0x000fe200078ec0ff */
[----:B------:R-:W-:-:S04]  /*4640*/  IMAD.MOV.U32 R6, RZ, RZ, R0 ;  /* 0x000000ffff067224 */ /* 0x000fc800078e0000 */
[----:B------:R-:W-:-:S07]  /*4650*/  IMAD.MOV R10, RZ, RZ, -R10 ;  /* 0x000000ffff0a7224 */ /* 0x000fce00078e0a0a */
.L_x_1627:
[----:B0-----:R-:W-:-:S05]  /*4660*/  IMAD.WIDE.U32 R14, R17, 0x10, R8 ;  /* 0x00000010110e7825 */ /* 0x001fca00078e0008 */
[----:B------:R-:W2:Y:S01]  /*4670*/  LDG.E.64.CONSTANT R12, desc[UR6][R14.64] ;  /* 0x000000060e0c7981 */ /* 0x000ea2000c1e9b00 */
[----:B------:R-:W-:Y:S01]  /*4680*/  VIADD R10, R10, 0x1 ;  /* 0x000000010a0a7836 */ /* 0x000fe20000000000 */
[----:B------:R-:W-:Y:S04]  /*4690*/  BSSY.RECONVERGENT B3, `(.L_x_1625) ;  /* 0x0000017000037945 */ /* 0x000fe80003800200 */
        /* <DEDUP_REMOVED lines=22> */
.L_x_1626:
[----:B------:R-:W-:Y:S05]  /*4800*/  BSYNC.RECONVERGENT B3 ;  /* 0x0000000000037941 */ /* 0x000fea0003800200 */
.L_x_1625:
[----:B------:R-:W-:Y:S02]  /*4810*/  VIADD R6, R6, 0x100 ;  /* 0x0000010006067836 */ /* 0x000fe40000000000 */
[----:B------:R-:W-:Y:S01]  /*4820*/  VIADD R17, R17, 0x100 ;  /* 0x0000010011117836 */ /* 0x000fe20000000000 */
[----:B------:R-:W-:Y:S06]  /*4830*/  @P2 BRA `(.L_x_1627) ;  /* 0xfffffffc00882947 */ /* 0x000fec000383ffff */
.L_x_1624:
[----:B------:R-:W-:Y:S05]  /*4840*/  BSYNC.RECONVERGENT B2 ;  /* 0x0000000000027941 */ /* 0x000fea0003800200 */
.L_x_1623:
        /* <DEDUP_REMOVED lines=11> */
.L_x_1636:
[----:B-1----:R-:W-:Y:S01]  /*4900*/  IMAD.WIDE.U32 R24, R7, 0x10, R8 ;  /* 0x0000001007187825 */ /* 0x002fe200078e0008 */
[----:B------:R0:W5:Y:S04]  /*4910*/  LDG.E.64.CONSTANT R20, desc[UR6][R16.64+-0x2008] ;  /* 0xffdff80610147981 */ /* 0x000168000c1e9b00 */
[----:B------:R-:W2:Y:S04]  /*4920*/  LDG.E.64.CONSTANT R22, desc[UR6][R24.64] ;  /* 0x0000000618167981 */ /* 0x000ea8000c1e9b00 */
        /* <DEDUP_REMOVED lines=24> */
.L_x_1629:
[----:B------:R-:W-:Y:S05]  /*4ab0*/  BSYNC.RECONVERGENT B2 ;  /* 0x0000000000027941 */ /* 0x000fea0003800200 */
.L_x_1628:
        /* <DEDUP_REMOVED lines=22> */
.L_x_1631:
[----:B------:R-:W-:Y:S05]  /*4c20*/  BSYNC.RECONVERGENT B2 ;  /* 0x0000000000027941 */ /* 0x000fea0003800200 */
.L_x_1630:
        /* <DEDUP_REMOVED lines=22> */
.L_x_1633:
[----:B------:R-:W-:Y:S05]  /*4d90*/  BSYNC.RECONVERGENT B2 ;  /* 0x0000000000027941 */ /* 0x000fea0003800200 */
.L_x_1632:
        /* <DEDUP_REMOVED lines=22> */
.L_x_1635:
[----:B------:R-:W-:Y:S05]  /*4f00*/  BSYNC.RECONVERGENT B2 ;  /* 0x0000000000027941 */ /* 0x000fea0003800200 */
.L_x_1634:
[----:B------:R-:W-:Y:S01]  /*4f10*/  VIADD R6, R6, 0x400 ;  /* 0x0000040006067836 */ /* 0x000fe20000000000 */
[----:B------:R-:W-:Y:S01]  /*4f20*/  IADD3 R16, P1, PT, R16, 0x4000, RZ ;  /* 0x0000400010107810 */ /* 0x000fe20007f3e0ff */
[----:B------:R-:W-:-:S03]  /*4f30*/  VIADD R7, R7, 0x400 ;  /* 0x0000040007077836 */ /* 0x000fc60000000000 */
[----:B------:R-:W-:Y:S01]  /*4f40*/  ISETP.GE.AND P0, PT, R6, R11, PT ;  /* 0x0000000b0600720c */ /* 0x000fe20003f06270 */
[----:B------:R-:W-:-:S12]  /*4f50*/  IMAD.X R17, RZ, RZ, R17, P1 ;  /* 0x000000ffff117224 */ /* 0x000fd800008e0611 */
[----:B------:R-:W-:Y:S05]  /*4f60*/  @!P0 BRA `(.L_x_1636) ;  /* 0xfffffff800648947 */ /* 0x000fea000383ffff */
.L_x_1622:
[----:B------:R-:W-:Y:S05]  /*4f70*/  BSYNC.RECONVERGENT B1 ;  /* 0x0000000000017941 */ /* 0x000fea0003800200 */
.L_x_1621:
        /* <DEDUP_REMOVED lines=27> */
.L_x_1638:
[----:B------:R-:W-:Y:S05]  /*5130*/  BSYNC.RECONVERGENT B1 ;  /* 0x0000000000017941 */ /* 0x000fea0003800200 */
.L_x_1637:
        /* <DEDUP_REMOVED lines=26> */
.L_x_1640:
[----:B------:R-:W-:Y:S05]  /*52e0*/  BSYNC.RECONVERGENT B1 ;  /* 0x0000000000017941 */ /* 0x000fea0003800200 */
.L_x_1639:
        /* <DEDUP_REMOVED lines=26> */
.L_x_1642:
[----:B------:R-:W-:Y:S05]  /*5490*/  BSYNC.RECONVERGENT B1 ;  /* 0x0000000000017941 */ /* 0x000fea0003800200 */
.L_x_1641:
        /* <DEDUP_REMOVED lines=26> */
.L_x_1644:
[----:B------:R-:W-:Y:S05]  /*5640*/  BSYNC.RECONVERGENT B1 ;  /* 0x0000000000017941 */ /* 0x000fea0003800200 */
.L_x_1643:
        /* <DEDUP_REMOVED lines=27> */
.L_x_1646:
[----:B------:R-:W-:Y:S05]  /*5800*/  BSYNC.RECONVERGENT B1 ;  /* 0x0000000000017941 */ /* 0x000fea0003800200 */
.L_x_1645:
        /* <DEDUP_REMOVED lines=10> */
.L_x_1648:
[----:B------:R-:W-:Y:S05]  /*58b0*/  BSYNC.RECONVERGENT B1 ;  /* 0x0000000000017941 */ /* 0x000fea0003800200 */
.L_x_1647:
        /* <DEDUP_REMOVED lines=31> */
.L_x_1650:
[----:B------:R-:W-:Y:S05]  /*5ab0*/  BSYNC.RECONVERGENT B1 ;  /* 0x0000000000017941 */ /* 0x000fea0003800200 */
.L_x_1649:
        /* <DEDUP_REMOVED lines=24> */
.L_x_1652:
[----:B------:R-:W-:Y:S05]  /*5c40*/  BSYNC.RECONVERGENT B1 ;  /* 0x0000000000017941 */ /* 0x000fea0003800200 */
.L_x_1651:
        /* <DEDUP_REMOVED lines=21> */
.L_x_1654:
[----:B------:R-:W-:Y:S05]  /*5da0*/  BSYNC.RECONVERGENT B1 ;  /* 0x0000000000017941 */ /* 0x000fea0003800200 */
.L_x_1653:
        /* <DEDUP_REMOVED lines=21> */
.L_x_1656:
[----:B------:R-:W-:Y:S05]  /*5f00*/  BSYNC.RECONVERGENT B1 ;  /* 0x0000000000017941 */ /* 0x000fea0003800200 */
.L_x_1655:
        /* <DEDUP_REMOVED lines=21> */
.L_x_1658:
[----:B------:R-:W-:Y:S05]  /*6060*/  BSYNC.RECONVERGENT B1 ;  /* 0x0000000000017941 */ /* 0x000fea0003800200 */
.L_x_1657:
        /* <DEDUP_REMOVED lines=21> */
.L_x_1660:
[----:B------:R-:W-:Y:S05]  /*61c0*/  BSYNC.RECONVERGENT B1 ;  /* 0x0000000000017941 */ /* 0x000fea0003800200 */
.L_x_1659:
        /* <DEDUP_REMOVED lines=19> */
.L_x_1564:
[----:B------:R-:W-:Y:S05]  /*6300*/  BSYNC.RECONVERGENT B0 ;  /* 0x0000000000007941 */ /* 0x000fea0003800200 */
.L_x_1531:
[----:B------:R-:W-:Y:S05]  /*6310*/  @P1 EXIT ;  /* 0x000000000000194d */ /* 0x000fea0003800000 */
[----:B01----:R-:W0:Y:S02]  /*6320*/  LDC.64 R4, c[0x0][0x388] ;  /* 0x0000e200ff047b82 */ /* 0x003e240000000a00 */
[----:B0-----:R-:W-:Y:S04]  /*6330*/  STG.E.64 desc[UR6][R4.64], R2 ;  /* 0x0000000204007986 */ /* 0x001fe8000c101b06 */
[----:B---34-:R-:W-:Y:S01]  /*6340*/  STG.E.64 desc[UR6][R4.64+0x8], R20 ;  /* 0x0000081404007986 */ /* 0x018fe2000c101b06 */
[----:B------:R-:W-:Y:S05]  /*6350*/  EXIT ;  /* 0x000000000000794d */ /* 0x000fea0003800000 */
.L_x_1661:
        /* <DEDUP_REMOVED lines=10> */
.L_x_2143:


//--------------------- .text._ZN6thrust24THRUST_300001_SM_1000_NS8cuda_cub4core6detail13_kernel_agentINS1_8__reduce10DrainAgentIiEEJN3cub18CUB_300001_SM_10009GridQueueIjEEiEEEvDpT0_ --------------------------
	.section	.text._ZN6thrust24THRUST_300001_SM_1000_NS8cuda_cub4core6detail13_kernel_agentINS1_8__reduce10DrainAgentIiEEJN3cub18CUB_300001_SM_10009GridQueueIjEEiEEEvDpT0_,"ax",@progbits
	.align	128
        .global         _ZN6thrust24THRUST_300001_SM_1000_NS8cuda_cub4core6detail13_kernel_agentINS1_8__reduce10DrainAgentIiEEJN3cub18CUB_300001_SM_10009GridQueueIjEEiEEEvDpT0_
        .type           _ZN6thrust24THRUST_300001_SM_1000_NS8cuda_cub4core6detail13_kernel_agentINS1_8__reduce10DrainAgentIiEEJN3cub18CUB_300001_SM_10009GridQueueIjEEiEEEvDpT0_,@function
        .size           _ZN6thrust24THRUST_300001_SM_1000_NS8cuda_cub4core6detail13_kernel_agentINS1_8__reduce10DrainAgentIiEEJN3cub18CUB_300001_SM_10009GridQueueIjEEiEEEvDpT0_,(.L_x_2144 - _ZN6thrust24THRUST_300001_SM_1000_NS8cuda_cub4core6detail13_kernel_agentINS1_8__reduce10DrainAgentIiEEJN3cub18CUB_300001_SM_10009GridQueueIjEEiEEEvDpT0_)
        .other          _ZN6thrust24THRUST_300001_SM_1000_NS8cuda_cub4core6detail13_kernel_agentINS1_8__reduce10DrainAgentIiEEJN3cub18CUB_300001_SM_10009GridQueueIjEEiEEEvDpT0_,@"STO_CUDA_ENTRY STV_DEFAULT"
_ZN6thrust24THRUST_300001_SM_1000_NS8cuda_cub4core6detail13_kernel_agentINS1_8__reduce10DrainAgentIiEEJN3cub18CUB_300001_SM_10009GridQueueIjEEiEEEvDpT0_:
.text._ZN6thrust24THRUST_300001_SM_1000_NS8cuda_cub4core6detail13_kernel_agentINS1_8__reduce10DrainAgentIiEEJN3cub18CUB_300001_SM_10009GridQueueIjEEiEEEvDpT0_:
[----:B------:R-:W-:Y:S08]  /*0000*/  LDC R1, c[0x0][0x37c] ;  /* 0x0000df00ff017b82 */ /* 0x000ff00000000800 */
[----:B------:R-:W0:Y:S01]  /*0010*/  LDC.64 R2, c[0x0][0x380] ;  /* 0x0000e000ff027b82 */ /* 0x000e220000000a00 */
[----:B------:R-:W0:Y:S07]  /*0020*/  LDCU.64 UR4, c[0x0][0x358] ;  /* 0x00006b00ff0477ac */ /* 0x000e2e0008000a00 */
[----:B------:R-:W1:Y:S01]  /*0030*/  LDC R5, c[0x0][0x388] ;  /* 0x0000e200ff057b82 */ /* 0x000e620000000800 */
[----:B0-----:R-:W-:Y:S04]  /*0040*/  STG.E desc[UR4][R2.64+0x4], RZ ;  /* 0x000004ff02007986 */ /* 0x001fe8000c101904 */
[----:B-1----:R-:W-:Y:S01]  /*0050*/  STG.E desc[UR4][R2.64], R5 ;  /* 0x0000000502007986 */ /* 0x002fe2000c101904 */
[----:B------:R-:W-:Y:S05]  /*0060*/  EXIT ;  /* 0x000000000000794d */ /* 0x000fea0003800000 */
.L_x_1662:
        /* <DEDUP_REMOVED lines=9> */
.L_x_2144:


//--------------------- .text._ZN6thrust24THRUST_300001_SM_1000_NS8cuda_cub4core6detail13_kernel_agentINS1_8__reduce11ReduceAgentINS0_12zip_iteratorIN4cuda3std3__45tupleIJNS0_10device_ptrIdEENS0_17counting_iteratorIlNS0_11use_defaultESF_SF_EEEEEEEPNSB_IJdlEEESJ_iNS1_9__extrema9arg_min_fIdlNSA_4lessIdEEEEEEJSI_SK_iN3cub18CUB_300001_SM_100013GridEvenShareIiEENSS_9GridQueueIjEESP_EEEvDpT0_ --------------------------
	.section	.text._ZN6thrust24THRUST_300001_SM_1000_NS8cuda_cub4core6detail13_kernel_agentINS1_8__reduce11ReduceAgentINS0_12zip_iteratorIN4cuda3std3__45tupleIJNS0_10device_ptrIdEENS0_17counting_iteratorIlNS0_11use_defaultESF_SF_EEEEEEEPNSB_IJdlEEESJ_iNS1_9__extrema9arg_min_fIdlNSA_4lessIdEEEEEEJSI_SK_iN3cub18CUB_300001_SM_100013GridEvenShareIiEENSS_9GridQueueIjEESP_EEEvDpT0_,"ax",@progbits
	.align	128
        .global         _ZN6thrust24THRUST_300001_SM_1000_NS8cuda_cub4core6detail13_kernel_agentINS1_8__reduce11ReduceAgentINS0_12zip_iteratorIN4cuda3std3__45tupleIJNS0_10device_ptrIdEENS0_17counting_iteratorIlNS0_11use_defaultESF_SF_EEEEEEEPNSB_IJdlEEESJ_iNS1_9__extrema9arg_min_fIdlNSA_4lessIdEEEEEEJSI_SK_iN3cub18CUB_300001_SM_100013GridEvenShareIiEENSS_9GridQueueIjEESP_EEEvDpT0_
        .type           _ZN6thrust24THRUST_300001_SM_1000_NS8cuda_cub4core6detail13_kernel_agentINS1_8__reduce11ReduceAgentINS0_12zip_iteratorIN4cuda3std3__45tupleIJNS0_10device_ptrIdEENS0_17counting_iteratorIlNS0_11use_defaultESF_SF_EEEEEEEPNSB_IJdlEEESJ_iNS1_9__extrema9arg_min_fIdlNSA_4lessIdEEEEEEJSI_SK_iN3cub18CUB_300001_SM_100013GridEvenShareIiEENSS_9GridQueueIjEESP_EEEvDpT0_,@function
        .size           _ZN6thrust24THRUST_300001_SM_1000_NS8cuda_cub4core6detail13_kernel_agentINS1_8__reduce11ReduceAgentINS0_12zip_iteratorIN4cuda3std3__45tupleIJNS0_10device_ptrIdEENS0_17counting_iteratorIlNS0_11use_defaultESF_SF_EEEEEEEPNSB_IJdlEEESJ_iNS1_9__extrema9arg_min_fIdlNSA_4lessIdEEEEEEJSI_SK_iN3cub18CUB_300001_SM_100013GridEvenShareIiEENSS_9GridQueueIjEESP_EEEvDpT0_,(.L_x_2145 - _ZN6thrust24THRUST_300001_SM_1000_NS8cuda_cub4core6detail13_kernel_agentINS1_8__reduce11ReduceAgentINS0_12zip_iteratorIN4cuda3std3__45tupleIJNS0_10device_ptrIdEENS0_17counting_iteratorIlNS0_11use_defaultESF_SF_EEEEEEEPNSB_IJdlEEESJ_iNS1_9__extrema9arg_min_fIdlNSA_4lessIdEEEEEEJSI_SK_iN3cub18CUB_300001_SM_100013GridEvenShareIiEENSS_9GridQueueIjEESP_EEEvDpT0_)
        .other          _ZN6thrust24THRUST_300001_SM_1000_NS8cuda_cub4core6detail13_kernel_agentINS1_8__reduce11ReduceAgentINS0_12zip_iteratorIN4cuda3std3__45tupleIJNS0_10device_ptrIdEENS0_17counting_iteratorIlNS0_11use_defaultESF_SF_EEEEEEEPNSB_IJdlEEESJ_iNS1_9__extrema9arg_min_fIdlNSA_4lessIdEEEEEEJSI_SK_iN3cub18CUB_300001_SM_100013GridEvenShareIiEENSS_9GridQueueIjEESP_EEEvDpT0_,@"STO_CUDA_ENTRY STV_DEFAULT"
_ZN6thrust24THRUST_300001_SM_1000_NS8cuda_cub4core6detail13_kernel_agentINS1_8__reduce11ReduceAgentINS0_12zip_iteratorIN4cuda3std3__45tupleIJNS0_10device_ptrIdEENS0_17counting_iteratorIlNS0_11use_defaultESF_SF_EEEEEEEPNSB_IJdlEEESJ_iNS1_9__extrema9arg_min_fIdlNSA_4lessIdEEEEEEJSI_SK_iN3cub18CUB_300001_SM_100013GridEvenShareIiEENSS_9GridQueueIjEESP_EEEvDpT0_:
.text._ZN6thrust24THRUST_300001_SM_1000_NS8cuda_cub4core6detail13_kernel_agentINS1_8__reduce11ReduceAgentINS0_12zip_iteratorIN4cuda3std3__45tupleIJNS0_10device_ptrIdEENS0_17counting_iteratorIlNS0_11use_defaultESF_SF_EEEEEEEPNSB_IJdlEEESJ_iNS1_9__extrema9arg_min_fIdlNSA_4lessIdEEEEEEJSI_SK_iN3cub18CUB_300001_SM_100013GridEvenShareIiEENSS_9GridQueueIjEESP_EEEvDpT0_:
        /* <DEDUP_REMOVED lines=30> */
.L_x_1666:
[----:B------:R-:W-:Y:S05]  /*01e0*/  BSYNC.RECONVERGENT B1 ;  /* 0x0000000000017941 */ /* 0x000fea0003800200 */
.L_x_1665:
        /* <DEDUP_REMOVED lines=14> */
.L_x_1673:
[----:B0-----:R-:W-:-:S06]  /*02d0*/  IMAD.WIDE R12, R15, 0x8, R10 ;  /* 0x000000080f0c7825 */ /* 0x001fcc00078e020a */
[----:B------:R-:W2:Y:S01]  /*02e0*/  LDG.E.64 R12, desc[UR10][R12.64] ;  /* 0x0000000a0c0c7981 */ /* 0x000ea2000c1e1b00 */
[----:B------:R-:W-:Y:S01]  /*02f0*/  VIADD R14, R14, 0x1 ;  /* 0x000000010e0e7836 */ /* 0x000fe20000000000 */
[C---:B------:R-:W-:Y:S01]  /*0300*/  IADD3 R21, P1, PT, R15.reuse, UR6, RZ ;  /* 0x000000060f157c10 */ /* 0x040fe2000ff3e0ff */
[----:B------:R-:W-:Y:S03]  /*0310*/  BSSY.RECONVERGENT B3, `(.L_x_1671) ;  /* 0x0000017000037945 */ /* 0x000fe60003800200 */
[----:B------:R-:W-:Y:S02]  /*0320*/  ISETP.NE.AND P2, PT, R14, RZ, PT ;  /* 0x000000ff0e00720c */ /* 0x000fe40003f45270 */
[----:B------:R-:W-:Y:S01]  /*0330*/  LEA.HI.X.SX32 R23, R15, UR7, 0x1, P1 ;  /* 0x000000070f177c11 */ /* 0x000fe200088f0eff */
        /* <DEDUP_REMOVED lines=20> */
.L_x_1672:
[----:B------:R-:W-:Y:S05]  /*0480*/  BSYNC.RECONVERGENT B3 ;  /* 0x0000000000037941 */ /* 0x000fea0003800200 */
.L_x_1671:
[----:B------:R-:W-:Y:S02]  /*0490*/  VIADD R9, R9, 0x100 ;  /* 0x0000010009097836 */ /* 0x000fe40000000000 */
[----:B------:R-:W-:Y:S01]  /*04a0*/  VIADD R15, R15, 0x100 ;  /* 0x000001000f0f7836 */ /* 0x000fe20000000000 */
[----:B------:R-:W-:Y:S06]  /*04b0*/  @P2 BRA `(.L_x_1673) ;  /* 0xfffffffc00842947 */ /* 0x000fec000383ffff */
.L_x_1670:
[----:B------:R-:W-:Y:S05]  /*04c0*/  BSYNC.RECONVERGENT B2 ;  /* 0x0000000000027941 */ /* 0x000fea0003800200 */
.L_x_1669:
        /* <DEDUP_REMOVED lines=9> */
.L_x_1682:
[----:B------:R-:W-:-:S05]  /*0560*/  IMAD.WIDE R24, R23, 0x8, R10 ;  /* 0x0000000817187825 */ /* 0x000fca00078e020a */
[----:B------:R-:W2:Y:S04]  /*0570*/  LDG.E.64 R20, desc[UR10][R24.64+-0x1000] ;  /* 0xfff0000a18147981 */ /* 0x000ea8000c1e1b00 */
[----:B-----5:R0:W5:Y:S04]  /*0580*/  LDG.E.64 R16, desc[UR10][R24.64+-0x800] ;  /* 0xfff8000a18107981 */ /* 0x020168000c1e1b00 */
[----:B------:R0:W5:Y:S04]  /*0590*/  LDG.E.64 R14, desc[UR10][R24.64] ;  /* 0x0000000a180e7981 */ /* 0x000168000c1e1b00 */
[----:B------:R0:W5:Y:S01]  /*05a0*/  LDG.E.64 R12, desc[UR10][R24.64+0x800] ;  /* 0x0008000a180c7981 */ /* 0x000162000c1e1b00 */
[----:B------:R-:W-:Y:S01]  /*05b0*/  IADD3 R30, P1, PT, R23, UR8, RZ ;  /* 0x00000008171e7c10 */ /* 0x000fe2000ff3e0ff */
[----:B------:R-:W-:Y:S01]  /*05c0*/  BSSY.RECONVERGENT B2, `(.L_x_1674) ;  /* 0x0000016000027945 */ /* 0x000fe20003800200 */
[----:B------:R-:W-:-:S02]  /*05d0*/  IMAD.MOV.U32 R8, RZ, RZ, R7 ;  /* 0x000000ffff087224 */ /* 0x000fc400078e0007 */
[----:B------:R-:W-:Y:S01]  /*05e0*/  IMAD.MOV.U32 R28, RZ, RZ, R6 ;  /* 0x000000ffff1c7224 */ /* 0x000fe200078e0006 */
[----:B------:R-:W-:Y:S01]  /*05f0*/  LEA.HI.X.SX32 R29, R23, UR9, 0x1, P1 ;  /* 0x00000009171d7c11 */ /* 0x000fe200088f0eff */
        /* <DEDUP_REMOVED lines=18> */
.L_x_1675:
[----:B------:R-:W-:Y:S05]  /*0720*/  BSYNC.RECONVERGENT B2 ;  /* 0x0000000000027941 */ /* 0x000fea0003800200 */
.L_x_1674:
[----:B-----5:R-:W-:Y:S01]  /*0730*/  DSETP.GEU.AND P0, PT, R18, R16, PT ;  /* 0x000000101200722a */ /* 0x020fe20003f0e000 */
[C---:B------:R-:W-:Y:S01]  /*0740*/  IADD3 R21, P1, PT, R27.reuse, UR8, RZ ;  /* 0x000000081b157c10 */ /* 0x040fe2000ff3e0ff */
[----:B------:R-:W-:Y:S01]  /*0750*/  BSSY.RECONVERGENT B2, `(.L_x_1676) ;  /* 0x0000015000027945 */ /* 0x000fe20003800200 */
[----:B------:R-:W-:Y:S02]  /*0760*/  IMAD.MOV.U32 R6, RZ, RZ, R8 ;  /* 0x000000ffff067224 */ /* 0x000fe400078e0008 */
        /* <DEDUP_REMOVED lines=19> */
.L_x_1677:
[----:B------:R-:W-:Y:S05]  /*08a0*/  BSYNC.RECONVERGENT B2 ;  /* 0x0000000000027941 */ /* 0x000fea0003800200 */
.L_x_1676:
        /* <DEDUP_REMOVED lines=24> */
.L_x_1679:
[----:B------:R-:W-:Y:S05]  /*0a30*/  BSYNC.RECONVERGENT B2 ;  /* 0x0000000000027941 */ /* 0x000fea0003800200 */
.L_x_1678:
[----:B------:R-:W-:Y:S01]  /*0a40*/  DSETP.GEU.AND P0, PT, R16, R12, PT ;  /* 0x0000000c1000722a */ /* 0x000fe20003f0e000 */
[----:B------:R-:W-:Y:S01]  /*0a50*/  BSSY.RECONVERGENT B2, `(.L_x_1680) ;  /* 0x0000015000027945 */ /* 0x000fe20003800200 */
[----:B------:R-:W-:Y:S01]  /*0a60*/  LEA.HI.X.SX32 R15, R22, UR9, 0x1, P2 ;  /* 0x00000009160f7c11 */ /* 0x000fe200090f0eff */
        /* <DEDUP_REMOVED lines=19> */
.L_x_1681:
[----:B------:R-:W-:Y:S05]  /*0ba0*/  BSYNC.RECONVERGENT B2 ;  /* 0x0000000000027941 */ /* 0x000fea0003800200 */
.L_x_1680:
[----:B------:R-:W-:Y:S02]  /*0bb0*/  VIADD R9, R9, 0x400 ;  /* 0x0000040009097836 */ /* 0x000fe40000000000 */
[----:B------:R-:W-:Y:S02]  /*0bc0*/  VIADD R27, R27, 0x400 ;  /* 0x000004001b1b7836 */ /* 0x000fe40000000000 */
[----:B------:R-:W-:Y:S01]  /*0bd0*/  VIADD R26, R26, 0x400 ;  /* 0x000004001a1a7836 */ /* 0x000fe20000000000 */
[----:B------:R-:W-:Y:S01]  /*0be0*/  ISETP.GE.AND P0, PT, R9, R5, PT ;  /* 0x000000050900720c */ /* 0x000fe20003f06270 */
[----:B------:R-:W-:Y:S02]  /*0bf0*/  VIADD R22, R22, 0x400 ;  /* 0x0000040016167836 */ /* 0x000fe40000000000 */
[----:B------:R-:W-:-:S10]  /*0c00*/  VIADD R23, R23, 0x400 ;  /* 0x0000040017177836 */ /* 0x000fd40000000000 */
[----:B------:R-:W-:Y:S05]  /*0c10*/  @!P0 BRA `(.L_x_1682) ;  /* 0xfffffff800508947 */ /* 0x000fea000383ffff */
.L_x_1668:
[----:B------:R-:W-:Y:S05]  /*0c20*/  BSYNC.RECONVERGENT B1 ;  /* 0x0000000000017941 */ /* 0x000fea0003800200 */
.L_x_1667:
        /* <DEDUP_REMOVED lines=29> */
.L_x_1685:
[----:B------:R-:W-:Y:S05]  /*0e00*/  BSYNC.RECONVERGENT B1 ;  /* 0x0000000000017941 */ /* 0x000fea0003800200 */
.L_x_1684:
        /* <DEDUP_REMOVED lines=26> */
.L_x_1687:
[----:B------:R-:W-:Y:S05]  /*0fb0*/  BSYNC.RECONVERGENT B1 ;  /* 0x0000000000017941 */ /* 0x000fea0003800200 */
.L_x_1686:
        /* <DEDUP_REMOVED lines=26> */
.L_x_1689:
[----:B------:R-:W-:Y:S05]  /*1160*/  BSYNC.RECONVERGENT B1 ;  /* 0x0000000000017941 */ /* 0x000fea0003800200 */
.L_x_1688:
        /* <DEDUP_REMOVED lines=26> */
.L_x_1691:
[----:B------:R-:W-:Y:S05]  /*1310*/  BSYNC.RECONVERGENT B1 ;  /* 0x0000000000017941 */ /* 0x000fea0003800200 */
.L_x_1690:
        /* <DEDUP_REMOVED lines=27> */
.L_x_1693:
[----:B------:R-:W-:Y:S05]  /*14d0*/  BSYNC.RECONVERGENT B1 ;  /* 0x0000000000017941 */ /* 0x000fea0003800200 */
.L_x_1692:
        /* <DEDUP_REMOVED lines=10> */
.L_x_1695:
[----:B------:R-:W-:Y:S05]  /*1580*/  BSYNC.RECONVERGENT B1 ;  /* 0x0000000000017941 */ /* 0x000fea0003800200 */
.L_x_1694:
[----:B------:R-:W-:Y:S01]  /*1590*/  BAR.SYNC.DEFER_BLOCKING 0x0 ;  /* 0x0000000000007b1d */ /* 0x000fe20000010000 */
[----:B------:R-:W-:-:S13]  /*15a0*/  ISETP.NE.AND P1, PT, R4, RZ, PT ;  /* 0x000000ff0400720c */ /* 0x000fda0003f25270 */
[----:B------:R-:W-:Y:S05]  /*15b0*/  @P1 BRA `(.L_x_1696) ;  /* 0x0000005000041947 */ /* 0x000fea0003800000 */
[----:B01----:R-:W0:Y:S01]  /*15c0*/  S2R R5, SR_CgaCtaId ;  /* 0x0000000000057919 */ /* 0x003e220000008800 */
        /* <DEDUP_REMOVED lines=27> */
.L_x_1698:
[----:B------:R-:W-:Y:S05]  /*1780*/  BSYNC.RECONVERGENT B1 ;  /* 0x0000000000017941 */ /* 0x000fea0003800200 */
.L_x_1697:
        /* <DEDUP_REMOVED lines=24> */
.L_x_1700:
[----:B------:R-:W-:Y:S05]  /*1910*/  BSYNC.RECONVERGENT B1 ;  /* 0x0000000000017941 */ /* 0x000fea0003800200 */
.L_x_1699:
        /* <DEDUP_REMOVED lines=21> */
.L_x_1702:
[----:B------:R-:W-:Y:S05]  /*1a70*/  BSYNC.RECONVERGENT B1 ;  /* 0x0000000000017941 */ /* 0x000fea0003800200 */
.L_x_1701:
        /* <DEDUP_REMOVED lines=21> */
.L_x_1704:
[----:B------:R-:W-:Y:S05]  /*1bd0*/  BSYNC.RECONVERGENT B1 ;  /* 0x0000000000017941 */ /* 0x000fea0003800200 */
.L_x_1703:
        /* <DEDUP_REMOVED lines=21> */
.L_x_1706:
[----:B------:R-:W-:Y:S05]  /*1d30*/  BSYNC.RECONVERGENT B1 ;  /* 0x0000000000017941 */ /* 0x000fea0003800200 */
.L_x_1705:
        /* <DEDUP_REMOVED lines=21> */
.L_x_1708:
[----:B------:R-:W-:Y:S05]  /*1e90*/  BSYNC.RECONVERGENT B1 ;  /* 0x0000000000017941 */ /* 0x000fea0003800200 */
.L_x_1707:
        /* <DEDUP_REMOVED lines=20> */
.L_x_1683:
[----:B------:R-:W-:Y:S01]  /*1fe0*/  LOP3.LUT R8, R4, 0x3e0, RZ, 0xc0, !PT ;  /* 0x000003e004087812 */ /* 0x000fe200078ec0ff */
[----:B------:R-:W-:Y:S01]  /*1ff0*/  BSSY.RECONVERGENT B1, `(.L_x_1709) ;  /* 0x0000020000017945 */ /* 0x000fe20003800200 */
[----:B------:R-:W-:Y:S02]  /*2000*/  IMAD.MOV.U32 R16, RZ, RZ, R7 ;  /* 0x000000ffff107224 */ /* 0x000fe400078e0007 */
[----:B------:R-:W-:Y:S02]  /*2010*/  IMAD.MOV.U32 R18, RZ, RZ, R6 ;  /* 0x000000ffff127224 */ /* 0x000fe400078e0006 */
[----:B------:R-:W-:Y:S01]  /*2020*/  VIADD R10, R8, 0x20 ;  /* 0x00000020080a7836 */ /* 0x000fe20000000000 */
[----:B------:R-:W-:Y:S01]  /*2030*/  LOP3.LUT R8, RZ, R8, RZ, 0x33, !PT ;  /* 0x00000008ff087212 */ /* 0x000fe200078e33ff */
[----:B-----5:R-:W-:-:S03]  /*2040*/  IMAD.MOV.U32 R11, RZ, RZ, R3 ;  /* 0x000000ffff0b7224 */ /* 0x020fc600078e0003 */
[----:B------:R-:W-:Y:S01]  /*2050*/  ISETP.GT.AND P0, PT, R10, R5, PT ;  /* 0x000000050a00720c */ /* 0x000fe20003f04270 */
[----:B------:R-:W-:Y:S02]  /*2060*/  IMAD.IADD R8, R5, 0x1, R8 ;  /* 0x0000000105087824 */ /* 0x000fe400078e0208 */
[----:B------:R-:W-:-:S03]  /*2070*/  IMAD.MOV.U32 R10, RZ, RZ, R2 ;  /* 0x000000ffff0a7224 */ /* 0x000fc600078e0002 */
        /* <DEDUP_REMOVED lines=23> */
.L_x_1710:
[----:B------:R-:W-:Y:S05]  /*21f0*/  BSYNC.RECONVERGENT B1 ;  /* 0x0000000000017941 */ /* 0x000fea0003800200 */
.L_x_1709:
        /* <DEDUP_REMOVED lines=27> */
.L_x_1712:
[----:B------:R-:W-:Y:S05]  /*23b0*/  BSYNC.RECONVERGENT B1 ;  /* 0x0000000000017941 */ /* 0x000fea0003800200 */
.L_x_1711:
        /* <DEDUP_REMOVED lines=27> */
.L_x_1714:
[----:B------:R-:W-:Y:S05]  /*2570*/  BSYNC.RECONVERGENT B1 ;  /* 0x0000000000017941 */ /* 0x000fea0003800200 */
.L_x_1713:
        /* <DEDUP_REMOVED lines=27> */
.L_x_1716:
[----:B------:R-:W-:Y:S05]  /*2730*/  BSYNC.RECONVERGENT B1 ;  /* 0x0000000000017941 */ /* 0x000fea0003800200 */
.L_x_1715:
        /* <DEDUP_REMOVED lines=28> */
.L_x_1718:
[----:B------:R-:W-:Y:S05]  /*2900*/  BSYNC.RECONVERGENT B1 ;  /* 0x0000000000017941 */ /* 0x000fea0003800200 */
.L_x_1717:
        /* <DEDUP_REMOVED lines=10> */
.L_x_1720:
[----:B------:R-:W-:Y:S05]  /*29b0*/  BSYNC.RECONVERGENT B1 ;  /* 0x0000000000017941 */ /* 0x000fea0003800200 */
.L_x_1719:
[----:B------:R-:W-:Y:S01]  /*29c0*/  BAR.SYNC.DEFER_BLOCKING 0x0 ;  /* 0x0000000000007b1d */ /* 0x000fe20000010000 */
[----:B------:R-:W-:-:S13]  /*29d0*/  ISETP.NE.AND P1, PT, R4, RZ, PT ;  /* 0x000000ff0400720c */ /* 0x000fda0003f25270 */
[----:B------:R-:W-:Y:S05]  /*29e0*/  @P1 BRA `(.L_x_1696) ;  /* 0x0000003800f81947 */ /* 0x000fea0003800000 */
[----:B------:R-:W-:Y:S01]  /*29f0*/  ISETP.GE.AND P0, PT, R5, 0x21, PT ;  /* 0x000000210500780c */ /* 0x000fe20003f06270 */
[----:B------:R-:W-:Y:S02]  /*2a00*/  IMAD.MOV.U32 R13, RZ, RZ, R16 ;  /* 0x000000ffff0d7224 */ /* 0x000fe400078e0010 */
[----:B------:R-:W-:Y:S02]  /*2a10*/  IMAD.MOV.U32 R4, RZ, RZ, R17 ;  /* 0x000000ffff047224 */ /* 0x000fe400078e0011 */
[----:B------:R-:W-:Y:S02]  /*2a20*/  IMAD.MOV.U32 R6, RZ, RZ, R2 ;  /* 0x000000ffff067224 */ /* 0x000fe400078e0002 */
[----:B0-----:R-:W-:-:S06]  /*2a30*/  IMAD.MOV.U32 R7, RZ, RZ, R3 ;  /* 0x000000ffff077224 */ /* 0x001fcc00078e0003 */
        /* <DEDUP_REMOVED lines=27> */
.L_x_1722:
[----:B------:R-:W-:Y:S05]  /*2bf0*/  BSYNC.RECONVERGENT B1 ;  /* 0x0000000000017941 */ /* 0x000fea0003800200 */
.L_x_1721:
        /* <DEDUP_REMOVED lines=32> */
.L_x_1724:
[----:B------:R-:W-:Y:S05]  /*2e00*/  BSYNC.RECONVERGENT B1 ;  /* 0x0000000000017941 */ /* 0x000fea0003800200 */
.L_x_1723:
        /* <DEDUP_REMOVED lines=32> */
.L_x_1726:
[----:B------:R-:W-:Y:S05]  /*3010*/  BSYNC.RECONVERGENT B1 ;  /* 0x0000000000017941 */ /* 0x000fea0003800200 */
.L_x_1725:
        /* <DEDUP_REMOVED lines=32> */
.L_x_1728:
[----:B------:R-:W-:Y:S05]  /*3220*/  BSYNC.RECONVERGENT B1 ;  /* 0x0000000000017941 */ /* 0x000fea0003800200 */
.L_x_1727:
        /* <DEDUP_REMOVED lines=32> */
.L_x_1730:
[----:B------:R-:W-:Y:S05]  /*3430*/  BSYNC.RECONVERGENT B1 ;  /* 0x0000000000017941 */ /* 0x000fea0003800200 */
.L_x_1729:
        /* <DEDUP_REMOVED lines=32> */
.L_x_1732:
[----:B------:R-:W-:Y:S05]  /*3640*/  BSYNC.RECONVERGENT B1 ;  /* 0x0000000000017941 */ /* 0x000fea0003800200 */
.L_x_1731:
        /* <DEDUP_REMOVED lines=30> */
.L_x_1664:
[----:B------:R-:W0:Y:S01]  /*3830*/  S2R R5, SR_TID.X ;  /* 0x0000000000057919 */ /* 0x000e220000002100 */
[----:B------:R-:W1:Y:S01]  /*3840*/  LDCU.128 UR12, c[0x0][0x380] ;  /* 0x00007000ff0c77ac */ /* 0x000e620008000c00 */
[----:B------:R-:W-:Y:S02]  /*3850*/  SHF.R.S32.HI R4, RZ, 0x1f, R8 ;  /* 0x0000001fff047819 */ /* 0x000fe40000011408 */
[----:B0-----:R-:W-:-:S04]  /*3860*/  IADD3 R2, P0, PT, R8, R5, RZ ;  /* 0x0000000508027210 */ /* 0x001fc80007f1e0ff */
[----:B-1----:R-:W-:Y:S01]  /*3870*/  LEA R6, P1, R2, UR12, 0x3 ;  /* 0x0000000c02067c11 */ /* 0x002fe2000f8218ff */
[----:B------:R-:W-:-:S05]  /*3880*/  IMAD.X R3, RZ, RZ, R4, P0 ;  /* 0x000000ffff037224 */ /* 0x000fca00000e0604 */
[----:B------:R-:W-:-:S05]  /*3890*/  LEA.HI.X R7, R2, UR13, R3, 0x3, P1 ;  /* 0x0000000d02077c11 */ /* 0x000fca00088f1c03 */
[----:B------:R-:W2:Y:S04]  /*38a0*/  LDG.E.64 R14, desc[UR10][R6.64] ;  /* 0x0000000a060e7981 */ /* 0x000ea8000c1e1b00 */
[----:B------:R-:W2:Y:S04]  /*38b0*/  LDG.E.64 R16, desc[UR10][R6.64+0x800] ;  /* 0x0008000a06107981 */ /* 0x000ea8000c1e1b00 */
[----:B------:R-:W3:Y:S04]  /*38c0*/  LDG.E.64 R18, desc[UR10][R6.64+0x1000] ;  /* 0x0010000a06127981 */ /* 0x000ee8000c1e1b00 */
[----:B------:R-:W4:Y:S01]  /*38d0*/  LDG.E.64 R2, desc[UR10][R6.64+0x1800] ;  /* 0x0018000a06027981 */ /* 0x000f22000c1e1b00 */
[C---:B------:R-:W-:Y:S01]  /*38e0*/  VIADD R10, R5.reuse, 0x100 ;  /* 0x00000100050a7836 */ /* 0x040fe20000000000 */
[----:B------:R-:W-:Y:S01]  /*38f0*/  UMOV UR4, URZ ;  /* 0x000000ff00047c82 */ /* 0x000fe20008000000 */
[----:B------:R-:W-:Y:S01]  /*3900*/  BSSY.RECONVERGENT B1, `(.L_x_1733) ;  /* 0x0000019000017945 */ /* 0x000fe20003800200 */
[----:B------:R0:W5:Y:S02]  /*3910*/  LDG.E.64 R12, desc[UR10][R6.64+0x2000] ;  /* 0x0020000a060c7981 */ /* 0x000164000c1e1b00 */
[----:B0-----:R-:W-:Y:S01]  /*3920*/  LOP3.LUT R7, R5, 0x400, RZ, 0xfc, !PT ;  /* 0x0000040005077812 */ /* 0x001fe200078efcff */
[----:B--2---:R-:W-:-:S06]  /*3930*/  DSETP.GEU.AND P0, PT, R16, R14, PT ;  /* 0x0000000e1000722a */ /* 0x004fcc0003f0e000 */
[----:B------:R-:W-:Y:S01]  /*3940*/  FSEL R14, R16, R14, !P0 ;  /* 0x0000000e100e7208 */ /* 0x000fe20004000000 */
[----:B------:R-:W-:Y:S01]  /*3950*/  VIADD R16, R5, 0x200 ;  /* 0x0000020005107836 */ /* 0x000fe20000000000 */
[----:B------:R-:W-:Y:S02]  /*3960*/  FSEL R15, R17, R15, !P0 ;  /* 0x0000000f110f7208 */ /* 0x000fe40004000000 */
[----:B------:R-:W-:-:S04]  /*3970*/  IADD3 R17, P3, PT, R8, UR14, RZ ;  /* 0x0000000e08117c10 */ /* 0x000fc8000ff7e0ff */
[----:B---3--:R-:W-:Y:S01]  /*3980*/  DSETP.GEU.AND P1, PT, R18, R14, PT ;  /* 0x0000000e1200722a */ /* 0x008fe20003f2e000 */
[----:B------:R-:W-:-:S05]  /*3990*/  IADD3.X R4, PT, PT, R4, UR15, RZ, P3, !PT ;  /* 0x0000000f04047c10 */ /* 0x000fca0009ffe4ff */
[----:B------:R-:W-:Y:S02]  /*39a0*/  FSEL R14, R18, R14, !P1 ;  /* 0x0000000e120e7208 */ /* 0x000fe40004800000 */
[----:B------:R-:W-:-:S03]  /*39b0*/  FSEL R15, R19, R15, !P1 ;  /* 0x0000000f130f7208 */ /* 0x000fc60004800000 */
[----:B------:R-:W-:Y:S02]  /*39c0*/  IMAD.MOV.U32 R8, RZ, RZ, R14 ;  /* 0x000000ffff087224 */ /* 0x000fe400078e000e */
[----:B------:R-:W-:Y:S01]  /*39d0*/  IMAD.MOV.U32 R9, RZ, RZ, R15 ;  /* 0x000000ffff097224 */ /* 0x000fe200078e000f */
[----:B----4-:R-:W-:Y:S01]  /*39e0*/  DSETP.GEU.AND P2, PT, R14, R2, PT ;  /* 0x000000020e00722a */ /* 0x010fe20003f4e000 */
[----:B------:R-:W-:-:S05]  /*39f0*/  @P1 SEL R16, R10, R5, !P0 ;  /* 0x000000050a101207 */ /* 0x000fca0004000000 */
[----:B------:R-:W-:-:S08]  /*3a00*/  IMAD.MOV.U32 R10, RZ, RZ, R16 ;  /* 0x000000ffff0a7224 */ /* 0x000fd000078e0010 */
[----:B------:R-:W-:Y:S05]  /*3a10*/  @!P2 BRA `(.L_x_1734) ;  /* 0x00000000001ca947 */ /* 0x000fea0003800000 */
[----:B------:R-:W-:Y:S01]  /*3a20*/  DSETP.GEU.AND P0, PT, R2, R14, PT ;  /* 0x0000000e0200722a */ /* 0x000fe20003f0e000 */
[----:B------:R-:W-:Y:S02]  /*3a30*/  IMAD.MOV.U32 R8, RZ, RZ, R2 ;  /* 0x000000ffff087224 */ /* 0x000fe400078e0002 */
[----:B------:R-:W-:Y:S02]  /*3a40*/  IMAD.MOV.U32 R9, RZ, RZ, R3 ;  /* 0x000000ffff097224 */ /* 0x000fe400078e0003 */
[----:B------:R-:W-:-:S09]  /*3a50*/  VIADD R10, R5, 0x300 ;  /* 0x00000300050a7836 */ /* 0x000fd20000000000 */
[----:B------:R-:W-:Y:S02]  /*3a60*/  @P0 IMAD.MOV.U32 R8, RZ, RZ, R14 ;  /* 0x000000ffff080224 */ /* 0x000fe400078e000e */
[----:B------:R-:W-:Y:S02]  /*3a70*/  @P0 IMAD.MOV.U32 R9, RZ, RZ, R15 ;  /* 0x000000ffff090224 */ /* 0x000fe400078e000f */
[----:B------:R-:W-:-:S07]  /*3a80*/  @P0 IMAD.MOV.U32 R10, RZ, RZ, R16 ;  /* 0x000000ffff0a0224 */ /* 0x000fce00078e0010 */
.L_x_1734:
[----:B------:R-:W-:Y:S05]  /*3a90*/  BSYNC.RECONVERGENT B1 ;  /* 0x0000000000017941 */ /* 0x000fea0003800200 */
.L_x_1733:
[----:B-----5:R-:W-:Y:S01]  /*3aa0*/  DSETP.GEU.AND P0, PT, R8, R12, PT ;  /* 0x0000000c0800722a */ /* 0x020fe20003f0e000 */
[-C--:B------:R-:W-:Y:S01]  /*3ab0*/  IADD3 R19, P3, PT, R10, R17.reuse, RZ ;  /* 0x000000110a137210 */ /* 0x080fe20007f7e0ff */
[----:B------:R-:W-:Y:S01]  /*3ac0*/  BSSY.RECONVERGENT B1, `(.L_x_1735) ;  /* 0x0000018000017945 */ /* 0x000fe20003800200 */
[----:B------:R-:W-:Y:S01]  /*3ad0*/  IADD3 R14, P2, PT, R7, R17, RZ ;  /* 0x00000011070e7210 */ /* 0x000fe20007f5e0ff */
[----:B------:R-:W-:Y:S01]  /*3ae0*/  IMAD.MOV.U32 R2, RZ, RZ, R8 ;  /* 0x000000ffff027224 */ /* 0x000fe200078e0008 */
[----:B------:R-:W-:Y:S01]  /*3af0*/  IADD3.X R16, PT, PT, R4, UR4, RZ, P3, !PT ;  /* 0x0000000404107c10 */ /* 0x000fe20009ffe4ff */
[----:B------:R-:W-:Y:S01]  /*3b00*/  IMAD.MOV.U32 R3, RZ, RZ, R9 ;  /* 0x000000ffff037224 */ /* 0x000fe200078e0009 */
[----:B------:R-:W-:Y:S01]  /*3b10*/  ISETP.LE.AND P1, PT, R11, UR6, PT ;  /* 0x000000060b007c0c */ /* 0x000fe2000bf23270 */
[----:B------:R-:W-:Y:S02]  /*3b20*/  IMAD.X R15, RZ, RZ, R4, P2 ;  /* 0x000000ffff0f7224 */ /* 0x000fe400010e0604 */
[----:B------:R-:W-:-:S02]  /*3b30*/  IMAD.MOV.U32 R6, RZ, RZ, R19 ;  /* 0x000000ffff067224 */ /* 0x000fc400078e0013 */
[----:B------:R-:W-:Y:S02]  /*3b40*/  IMAD.MOV.U32 R4, RZ, RZ, R16 ;  /* 0x000000ffff047224 */ /* 0x000fe400078e0010 */
[----:B------:R-:W-:Y:S06]  /*3b50*/  @!P0 BRA `(.L_x_1736) ;  /* 0x0000000000388947 */ /* 0x000fec0003800000 */
        /* <DEDUP_REMOVED lines=14> */
.L_x_1736:
[----:B------:R-:W-:Y:S05]  /*3c40*/  BSYNC.RECONVERGENT B1 ;  /* 0x0000000000017941 */ /* 0x000fea0003800200 */
.L_x_1735:
        /* <DEDUP_REMOVED lines=19> */
.L_x_1739:
[----:B------:R-:W-:Y:S05]  /*3d80*/  BSYNC.RECONVERGENT B1 ;  /* 0x0000000000017941 */ /* 0x000fea0003800200 */
.L_x_1738:
[----:B------:R-:W1:Y:S08]  /*3d90*/  S2UR UR5, SR_CgaCtaId ;  /* 0x00000000000579c3 */ /* 0x000e700000008800 */
[----:B------:R-:W-:Y:S06]  /*3da0*/  BAR.SYNC.DEFER_BLOCKING 0x0 ;  /* 0x0000000000007b1d */ /* 0x000fec0000010000 */
[----:B------:R-:W-:Y:S01]  /*3db0*/  UMOV UR4, 0x400 ;  /* 0x0000040000047882 */ /* 0x000fe20000000000 */
[----:B------:R-:W2:Y:S01]  /*3dc0*/  LDCU UR7, c[0x0][0x398] ;  /* 0x00007300ff0777ac */ /* 0x000ea20008000800 */
[----:B-1----:R-:W-:-:S06]  /*3dd0*/  ULEA UR4, UR5, UR4, 0x18 ;  /* 0x0000000405047291 */ /* 0x002fcc000f8ec0ff */
[----:B0-----:R-:W-:-:S05]  /*3de0*/  IMAD.U32 R7, RZ, RZ, UR4 ;  /* 0x00000004ff077e24 */ /* 0x001fca000f8e00ff */
[----:B------:R-:W0:Y:S02]  /*3df0*/  LDS R22, [R7+0x98] ;  /* 0x0000980007167984 */ /* 0x000e240000000800 */
[----:B0-----:R-:W-:-:S05]  /*3e00*/  VIADD R10, R22, 0x500 ;  /* 0x00000500160a7836 */ /* 0x001fca0000000000 */
[----:B------:R-:W-:-:S13]  /*3e10*/  ISETP.GT.AND P0, PT, R10, R11, PT ;  /* 0x0000000b0a00720c */ /* 0x000fda0003f04270 */
[----:B--2---:R-:W-:Y:S05]  /*3e20*/  @P0 BRA `(.L_x_1740) ;  /* 0x00000008005c0947 */ /* 0x004fea0003800000 */
[----:B------:R-:W-:Y:S01]  /*3e30*/  BSSY.RECONVERGENT B1, `(.L_x_1740) ;  /* 0x0000096000017945 */ /* 0x000fe20003800200 */
.L_x_1753:
[----:B------:R-:W0:Y:S01]  /*3e40*/  LDC.64 R28, c[0x0][0x380] ;  /* 0x0000e000ff1c7b82 */ /* 0x000e220000000a00 */
[----:B------:R-:W-:Y:S02]  /*3e50*/  IADD3 R23, P0, PT, R5, R22, RZ ;  /* 0x0000001605177210 */ /* 0x000fe40007f1e0ff */
[----:B------:R-:W-:-:S05]  /*3e60*/  SHF.R.S32.HI R26, RZ, 0x1f, R22 ;  /* 0x0000001fff1a7819 */ /* 0x000fca0000011416 */
[----:B------:R-:W-:Y:S01]  /*3e70*/  IMAD.X R34, RZ, RZ, R26, P0 ;  /* 0x000000ffff227224 */ /* 0x000fe200000e061a */
[----:B------:R-:W1:Y:S01]  /*3e80*/  LDC.64 R10, c[0x0][0x388] ;  /* 0x0000e200ff0a7b82 */ /* 0x000e620000000a00 */
[----:B0-----:R-:W-:-:S04]  /*3e90*/  LEA R28, P0, R23, R28, 0x3 ;  /* 0x0000001c171c7211 */ /* 0x001fc800078018ff */
[----:B------:R-:W-:-:S05]  /*3ea0*/  LEA.HI.X R29, R23, R29, R34, 0x3, P0 ;  /* 0x0000001d171d7211 */ /* 0x000fca00000f1c22 */
[----:B------:R-:W2:Y:S04]  /*3eb0*/  LDG.E.64 R24, desc[UR10][R28.64] ;  /* 0x0000000a1c187981 */ /* 0x000ea8000c1e1b00 */
[----:B------:R0:W5:Y:S04]  /*3ec0*/  LDG.E.64 R20, desc[UR10][R28.64+0x800] ;  /* 0x0008000a1c147981 */ /* 0x000168000c1e1b00 */
[----:B------:R0:W5:Y:S04]  /*3ed0*/  LDG.E.64 R16, desc[UR10][R28.64+0x1000] ;  /* 0x0010000a1c107981 */ /* 0x000168000c1e1b00 */
[----:B------:R0:W5:Y:S04]  /*3ee0*/  LDG.E.64 R14, desc[UR10][R28.64+0x1800] ;  /* 0x0018000a1c0e7981 */ /* 0x000168000c1e1b00 */
[----:B------:R0:W5:Y:S01]  /*3ef0*/  LDG.E.64 R12, desc[UR10][R28.64+0x2000] ;  /* 0x0020000a1c0c7981 */ /* 0x000162000c1e1b00 */
[----:B-1----:R-:W-:Y:S01]  /*3f00*/  IADD3 R23, P1, PT, R23, R10, RZ ;  /* 0x0000000a17177210 */ /* 0x002fe20007f3e0ff */
[----:B------:R-:W-:Y:S01]  /*3f10*/  BSSY.RECONVERGENT B2, `(.L_x_1741) ;  /* 0x0000016000027945 */ /* 0x000fe20003800200 */
[----:B------:R-:W-:-:S02]  /*3f20*/  IMAD.MOV.U32 R30, RZ, RZ, R6 ;  /* 0x000000ffff1e7224 */ /* 0x000fc400078e0006 */
[----:B------:R-:W-:Y:S02]  /*3f30*/  IMAD.MOV.U32 R32, RZ, RZ, R4 ;  /* 0x000000ffff207224 */ /* 0x000fe400078e0004 */
        /* <DEDUP_REMOVED lines=19> */
.L_x_1742:
[----:B------:R-:W-:Y:S05]  /*4070*/  BSYNC.RECONVERGENT B2 ;  /* 0x0000000000027941 */ /* 0x000fea0003800200 */
.L_x_1741:
        /* <DEDUP_REMOVED lines=8> */
[----:B------:R-:W-:Y:S01]  /*4100*/  IADD3 R2, P1, P2, R5, R10, R22 ;  /* 0x0000000a05027210 */ /* 0x000fe20007a3e016 */
[----:B------:R-:W-:Y:S02]  /*4110*/  IMAD.MOV.U32 R24, RZ, RZ, R20 ;  /* 0x000000ffff187224 */ /* 0x000fe400078e0014 */
[----:B------:R-:W-:Y:S01]  /*4120*/  IMAD.MOV.U32 R25, RZ, RZ, R21 ;  /* 0x000000ffff197224 */ /* 0x000fe200078e0015 */
[----:B------:R-:W-:Y:S02]  /*4130*/  IADD3 R29, P3, PT, R2, 0x100, RZ ;  /* 0x00000100021d7810 */ /* 0x000fe40007f7e0ff */
[----:B------:R-:W-:-:S05]  /*4140*/  IADD3.X R2, PT, PT, RZ, R11, R26, P1, P2 ;  /* 0x0000000bff027210 */ /* 0x000fca0000fe441a */
[----:B------:R-:W-:Y:S02]  /*4150*/  IMAD.X R31, RZ, RZ, R2, P3 ;  /* 0x000000ffff1f7224 */ /* 0x000fe400018e0602 */
        /* <DEDUP_REMOVED lines=9> */
.L_x_1744:
[----:B------:R-:W-:Y:S05]  /*41f0*/  BSYNC.RECONVERGENT B2 ;  /* 0x0000000000027941 */ /* 0x000fea0003800200 */
.L_x_1743:
        /* <DEDUP_REMOVED lines=23> */
.L_x_1746:
[----:B------:R-:W-:Y:S05]  /*4370*/  BSYNC.RECONVERGENT B2 ;  /* 0x0000000000027941 */ /* 0x000fea0003800200 */
.L_x_1745:
        /* <DEDUP_REMOVED lines=23> */
.L_x_1748:
[----:B------:R-:W-:Y:S05]  /*44f0*/  BSYNC.RECONVERGENT B2 ;  /* 0x0000000000027941 */ /* 0x000fea0003800200 */
.L_x_1747:
        /* <DEDUP_REMOVED lines=21> */
.L_x_1750:
[----:B------:R-:W-:Y:S05]  /*4650*/  BSYNC.RECONVERGENT B2 ;  /* 0x0000000000027941 */ /* 0x000fea0003800200 */
.L_x_1749:
[----:B------:R-:W-:Y:S01]  /*4660*/  BAR.SYNC.DEFER_BLOCKING 0x0 ;  /* 0x0000000000007b1d */ /* 0x000fe20000010000 */
[----:B------:R-:W-:-:S05]  /*4670*/  ISETP.NE.AND P0, PT, R5, RZ, PT ;  /* 0x000000ff0500720c */ /* 0x000fca0003f05270 */
[----:B------:R-:W-:Y:S08]  /*4680*/  BSSY.RECONVERGENT B2, `(.L_x_1751) ;  /* 0x000000a000027945 */ /* 0x000ff00003800200 */
[----:B------:R-:W-:Y:S05]  /*4690*/  @P0 BRA `(.L_x_1752) ;  /* 0x0000000000200947 */ /* 0x000fea0003800000 */
[----:B------:R-:W-:-:S05]  /*46a0*/  IMAD.MOV.U32 R11, RZ, RZ, 0x500 ;  /* 0x00000500ff0b7424 */ /* 0x000fca00078e00ff */
[----:B------:R-:W2:Y:S01]  /*46b0*/  ATOMG.E.ADD.STRONG.GPU PT, R7, desc[UR10][R8.64], R11 ;  /* 0x8000000b080779a8 */ /* 0x000ea200081ef10a */
[----:B------:R-:W0:Y:S01]  /*46c0*/  S2UR UR5, SR_CgaCtaId ;  /* 0x00000000000579c3 */ /* 0x000e220000008800 */
[----:B------:R-:W-:Y:S02]  /*46d0*/  UMOV UR4, 0x400 ;  /* 0x0000040000047882 */ /* 0x000fe40000000000 */
[----:B0-----:R-:W-:Y:S01]  /*46e0*/  ULEA UR4, UR5, UR4, 0x18 ;  /* 0x0000000405047291 */ /* 0x001fe2000f8ec0ff */
[----:B--2---:R-:W-:-:S05]  /*46f0*/  VIADD R10, R7, UR6 ;  /* 0x00000006070a7c36 */ /* 0x004fca0008000000 */
[----:B------:R-:W-:-:S05]  /*4700*/  IMAD.U32 R7, RZ, RZ, UR4 ;  /* 0x00000004ff077e24 */ /* 0x000fca000f8e00ff */
[----:B------:R0:W-:Y:S02]  /*4710*/  STS [R7+0x98], R10 ;  /* 0x0000980a07007388 */ /* 0x0001e40000000800 */
.L_x_1752:
[----:B------:R-:W-:Y:S05]  /*4720*/  BSYNC.RECONVERGENT B2 ;  /* 0x0000000000027941 */ /* 0x000fea0003800200 */
.L_x_1751:
[----:B------:R-:W-:Y:S01]  /*4730*/  BAR.SYNC.DEFER_BLOCKING 0x0 ;  /* 0x0000000000007b1d */ /* 0x000fe20000010000 */
[----:B------:R-:W-:-:S05]  /*4740*/  IMAD.U32 R11, RZ, RZ, UR7 ;  /* 0x00000007ff0b7e24 */ /* 0x000fca000f8e00ff */
[----:B------:R-:W0:Y:S02]  /*4750*/  LDS R22, [R7+0x98] ;  /* 0x0000980007167984 */ /* 0x000e240000000800 */
[----:B0-----:R-:W-:-:S05]  /*4760*/  VIADD R10, R22, 0x500 ;  /* 0x00000500160a7836 */ /* 0x001fca0000000000 */
[----:B------:R-:W-:-:S13]  /*4770*/  ISETP.GT.AND P0, PT, R10, R11, PT ;  /* 0x0000000b0a00720c */ /* 0x000fda0003f04270 */
[----:B------:R-:W-:Y:S05]  /*4780*/  @!P0 BRA `(.L_x_1753) ;  /* 0xfffffff400ac8947 */ /* 0x000fea000383ffff */
[----:B------:R-:W-:Y:S05]  /*4790*/  BSYNC.RECONVERGENT B1 ;  /* 0x0000000000017941 */ /* 0x000fea0003800200 */
.L_x_1740:
        /* <DEDUP_REMOVED lines=21> */
.L_x_1759:
[----:B--2---:R-:W-:-:S06]  /*48f0*/  IMAD.WIDE R12, R15, 0x8, R10 ;  /* 0x000000080f0c7825 */ /* 0x004fcc00078e020a */
[----:B------:R-:W2:Y:S01]  /*4900*/  LDG.E.64 R12, desc[UR10][R12.64] ;  /* 0x0000000a0c0c7981 */ /* 0x000ea2000c1e1b00 */
[----:B------:R-:W-:Y:S01]  /*4910*/  VIADD R9, R9, 0x1 ;  /* 0x0000000109097836 */ /* 0x000fe20000000000 */
[----:B-1----:R-:W-:Y:S01]  /*4920*/  IADD3 R21, P1, PT, R15, UR4, RZ ;  /* 0x000000040f157c10 */ /* 0x002fe2000ff3e0ff */
[----:B------:R-:W-:Y:S03]  /*4930*/  BSSY.RECONVERGENT B3, `(.L_x_1757) ;  /* 0x0000017000037945 */ /* 0x000fe60003800200 */
[----:B------:R-:W-:Y:S02]  /*4940*/  ISETP.NE.AND P2, PT, R9, RZ, PT ;  /* 0x000000ff0900720c */ /* 0x000fe40003f45270 */
[----:B------:R-:W-:Y:S01]  /*4950*/  LEA.HI.X.SX32 R23, R15, UR5, 0x1, P1 ;  /* 0x000000050f177c11 */ /* 0x000fe200088f0eff */
        /* <DEDUP_REMOVED lines=20> */
.L_x_1758:
[----:B0-----:R-:W-:Y:S05]  /*4aa0*/  BSYNC.RECONVERGENT B3 ;  /* 0x0000000000037941 */ /* 0x001fea0003800200 */
.L_x_1757:
[----:B------:R-:W-:Y:S02]  /*4ab0*/  VIADD R7, R7, 0x100 ;  /* 0x0000010007077836 */ /* 0x000fe40000000000 */
[----:B------:R-:W-:Y:S01]  /*4ac0*/  VIADD R15, R15, 0x100 ;  /* 0x000001000f0f7836 */ /* 0x000fe20000000000 */
[----:B------:R-:W-:Y:S06]  /*4ad0*/  @P2 BRA `(.L_x_1759) ;  /* 0xfffffffc00842947 */ /* 0x000fec000383ffff */
.L_x_1756:
[----:B01----:R-:W-:Y:S05]  /*4ae0*/  BSYNC.RECONVERGENT B2 ;  /* 0x0000000000027941 */ /* 0x003fea0003800200 */
.L_x_1755:
        /* <DEDUP_REMOVED lines=9> */
.L_x_1768:
[----:B------:R-:W-:-:S05]  /*4b80*/  IMAD.WIDE R22, R9, 0x8, R10 ;  /* 0x0000000809167825 */ /* 0x000fca00078e020a */
[----:B------:R-:W2:Y:S04]  /*4b90*/  LDG.E.64 R20, desc[UR10][R22.64+-0x1000] ;  /* 0xfff0000a16147981 */ /* 0x000ea8000c1e1b00 */
[----:B------:R0:W5:Y:S04]  /*4ba0*/  LDG.E.64 R16, desc[UR10][R22.64+-0x800] ;  /* 0xfff8000a16107981 */ /* 0x000168000c1e1b00 */
        /* <DEDUP_REMOVED lines=25> */
.L_x_1761:
[----:B------:R-:W-:Y:S05]  /*4d40*/  BSYNC.RECONVERGENT B2 ;  /* 0x0000000000027941 */ /* 0x000fea0003800200 */
.L_x_1760:
        /* <DEDUP_REMOVED lines=23> */
.L_x_1763:
[----:B------:R-:W-:Y:S05]  /*4ec0*/  BSYNC.RECONVERGENT B2 ;  /* 0x0000000000027941 */ /* 0x000fea0003800200 */
.L_x_1762:
[----:B------:R-:W-:Y:S01]  /*4ed0*/  DSETP.GEU.AND P0, PT, R2, R14, PT ;  /* 0x0000000e0200722a */ /* 0x000fe20003f0e000 */
[C---:B------:R-:W-:Y:S01]  /*4ee0*/  IADD3 R21, P1, PT, R26.reuse, UR6, RZ ;  /* 0x000000061a157c10 */ /* 0x040fe2000ff3e0ff */
        /* <DEDUP_REMOVED lines=22> */
.L_x_1765:
[----:B------:R-:W-:Y:S05]  /*5050*/  BSYNC.RECONVERGENT B2 ;  /* 0x0000000000027941 */ /* 0x000fea0003800200 */
.L_x_1764:
        /* <DEDUP_REMOVED lines=22> */
.L_x_1767:
[----:B------:R-:W-:Y:S05]  /*51c0*/  BSYNC.RECONVERGENT B2 ;  /* 0x0000000000027941 */ /* 0x000fea0003800200 */
.L_x_1766:
[----:B------:R-:W-:Y:S02]  /*51d0*/  VIADD R7, R7, 0x400 ;  /* 0x0000040007077836 */ /* 0x000fe40000000000 */
[----:B------:R-:W-:Y:S02]  /*51e0*/  VIADD R27, R27, 0x400 ;  /* 0x000004001b1b7836 */ /* 0x000fe40000000000 */
[----:B------:R-:W-:Y:S01]  /*51f0*/  VIADD R26, R26, 0x400 ;  /* 0x000004001a1a7836 */ /* 0x000fe20000000000 */
[----:B------:R-:W-:Y:S01]  /*5200*/  ISETP.GE.AND P0, PT, R7, R8, PT ;  /* 0x000000080700720c */ /* 0x000fe20003f06270 */
[----:B------:R-:W-:Y:S02]  /*5210*/  VIADD R25, R25, 0x400 ;  /* 0x0000040019197836 */ /* 0x000fe40000000000 */
[----:B------:R-:W-:-:S10]  /*5220*/  VIADD R9, R9, 0x400 ;  /* 0x0000040009097836 */ /* 0x000fd40000000000 */
[----:B------:R-:W-:Y:S05]  /*5230*/  @!P0 BRA `(.L_x_1768) ;  /* 0xfffffff800508947 */ /* 0x000fea000383ffff */
.L_x_1754:
[----:B01----:R-:W-:Y:S05]  /*5240*/  BSYNC.RECONVERGENT B1 ;  /* 0x0000000000017941 */ /* 0x003fea0003800200 */
.L_x_1737:
        /* <DEDUP_REMOVED lines=27> */
.L_x_1770:
[----:B------:R-:W-:Y:S05]  /*5400*/  BSYNC.RECONVERGENT B1 ;  /* 0x0000000000017941 */ /* 0x000fea0003800200 */
.L_x_1769:
        /* <DEDUP_REMOVED lines=26> */
.L_x_1772:
[----:B------:R-:W-:Y:S05]  /*55b0*/  BSYNC.RECONVERGENT B1 ;  /* 0x0000000000017941 */ /* 0x000fea0003800200 */
.L_x_1771:
        /* <DEDUP_REMOVED lines=26> */
.L_x_1774:
[----:B------:R-:W-:Y:S05]  /*5760*/  BSYNC.RECONVERGENT B1 ;  /* 0x0000000000017941 */ /* 0x000fea0003800200 */
.L_x_1773:
        /* <DEDUP_REMOVED lines=26> */
.L_x_1776:
[----:B------:R-:W-:Y:S05]  /*5910*/  BSYNC.RECONVERGENT B1 ;  /* 0x0000000000017941 */ /* 0x000fea0003800200 */
.L_x_1775:
        /* <DEDUP_REMOVED lines=27> */
.L_x_1778:
[----:B------:R-:W-:Y:S05]  /*5ad0*/  BSYNC.RECONVERGENT B1 ;  /* 0x0000000000017941 */ /* 0x000fea0003800200 */
.L_x_1777:
        /* <DEDUP_REMOVED lines=10> */
.L_x_1780:
[----:B------:R-:W-:Y:S05]  /*5b80*/  BSYNC.RECONVERGENT B1 ;  /* 0x0000000000017941 */ /* 0x000fea0003800200 */
.L_x_1779:
[----:B------:R-:W-:Y:S01]  /*5b90*/  BAR.SYNC.DEFER_BLOCKING 0x0 ;  /* 0x0000000000007b1d */ /* 0x000fe20000010000 */
[----:B------:R-:W-:-:S13]  /*5ba0*/  ISETP.NE.AND P1, PT, R5, RZ, PT ;  /* 0x000000ff0500720c */ /* 0x000fda0003f25270 */
[----:B------:R-:W-:Y:S05]  /*5bb0*/  @P1 BRA `(.L_x_1696) ;  /* 0x0000000800841947 */ /* 0x000fea0003800000 */
[----:B------:R-:W2:Y:S01]  /*5bc0*/  S2R R5, SR_CgaCtaId ;  /* 0x0000000000057919 */ /* 0x000ea20000008800 */
[----:B------:R-:W-:Y:S01]  /*5bd0*/  MOV R30, 0x400 ;  /* 0x00000400001e7802 */ /* 0x000fe20000000f00 */
[----:B------:R-:W-:Y:S01]  /*5be0*/  BSSY.RECONVERGENT B1, `(.L_x_1781) ;  /* 0x000001a000017945 */ /* 0x000fe20003800200 */
[----:B------:R-:W-:Y:S02]  /*5bf0*/  IMAD.MOV.U32 R31, RZ, RZ, R16 ;  /* 0x000000ffff1f7224 */ /* 0x000fe400078e0010 */
[----:B------:R-:W-:Y:S02]  /*5c00*/  IMAD.MOV.U32 R33, RZ, RZ, R17 ;  /* 0x000000ffff217224 */ /* 0x000fe400078e0011 */
[----:B------:R-:W-:Y:S02]  /*5c10*/  IMAD.MOV.U32 R28, RZ, RZ, R2 ;  /* 0x000000ffff1c7224 */ /* 0x000fe400078e0002 */
[----:B------:R-:W-:Y:S01]  /*5c20*/  IMAD.MOV.U32 R29, RZ, RZ, R3 ;  /* 0x000000ffff1d7224 */ /* 0x000fe200078e0003 */
[----:B--2---:R-:W-:-:S05]  /*5c30*/  LEA R30, R5, R30, 0x18 ;  /* 0x0000001e051e7211 */ /* 0x004fca00078ec0ff */
[----:B------:R-:W2:Y:S04]  /*5c40*/  LDS.64 R18, [R30+0x18] ;  /* 0x000018001e127984 */ /* 0x000ea80000000a00 */
[----:B------:R3:W4:Y:S04]  /*5c50*/  LDS.128 R12, [R30+0x40] ;  /* 0x000040001e0c7984 */ /* 0x0007280000000c00 */
[----:B------:R3:W3:Y:S04]  /*5c60*/  LDS.128 R8, [R30+0x50] ;  /* 0x000050001e087984 */ /* 0x0006e80000000c00 */
[----:B01----:R0:W1:Y:S01]  /*5c70*/  LDS.128 R4, [R30+0x20] ;  /* 0x000020001e047984 */ /* 0x0030620000000c00 */
[----:B--2---:R-:W-:-:S14]  /*5c80*/  DSETP.GEU.AND P0, PT, R2, R18, PT ;  /* 0x000000120200722a */ /* 0x004fdc0003f0e000 */
        /* <DEDUP_REMOVED lines=15> */
.L_x_1782:
[----:B------:R-:W-:Y:S05]  /*5d80*/  BSYNC.RECONVERGENT B1 ;  /* 0x0000000000017941 */ /* 0x000fea0003800200 */
.L_x_1781:
        /* <DEDUP_REMOVED lines=24> */
.L_x_1784:
[----:B------:R-:W-:Y:S05]  /*5f10*/  BSYNC.RECONVERGENT B1 ;  /* 0x0000000000017941 */ /* 0x000fea0003800200 */
.L_x_1783:
        /* <DEDUP_REMOVED lines=21> */
.L_x_1786:
[----:B------:R-:W-:Y:S05]  /*6070*/  BSYNC.RECONVERGENT B1 ;  /* 0x0000000000017941 */ /* 0x000fea0003800200 */
.L_x_1785:
        /* <DEDUP_REMOVED lines=21> */
.L_x_1788:
[----:B------:R-:W-:Y:S05]  /*61d0*/  BSYNC.RECONVERGENT B1 ;  /* 0x0000000000017941 */ /* 0x000fea0003800200 */
.L_x_1787:
        /* <DEDUP_REMOVED lines=21> */
.L_x_1790:
[----:B------:R-:W-:Y:S05]  /*6330*/  BSYNC.RECONVERGENT B1 ;  /* 0x0000000000017941 */ /* 0x000fea0003800200 */
.L_x_1789:
        /* <DEDUP_REMOVED lines=21> */
.L_x_1792:
[----:B------:R-:W-:Y:S05]  /*6490*/  BSYNC.RECONVERGENT B1 ;  /* 0x0000000000017941 */ /* 0x000fea0003800200 */
.L_x_1791:
        /* <DEDUP_REMOVED lines=19> */
.L_x_1696:
[----:B------:R-:W-:Y:S05]  /*65d0*/  BSYNC.RECONVERGENT B0 ;  /* 0x0000000000007941 */ /* 0x000fea0003800200 */
.L_x_1663:
[----:B------:R-:W-:Y:S05]  /*65e0*/  @P1 EXIT ;  /* 0x000000000000194d */ /* 0x000fea0003800000 */
[----:B01----:R-:W0:Y:S02]  /*65f0*/  LDC.64 R4, c[0x0][0x390] ;  /* 0x0000e400ff047b82 */ /* 0x003e240000000a00 */
[----:B0-----:R-:W-:-:S05]  /*6600*/  IMAD.WIDE.U32 R4, R0, 0x10, R4 ;  /* 0x0000001000047825 */ /* 0x001fca00078e0004 */
[----:B------:R-:W-:Y:S04]  /*6610*/  STG.E.64 desc[UR10][R4.64], R2 ;  /* 0x0000000204007986 */ /* 0x000fe8000c101b0a */
[----:B---34-:R-:W-:Y:S01]  /*6620*/  STG.E.64 desc[UR10][R4.64+0x8], R16 ;  /* 0x0000081004007986 */ /* 0x018fe2000c101b0a */
[----:B------:R-:W-:Y:S05]  /*6630*/  EXIT ;  /* 0x000000000000794d */ /* 0x000fea0003800000 */
.L_x_1793:
        /* <DEDUP_REMOVED lines=12> */
.L_x_2145:


//--------------------- .text._ZN6thrust24THRUST_300001_SM_1000_NS8cuda_cub4core6detail13_kernel_agentINS1_8__reduce11ReduceAgentINS0_12zip_iteratorIN4cuda3std3__45tupleIJNS0_10device_ptrIdEENS0_17counting_iteratorIlNS0_11use_defaultESF_SF_EEEEEEEPNSB_IJdlEEESJ_iNS1_9__extrema9arg_min_fIdlNSA_4lessIdEEEEEEJSI_SK_iSP_EEEvDpT0_ --------------------------
	.section	.text._ZN6thrust24THRUST_300001_SM_1000_NS8cuda_cub4core6detail13_kernel_agentINS1_8__reduce11ReduceAgentINS0_12zip_iteratorIN4cuda3std3__45tupleIJNS0_10device_ptrIdEENS0_17counting_iteratorIlNS0_11use_defaultESF_SF_EEEEEEEPNSB_IJdlEEESJ_iNS1_9__extrema9arg_min_fIdlNSA_4lessIdEEEEEEJSI_SK_iSP_EEEvDpT0_,"ax",@progbits
	.align	128
        .global         _ZN6thrust24THRUST_300001_SM_1000_NS8cuda_cub4core6detail13_kernel_agentINS1_8__reduce11ReduceAgentINS0_12zip_iteratorIN4cuda3std3__45tupleIJNS0_10device_ptrIdEENS0_17counting_iteratorIlNS0_11use_defaultESF_SF_EEEEEEEPNSB_IJdlEEESJ_iNS1_9__extrema9arg_min_fIdlNSA_4lessIdEEEEEEJSI_SK_iSP_EEEvDpT0_
        .type           _ZN6thrust24THRUST_300001_SM_1000_NS8cuda_cub4core6detail13_kernel_agentINS1_8__reduce11ReduceAgentINS0_12zip_iteratorIN4cuda3std3__45tupleIJNS0_10device_ptrIdEENS0_17counting_iteratorIlNS0_11use_defaultESF_SF_EEEEEEEPNSB_IJdlEEESJ_iNS1_9__extrema9arg_min_fIdlNSA_4lessIdEEEEEEJSI_SK_iSP_EEEvDpT0_,@function
        .size           _ZN6thrust24THRUST_300001_SM_1000_NS8cuda_cub4core6detail13_kernel_agentINS1_8__reduce11ReduceAgentINS0_12zip_iteratorIN4cuda3std3__45tupleIJNS0_10device_ptrIdEENS0_17counting_iteratorIlNS0_11use_defaultESF_SF_EEEEEEEPNSB_IJdlEEESJ_iNS1_9__extrema9arg_min_fIdlNSA_4lessIdEEEEEEJSI_SK_iSP_EEEvDpT0_,(.L_x_2146 - _ZN6thrust24THRUST_300001_SM_1000_NS8cuda_cub4core6detail13_kernel_agentINS1_8__reduce11ReduceAgentINS0_12zip_iteratorIN4cuda3std3__45tupleIJNS0_10device_ptrIdEENS0_17counting_iteratorIlNS0_11use_defaultESF_SF_EEEEEEEPNSB_IJdlEEESJ_iNS1_9__extrema9arg_min_fIdlNSA_4lessIdEEEEEEJSI_SK_iSP_EEEvDpT0_)
        .other          _ZN6thrust24THRUST_300001_SM_1000_NS8cuda_cub4core6detail13_kernel_agentINS1_8__reduce11ReduceAgentINS0_12zip_iteratorIN4cuda3std3__45tupleIJNS0_10device_ptrIdEENS0_17counting_iteratorIlNS0_11use_defaultESF_SF_EEEEEEEPNSB_IJdlEEESJ_iNS1_9__extrema9arg_min_fIdlNSA_4lessIdEEEEEEJSI_SK_iSP_EEEvDpT0_,@"STO_CUDA_ENTRY STV_DEFAULT"
_ZN6thrust24THRUST_300001_SM_1000_NS8cuda_cub4core6detail13_kernel_agentINS1_8__reduce11ReduceAgentINS0_12zip_iteratorIN4cuda3std3__45tupleIJNS0_10device_ptrIdEENS0_17counting_iteratorIlNS0_11use_defaultESF_SF_EEEEEEEPNSB_IJdlEEESJ_iNS1_9__extrema9arg_min_fIdlNSA_4lessIdEEEEEEJSI_SK_iSP_EEEvDpT0_:
.text._ZN6thrust24THRUST_300001_SM_1000_NS8cuda_cub4core6detail13_kernel_agentINS1_8__reduce11ReduceAgentINS0_12zip_iteratorIN4cuda3std3__45tupleIJNS0_10device_ptrIdEENS0_17counting_iteratorIlNS0_11use_defaultESF_SF_EEEEEEEPNSB_IJdlEEESJ_iNS1_9__extrema9arg_min_fIdlNSA_4lessIdEEEEEEJSI_SK_iSP_EEEvDpT0_:
        /* <DEDUP_REMOVED lines=23> */
.L_x_1797:
[----:B0-----:R-:W-:Y:S05]  /*0170*/  BSYNC.RECONVERGENT B1 ;  /* 0x0000000000017941 */ /* 0x001fea0003800200 */
.L_x_1796:
        /* <DEDUP_REMOVED lines=19> */
.L_x_1804:
        /* <DEDUP_REMOVED lines=27> */
.L_x_1803:
[----:B------:R-:W-:Y:S05]  /*0460*/  BSYNC.RECONVERGENT B3 ;  /* 0x0000000000037941 */ /* 0x000fea0003800200 */
.L_x_1802:
[----:B------:R-:W-:Y:S01]  /*0470*/  IADD3 R17, P0, PT, R17, 0x100, RZ ;  /* 0x0000010011117810 */ /* 0x000fe20007f1e0ff */
[----:B------:R-:W-:Y:S02]  /*0480*/  VIADD R10, R10, 0x100 ;  /* 0x000001000a0a7836 */ /* 0x000fe40000000000 */
[----:B------:R-:W-:Y:S02]  /*0490*/  IMAD.X R15, RZ, RZ, R15, P3 ;  /* 0x000000ffff0f7224 */ /* 0x000fe400018e060f */
[----:B------:R-:W-:Y:S01]  /*04a0*/  IMAD.X R16, RZ, RZ, R16, P0 ;  /* 0x000000ffff107224 */ /* 0x000fe200000e0610 */
[----:B------:R-:W-:Y:S07]  /*04b0*/  @P2 BRA `(.L_x_1804) ;  /* 0xfffffffc007c2947 */ /* 0x000fee000383ffff */
.L_x_1801:
[----:B------:R-:W-:Y:S05]  /*04c0*/  BSYNC.RECONVERGENT B2 ;  /* 0x0000000000027941 */ /* 0x000fea0003800200 */
.L_x_1800:
[----:B------:R-:W-:-:S13]  /*04d0*/  ISETP.GE.U32.AND P0, PT, R18, 0x300, PT ;  /* 0x000003001200780c */ /* 0x000fda0003f06070 */
[----:B------:R-:W-:Y:S05]  /*04e0*/  @!P0 BRA `(.L_x_1799) ;  /* 0x0000000400bc8947 */ /* 0x000fea0003800000 */
[----:B------:R-:W0:Y:S01]  /*04f0*/  LDC.64 R4, c[0x0][0x380] ;  /* 0x0000e000ff047b82 */ /* 0x000e220000000a00 */
[----:B------:R-:W-:-:S07]  /*0500*/  VIADD R20, R10, 0x200 ;  /* 0x000002000a147836 */ /* 0x000fce0000000000 */
[----:B------:R-:W1:Y:S02]  /*0510*/  LDC.64 R6, c[0x0][0x388] ;  /* 0x0000e200ff067b82 */ /* 0x000e640000000a00 */
.L_x_1813:
        /* <DEDUP_REMOVED lines=29> */
.L_x_1806:
[----:B------:R-:W-:Y:S05]  /*06f0*/  BSYNC.RECONVERGENT B2 ;  /* 0x0000000000027941 */ /* 0x000fea0003800200 */
.L_x_1805:
        /* <DEDUP_REMOVED lines=25> */
.L_x_1808:
[----:B------:R-:W-:Y:S05]  /*0890*/  BSYNC.RECONVERGENT B2 ;  /* 0x0000000000027941 */ /* 0x000fea0003800200 */
.L_x_1807:
        /* <DEDUP_REMOVED lines=24> */
.L_x_1810:
[----:B------:R-:W-:Y:S05]  /*0a20*/  BSYNC.RECONVERGENT B2 ;  /* 0x0000000000027941 */ /* 0x000fea0003800200 */
.L_x_1809:
        /* <DEDUP_REMOVED lines=22> */
.L_x_1812:
[----:B------:R-:W-:Y:S05]  /*0b90*/  BSYNC.RECONVERGENT B2 ;  /* 0x0000000000027941 */ /* 0x000fea0003800200 */
.L_x_1811:
[C---:B------:R-:W-:Y:S02]  /*0ba0*/  VIADD R10, R20.reuse, 0x200 ;  /* 0x00000200140a7836 */ /* 0x040fe40000000000 */
[----:B------:R-:W-:-:S03]  /*0bb0*/  VIADD R20, R20, 0x400 ;  /* 0x0000040014147836 */ /* 0x000fc60000000000 */
[----:B------:R-:W-:-:S13]  /*0bc0*/  ISETP.GE.AND P0, PT, R10, UR5, PT ;  /* 0x000000050a007c0c */ /* 0x000fda000bf06270 */
[----:B------:R-:W-:Y:S05]  /*0bd0*/  @!P0 BRA `(.L_x_1813) ;  /* 0xfffffff800508947 */ /* 0x000fea000383ffff */
.L_x_1799:
[----:B------:R-:W-:Y:S05]  /*0be0*/  BSYNC.RECONVERGENT B1 ;  /* 0x0000000000017941 */ /* 0x000fea0003800200 */
.L_x_1798:
        /* <DEDUP_REMOVED lines=30> */
.L_x_1816:
[----:B------:R-:W-:Y:S05]  /*0dd0*/  BSYNC.RECONVERGENT B1 ;  /* 0x0000000000017941 */ /* 0x000fea0003800200 */
.L_x_1815:
        /* <DEDUP_REMOVED lines=26> */
.L_x_1818:
[----:B------:R-:W-:Y:S05]  /*0f80*/  BSYNC.RECONVERGENT B1 ;  /* 0x0000000000017941 */ /* 0x000fea0003800200 */
.L_x_1817:
        /* <DEDUP_REMOVED lines=26> */
.L_x_1820:
[----:B------:R-:W-:Y:S05]  /*1130*/  BSYNC.RECONVERGENT B1 ;  /* 0x0000000000017941 */ /* 0x000fea0003800200 */
.L_x_1819:
        /* <DEDUP_REMOVED lines=26> */
.L_x_1822:
[----:B------:R-:W-:Y:S05]  /*12e0*/  BSYNC.RECONVERGENT B1 ;  /* 0x0000000000017941 */ /* 0x000fea0003800200 */
.L_x_1821:
        /* <DEDUP_REMOVED lines=27> */
.L_x_1824:
[----:B------:R-:W-:Y:S05]  /*14a0*/  BSYNC.RECONVERGENT B1 ;  /* 0x0000000000017941 */ /* 0x000fea0003800200 */
.L_x_1823:
        /* <DEDUP_REMOVED lines=10> */
.L_x_1826:
[----:B------:R-:W-:Y:S05]  /*1550*/  BSYNC.RECONVERGENT B1 ;  /* 0x0000000000017941 */ /* 0x000fea0003800200 */
.L_x_1825:
        /* <DEDUP_REMOVED lines=31> */
.L_x_1829:
[----:B------:R-:W-:Y:S05]  /*1750*/  BSYNC.RECONVERGENT B1 ;  /* 0x0000000000017941 */ /* 0x000fea0003800200 */
.L_x_1828:
        /* <DEDUP_REMOVED lines=22> */
.L_x_1831:
[----:B------:R-:W-:Y:S05]  /*18c0*/  BSYNC.RECONVERGENT B1 ;  /* 0x0000000000017941 */ /* 0x000fea0003800200 */
.L_x_1830:
        /* <DEDUP_REMOVED lines=22> */
.L_x_1833:
[----:B------:R-:W-:Y:S05]  /*1a30*/  BSYNC.RECONVERGENT B1 ;  /* 0x0000000000017941 */ /* 0x000fea0003800200 */
.L_x_1832:
        /* <DEDUP_REMOVED lines=22> */
.L_x_1835:
[----:B------:R-:W-:Y:S05]  /*1ba0*/  BSYNC.RECONVERGENT B1 ;  /* 0x0000000000017941 */ /* 0x000fea0003800200 */
.L_x_1834:
        /* <DEDUP_REMOVED lines=21> */
.L_x_1837:
[----:B------:R-:W-:Y:S05]  /*1d00*/  BSYNC.RECONVERGENT B1 ;  /* 0x0000000000017941 */ /* 0x000fea0003800200 */
.L_x_1836:
        /* <DEDUP_REMOVED lines=21> */
.L_x_1839:
[----:B------:R-:W-:Y:S05]  /*1e60*/  BSYNC.RECONVERGENT B1 ;  /* 0x0000000000017941 */ /* 0x000fea0003800200 */
.L_x_1838:
        /* <DEDUP_REMOVED lines=20> */
.L_x_1814:
        /* <DEDUP_REMOVED lines=33> */
.L_x_1841:
[----:B------:R-:W-:Y:S05]  /*21c0*/  BSYNC.RECONVERGENT B1 ;  /* 0x0000000000017941 */ /* 0x000fea0003800200 */
.L_x_1840:
        /* <DEDUP_REMOVED lines=27> */
.L_x_1843:
[----:B------:R-:W-:Y:S05]  /*2380*/  BSYNC.RECONVERGENT B1 ;  /* 0x0000000000017941 */ /* 0x000fea0003800200 */
.L_x_1842:
        /* <DEDUP_REMOVED lines=27> */
.L_x_1845:
[----:B------:R-:W-:Y:S05]  /*2540*/  BSYNC.RECONVERGENT B1 ;  /* 0x0000000000017941 */ /* 0x000fea0003800200 */
.L_x_1844:
        /* <DEDUP_REMOVED lines=27> */
.L_x_1847:
[----:B------:R-:W-:Y:S05]  /*2700*/  BSYNC.RECONVERGENT B1 ;  /* 0x0000000000017941 */ /* 0x000fea0003800200 */
.L_x_1846:
        /* <DEDUP_REMOVED lines=28> */
.L_x_1849:
[----:B------:R-:W-:Y:S05]  /*28d0*/  BSYNC.RECONVERGENT B1 ;  /* 0x0000000000017941 */ /* 0x000fea0003800200 */
.L_x_1848:
        /* <DEDUP_REMOVED lines=10> */
.L_x_1851:
[----:B------:R-:W-:Y:S05]  /*2980*/  BSYNC.RECONVERGENT B1 ;  /* 0x0000000000017941 */ /* 0x000fea0003800200 */
.L_x_1850:
        /* <DEDUP_REMOVED lines=35> */
.L_x_1853:
[----:B------:R-:W-:Y:S05]  /*2bc0*/  BSYNC.RECONVERGENT B1 ;  /* 0x0000000000017941 */ /* 0x000fea0003800200 */
.L_x_1852:
        /* <DEDUP_REMOVED lines=32> */
.L_x_1855:
[----:B------:R-:W-:Y:S05]  /*2dd0*/  BSYNC.RECONVERGENT B1 ;  /* 0x0000000000017941 */ /* 0x000fea0003800200 */
.L_x_1854:
        /* <DEDUP_REMOVED lines=32> */
.L_x_1857:
[----:B------:R-:W-:Y:S05]  /*2fe0*/  BSYNC.RECONVERGENT B1 ;  /* 0x0000000000017941 */ /* 0x000fea0003800200 */
.L_x_1856:
        /* <DEDUP_REMOVED lines=32> */
.L_x_1859:
[----:B------:R-:W-:Y:S05]  /*31f0*/  BSYNC.RECONVERGENT B1 ;  /* 0x0000000000017941 */ /* 0x000fea0003800200 */
.L_x_1858:
        /* <DEDUP_REMOVED lines=32> */
.L_x_1861:
[----:B------:R-:W-:Y:S05]  /*3400*/  BSYNC.RECONVERGENT B1 ;  /* 0x0000000000017941 */ /* 0x000fea0003800200 */
.L_x_1860:
        /* <DEDUP_REMOVED lines=32> */
.L_x_1863:
[----:B------:R-:W-:Y:S05]  /*3610*/  BSYNC.RECONVERGENT B1 ;  /* 0x0000000000017941 */ /* 0x000fea0003800200 */
.L_x_1862:
        /* <DEDUP_REMOVED lines=30> */
.L_x_1795:
        /* <DEDUP_REMOVED lines=11> */
[----:B------:R-:W-:Y:S01]  /*38b0*/  FSEL R4, R6, R4, !P0 ;  /* 0x0000000406047208 */ /* 0x000fe20004000000 */
[C---:B------:R-:W-:Y:S01]  /*38c0*/  VIADD R6, R0.reuse, 0x200 ;  /* 0x0000020000067836 */ /* 0x040fe20000000000 */
[----:B------:R-:W-:Y:S01]  /*38d0*/  FSEL R5, R7, R5, !P0 ;  /* 0x0000000507057208 */ /* 0x000fe20004000000 */
[----:B------:R-:W-:-:S05]  /*38e0*/  VIADD R7, R0, 0x100 ;  /* 0x0000010000077836 */ /* 0x000fca0000000000 */
[----:B----4-:R-:W-:-:S06]  /*38f0*/  DSETP.GEU.AND P1, PT, R8, R4, PT ;  /* 0x000000040800722a */ /* 0x010fcc0003f2e000 */
[----:B------:R-:W-:Y:S02]  /*3900*/  FSEL R4, R8, R4, !P1 ;  /* 0x0000000408047208 */ /* 0x000fe40004800000 */
[----:B------:R-:W-:-:S03]  /*3910*/  FSEL R5, R9, R5, !P1 ;  /* 0x0000000509057208 */ /* 0x000fc60004800000 */
[----:B------:R-:W-:Y:S02]  /*3920*/  IMAD.MOV.U32 R8, RZ, RZ, R4 ;  /* 0x000000ffff087224 */ /* 0x000fe400078e0004 */
[----:B------:R-:W-:Y:S01]  /*3930*/  IMAD.MOV.U32 R9, RZ, RZ, R5 ;  /* 0x000000ffff097224 */ /* 0x000fe200078e0005 */
[----:B--2---:R-:W-:Y:S01]  /*3940*/  DSETP.GEU.AND P2, PT, R4, R12, PT ;  /* 0x0000000c0400722a */ /* 0x004fe20003f4e000 */
[----:B------:R-:W-:-:S05]  /*3950*/  @P1 SEL R6, R7, R0, !P0 ;  /* 0x0000000007061207 */ /* 0x000fca0004000000 */
        /* <DEDUP_REMOVED lines=9> */
.L_x_1865:
[----:B------:R-:W-:Y:S05]  /*39f0*/  BSYNC.RECONVERGENT B1 ;  /* 0x0000000000017941 */ /* 0x000fea0003800200 */
.L_x_1864:
        /* <DEDUP_REMOVED lines=16> */
[----:B------:R-:W-:Y:S02]  /*3b00*/  @P1 SEL R23, R12, R5, !P0 ;  /* 0x000000050c171207 */ /* 0x000fe40004000000 */
[----:B------:R-:W-:Y:S01]  /*3b10*/  @P1 FSEL R4, R8, R2, !P0 ;  /* 0x0000000208041208 */ /* 0x000fe20004000000 */
[----:B------:R-:W-:Y:S01]  /*3b20*/  IMAD.MOV.U32 R8, RZ, RZ, R2 ;  /* 0x000000ffff087224 */ /* 0x000fe200078e0002 */
[----:B------:R-:W-:Y:S01]  /*3b30*/  @P1 FSEL R5, R9, R3, !P0 ;  /* 0x0000000309051208 */ /* 0x000fe20004000000 */
[----:B------:R-:W-:Y:S01]  /*3b40*/  IMAD.MOV.U32 R9, RZ, RZ, R3 ;  /* 0x000000ffff097224 */ /* 0x000fe200078e0003 */
[----:B------:R-:W-:Y:S01]  /*3b50*/  @P1 SEL R24, R13, R6, !P0 ;  /* 0x000000060d181207 */ /* 0x000fe20004000000 */
[----:B------:R-:W-:Y:S02]  /*3b60*/  @P1 IMAD.MOV.U32 R8, RZ, RZ, R4 ;  /* 0x000000ffff081224 */ /* 0x000fe400078e0004 */
[----:B------:R-:W-:-:S07]  /*3b70*/  @P1 IMAD.MOV.U32 R9, RZ, RZ, R5 ;  /* 0x000000ffff091224 */ /* 0x000fce00078e0005 */
.L_x_1867:
[----:B------:R-:W-:Y:S05]  /*3b80*/  BSYNC.RECONVERGENT B1 ;  /* 0x0000000000017941 */ /* 0x000fea0003800200 */
.L_x_1866:
[----:B------:R-:W-:Y:S01]  /*3b90*/  UISETP.GE.U32.AND UP0, UPT, UR4, 0xa00, UPT ;  /* 0x00000a000400788c */ /* 0x000fe2000bf06070 */
[----:B------:R-:W-:-:S08]  /*3ba0*/  IMAD.MOV.U32 R7, RZ, RZ, 0x500 ;  /* 0x00000500ff077424 */ /* 0x000fd000078e00ff */
[----:B------:R-:W-:Y:S05]  /*3bb0*/  BRA.U !UP0, `(.L_x_1868) ;  /* 0x0000000908187547 */ /* 0x000fea000b800000 */
[----:B------:R-:W-:Y:S01]  /*3bc0*/  IMAD.MOV.U32 R7, RZ, RZ, 0x500 ;  /* 0x00000500ff077424 */ /* 0x000fe200078e00ff */
[----:B------:R-:W0:Y:S01]  /*3bd0*/  LDCU UR4, c[0x0][0x398] ;  /* 0x00007300ff0477ac */ /* 0x000e220008000800 */
[----:B------:R-:W1:Y:S05]  /*3be0*/  LDCU.64 UR6, c[0x0][0x388] ;  /* 0x00007100ff0677ac */ /* 0x000e6a0008000a00 */
.L_x_1879:
[----:B------:R-:W-:-:S05]  /*3bf0*/  IMAD.WIDE.U32 R26, R7, 0x8, R10 ;  /* 0x00000008071a7825 */ /* 0x000fca00078e000a */
[----:B------:R-:W2:Y:S04]  /*3c00*/  LDG.E.64 R18, desc[UR8][R26.64] ;  /* 0x000000081a127981 */ /* 0x000ea8000c1e1b00 */
[----:B------:R3:W5:Y:S04]  /*3c10*/  LDG.E.64 R16, desc[UR8][R26.64+0x800] ;  /* 0x000800081a107981 */ /* 0x000768000c1e1b00 */
[----:B------:R3:W5:Y:S04]  /*3c20*/  LDG.E.64 R14, desc[UR8][R26.64+0x1000] ;  /* 0x001000081a0e7981 */ /* 0x000768000c1e1b00 */
[----:B------:R3:W5:Y:S04]  /*3c30*/  LDG.E.64 R4, desc[UR8][R26.64+0x1800] ;  /* 0x001800081a047981 */ /* 0x000768000c1e1b00 */
[----:B------:R3:W5:Y:S01]  /*3c40*/  LDG.E.64 R2, desc[UR8][R26.64+0x2000] ;  /* 0x002000081a027981 */ /* 0x000762000c1e1b00 */
[----:B------:R-:W-:Y:S01]  /*3c50*/  IADD3 R6, P1, PT, R0, R7, RZ ;  /* 0x0000000700067210 */ /* 0x000fe20007f3e0ff */
[----:B------:R-:W-:Y:S01]  /*3c60*/  BSSY.RECONVERGENT B1, `(.L_x_1869) ;  /* 0x0000018000017945 */ /* 0x000fe20003800200 */
[----:B------:R-:W-:-:S02]  /*3c70*/  IMAD.MOV.U32 R22, RZ, RZ, R23 ;  /* 0x000000ffff167224 */ /* 0x000fc400078e0017 */
[----:B-1----:R-:W-:Y:S01]  /*3c80*/  IADD3 R6, P2, PT, R6, UR6, RZ ;  /* 0x0000000606067c10 */ /* 0x002fe2000ff5e0ff */
[----:B------:R-:W-:Y:S02]  /*3c90*/  IMAD.X R21, RZ, RZ, RZ, P1 ;  /* 0x000000ffff157224 */ /* 0x000fe400008e06ff */
[----:B------:R-:W-:Y:S02]  /*3ca0*/  IMAD.MOV.U32 R20, RZ, RZ, R24 ;  /* 0x000000ffff147224 */ /* 0x000fe400078e0018 */
[----:B------:R-:W-:Y:S01]  /*3cb0*/  IMAD.MOV.U32 R12, RZ, RZ, R8 ;  /* 0x000000ffff0c7224 */ /* 0x000fe200078e0008 */
[----:B------:R-:W-:Y:S01]  /*3cc0*/  IADD3.X R21, PT, PT, R21, UR7, RZ, P2, !PT ;  /* 0x0000000715157c10 */ /* 0x000fe200097fe4ff */
        /* <DEDUP_REMOVED lines=17> */
.L_x_1870:
[----:B0-----:R-:W-:Y:S05]  /*3de0*/  BSYNC.RECONVERGENT B1 ;  /* 0x0000000000017941 */ /* 0x001fea0003800200 */
.L_x_1869:
[----:B-----5:R-:W-:Y:S01]  /*3df0*/  DSETP.GEU.AND P0, PT, R12, R16, PT ;  /* 0x000000100c00722a */ /* 0x020fe20003f0e000 */
[----:B------:R-:W-:Y:S01]  /*3e00*/  BSSY.RECONVERGENT B1, `(.L_x_1871) ;  /* 0x0000017000017945 */ /* 0x000fe20003800200 */
[----:B------:R-:W-:Y:S02]  /*3e10*/  IMAD.MOV.U32 R24, RZ, RZ, R22 ;  /* 0x000000ffff187224 */ /* 0x000fe400078e0016 */
[----:B------:R-:W-:Y:S02]  /*3e20*/  IMAD.MOV.U32 R23, RZ, RZ, R20 ;  /* 0x000000ffff177224 */ /* 0x000fe400078e0014 */
[----:B------:R-:W-:Y:S02]  /*3e30*/  IMAD.MOV.U32 R8, RZ, RZ, R12 ;  /* 0x000000ffff087224 */ /* 0x000fe400078e000c */
[----:B------:R-:W-:-:S06]  /*3e40*/  IMAD.MOV.U32 R9, RZ, RZ, R13 ;  /* 0x000000ffff097224 */ /* 0x000fcc00078e000d */
[----:B------:R-:W-:Y:S05]  /*3e50*/  @!P0 BRA `(.L_x_1872) ;  /* 0x0000000000448947 */ /* 0x000fea0003800000 */
[----:B------:R-:W-:Y:S01]  /*3e60*/  IADD3 R19, P0, P1, R0, UR6, R7 ;  /* 0x0000000600137c10 */ /* 0x000fe2000f91e007 */
[----:B------:R-:W-:Y:S02]  /*3e70*/  IMAD.MOV.U32 R8, RZ, RZ, R16 ;  /* 0x000000ffff087224 */ /* 0x000fe400078e0010 */
[----:B------:R-:W-:Y:S01]  /*3e80*/  IMAD.MOV.U32 R9, RZ, RZ, R17 ;  /* 0x000000ffff097224 */ /* 0x000fe200078e0011 */
[----:B------:R-:W-:Y:S02]  /*3e90*/  IADD3.X R23, PT, PT, RZ, UR7, RZ, P0, P1 ;  /* 0x00000007ff177c10 */ /* 0x000fe400087e24ff */
[----:B------:R-:W-:Y:S01]  /*3ea0*/  IADD3 R19, P2, PT, R19, 0x100, RZ ;  /* 0x0000010013137810 */ /* 0x000fe20007f5e0ff */
[----:B------:R-:W-:-:S04]  /*3eb0*/  DSETP.GEU.AND P0, PT, R16, R12, PT ;  /* 0x0000000c1000722a */ /* 0x000fc80003f0e000 */
[----:B------:R-:W-:Y:S02]  /*3ec0*/  IMAD.X R23, RZ, RZ, R23, P2 ;  /* 0x000000ffff177224 */ /* 0x000fe400010e0617 */
        /* <DEDUP_REMOVED lines=10> */
.L_x_1872:
[----:B------:R-:W-:Y:S05]  /*3f70*/  BSYNC.RECONVERGENT B1 ;  /* 0x0000000000017941 */ /* 0x000fea0003800200 */
.L_x_1871:
        /* <DEDUP_REMOVED lines=8> */
[----:B------:R-:W-:Y:S01]  /*4000*/  IADD3 R19, P2, P3, R0, UR6, R7 ;  /* 0x0000000600137c10 */ /* 0x000fe2000fb5e007 */
[----:B------:R-:W-:Y:S02]  /*4010*/  IMAD.MOV.U32 R16, RZ, RZ, R14 ;  /* 0x000000ffff107224 */ /* 0x000fe400078e000e */
[----:B------:R-:W-:Y:S01]  /*4020*/  IMAD.MOV.U32 R17, RZ, RZ, R15 ;  /* 0x000000ffff117224 */ /* 0x000fe200078e000f */
[----:B------:R-:W-:Y:S02]  /*4030*/  IADD3 R19, P1, PT, R19, 0x200, RZ ;  /* 0x0000020013137810 */ /* 0x000fe40007f3e0ff */
[----:B------:R-:W-:-:S05]  /*4040*/  IADD3.X R18, PT, PT, RZ, UR7, RZ, P2, P3 ;  /* 0x00000007ff127c10 */ /* 0x000fca00097e64ff */
        /* <DEDUP_REMOVED lines=10> */
.L_x_1874:
[----:B------:R-:W-:Y:S05]  /*40f0*/  BSYNC.RECONVERGENT B1 ;  /* 0x0000000000017941 */ /* 0x000fea0003800200 */
.L_x_1873:
        /* <DEDUP_REMOVED lines=23> */
.L_x_1876:
[----:B------:R-:W-:Y:S05]  /*4270*/  BSYNC.RECONVERGENT B1 ;  /* 0x0000000000017941 */ /* 0x000fea0003800200 */
.L_x_1875:
        /* <DEDUP_REMOVED lines=21> */
.L_x_1878:
[----:B------:R-:W-:Y:S05]  /*43d0*/  BSYNC.RECONVERGENT B1 ;  /* 0x0000000000017941 */ /* 0x000fea0003800200 */
.L_x_1877:
[C---:B------:R-:W-:Y:S02]  /*43e0*/  VIADD R2, R7.reuse, 0xa00 ;  /* 0x00000a0007027836 */ /* 0x040fe40000000000 */
[----:B------:R-:W-:-:S03]  /*43f0*/  VIADD R7, R7, 0x500 ;  /* 0x0000050007077836 */ /* 0x000fc60000000000 */
[----:B------:R-:W-:-:S13]  /*4400*/  ISETP.GT.AND P0, PT, R2, UR4, PT ;  /* 0x0000000402007c0c */ /* 0x000fda000bf04270 */
[----:B------:R-:W-:Y:S05]  /*4410*/  @!P0 BRA `(.L_x_1879) ;  /* 0xfffffff400f48947 */ /* 0x000fea000383ffff */
.L_x_1868:
        /* <DEDUP_REMOVED lines=14> */
[----:B------:R-:W-:Y:S01]  /*4500*/  IMAD.IADD R11, R0, 0x1, R7 ;  /* 0x00000001000b7824 */ /* 0x000fe200078e0207 */
[----:B------:R-:W-:-:S04]  /*4510*/  LEA.HI R4, R5, 0x1, RZ, 0x18 ;  /* 0x0000000105047811 */ /* 0x000fc800078fc0ff */
[C---:B------:R-:W-:Y:S02]  /*4520*/  IADD3 R19, P0, PT, R11.reuse, UR6, RZ ;  /* 0x000000060b137c10 */ /* 0x040fe4000ff1e0ff */
[----:B------:R-:W-:Y:S01]  /*4530*/  LOP3.LUT R6, R4, 0x3, RZ, 0xc0, !PT ;  /* 0x0000000304067812 */ /* 0x000fe200078ec0ff */
[----:B------:R-:W-:Y:S02]  /*4540*/  IMAD.MOV.U32 R4, RZ, RZ, R0 ;  /* 0x000000ffff047224 */ /* 0x000fe400078e0000 */
[----:B------:R-:W-:Y:S02]  /*4550*/  IMAD.X R21, RZ, RZ, UR7, P0 ;  /* 0x00000007ff157e24 */ /* 0x000fe400080e06ff */
[----:B------:R-:W-:Y:S02]  /*4560*/  IMAD.MOV R6, RZ, RZ, -R6 ;  /* 0x000000ffff067224 */ /* 0x000fe400078e0a06 */
[----:B0-----:R-:W-:-:S04]  /*4570*/  IMAD.WIDE.U32 R2, R11, 0x8, R2 ;  /* 0x000000080b027825 */ /* 0x001fc800078e0002 */
[----:B------:R-:W-:Y:S02]  /*4580*/  IMAD.MOV.U32 R14, RZ, RZ, R2 ;  /* 0x000000ffff0e7224 */ /* 0x000fe400078e0002 */
[----:B------:R-:W-:-:S07]  /*4590*/  IMAD.MOV.U32 R15, RZ, RZ, R3 ;  /* 0x000000ffff0f7224 */ /* 0x000fce00078e0003 */
.L_x_1886:
        /* <DEDUP_REMOVED lines=27> */
.L_x_1885:
[----:B------:R-:W-:Y:S05]  /*4750*/  BSYNC.RECONVERGENT B3 ;  /* 0x0000000000037941 */ /* 0x000fea0003800200 */
.L_x_1884:
[----:B------:R-:W-:Y:S01]  /*4760*/  IADD3 R19, P0, PT, R19, 0x100, RZ ;  /* 0x0000010013137810 */ /* 0x000fe20007f1e0ff */
[----:B------:R-:W-:Y:S02]  /*4770*/  VIADD R4, R4, 0x100 ;  /* 0x0000010004047836 */ /* 0x000fe40000000000 */
[----:B------:R-:W-:Y:S02]  /*4780*/  IMAD.X R15, RZ, RZ, R15, P3 ;  /* 0x000000ffff0f7224 */ /* 0x000fe400018e060f */
[----:B------:R-:W-:Y:S01]  /*4790*/  IMAD.X R21, RZ, RZ, R21, P0 ;  /* 0x000000ffff157224 */ /* 0x000fe200000e0615 */
[----:B------:R-:W-:Y:S07]  /*47a0*/  @P2 BRA `(.L_x_1886) ;  /* 0xfffffffc007c2947 */ /* 0x000fee000383ffff */
.L_x_1883:
[----:B------:R-:W-:Y:S05]  /*47b0*/  BSYNC.RECONVERGENT B2 ;  /* 0x0000000000027941 */ /* 0x000fea0003800200 */
.L_x_1882:
[----:B------:R-:W-:-:S13]  /*47c0*/  ISETP.GE.U32.AND P0, PT, R5, 0x300, PT ;  /* 0x000003000500780c */ /* 0x000fda0003f06070 */
[----:B------:R-:W-:Y:S05]  /*47d0*/  @!P0 BRA `(.L_x_1881) ;  /* 0x0000000400fc8947 */ /* 0x000fea0003800000 */
[----:B------:R-:W0:Y:S01]  /*47e0*/  LDCU.128 UR12, c[0x0][0x380] ;  /* 0x00007000ff0c77ac */ /* 0x000e220008000c00 */
[----:B------:R-:W1:Y:S01]  /*47f0*/  LDC.64 R20, c[0x0][0x380] ;  /* 0x0000e000ff147b82 */ /* 0x000e620000000a00 */
[C---:B------:R-:W-:Y:S01]  /*4800*/  IADD3 R5, P1, PT, R4.reuse, R7, RZ ;  /* 0x0000000704057210 */ /* 0x040fe20007f3e0ff */
[C---:B------:R-:W-:Y:S02]  /*4810*/  IMAD.IADD R16, R4.reuse, 0x1, R7 ;  /* 0x0000000104107824 */ /* 0x040fe400078e0207 */
[----:B------:R-:W-:Y:S02]  /*4820*/  VIADD R22, R4, 0x200 ;  /* 0x0000020004167836 */ /* 0x000fe40000000000 */
[----:B------:R-:W-:Y:S02]  /*4830*/  IMAD.X R10, RZ, RZ, RZ, P1 ;  /* 0x000000ffff0a7224 */ /* 0x000fe400008e06ff */
[----:B------:R-:W2:Y:S01]  /*4840*/  LDC.64 R2, c[0x0][0x388] ;  /* 0x0000e200ff027b82 */ /* 0x000ea20000000a00 */
[----:B0-----:R-:W-:-:S02]  /*4850*/  LEA R6, P2, R5, UR12, 0x3 ;  /* 0x0000000c05067c11 */ /* 0x001fc4000f8418ff */
[----:B------:R-:W-:Y:S02]  /*4860*/  IADD3 R18, P0, PT, R16, UR14, RZ ;  /* 0x0000000e10127c10 */ /* 0x000fe4000ff1e0ff */
[----:B------:R-:W-:Y:S02]  /*4870*/  IADD3 R6, P1, PT, R6, 0x1800, RZ ;  /* 0x0000180006067810 */ /* 0x000fe40007f3e0ff */
[----:B------:R-:W-:Y:S01]  /*4880*/  LEA.HI.X R5, R5, UR13, R10, 0x3, P2 ;  /* 0x0000000d05057c11 */ /* 0x000fe200090f1c0a */
[----:B-1----:R-:W-:-:S04]  /*4890*/  IMAD.WIDE.U32 R20, R16, 0x8, R20 ;  /* 0x0000000810147825 */ /* 0x002fc800078e0014 */
[----:B------:R-:W-:Y:S02]  /*48a0*/  IMAD.X R19, RZ, RZ, UR15, P0 ;  /* 0x0000000fff137e24 */ /* 0x000fe400080e06ff */
[----:B------:R-:W-:-:S07]  /*48b0*/  IMAD.X R5, RZ, RZ, R5, P1 ;  /* 0x000000ffff057224 */ /* 0x000fce00008e0605 */
.L_x_1895:
[----:B------:R-:W3:Y:S01]  /*48c0*/  LDG.E.64 R14, desc[UR8][R20.64] ;  /* 0x00000008140e7981 */ /* 0x000ee2000c1e1b00 */
[----:B------:R-:W-:-:S05]  /*48d0*/  IMAD.MOV.U32 R4, RZ, RZ, R6 ;  /* 0x000000ffff047224 */ /* 0x000fca00078e0006 */
[----:B------:R0:W5:Y:S04]  /*48e0*/  LDG.E.64 R10, desc[UR8][R4.64+-0x1000] ;  /* 0xfff00008040a7981 */ /* 0x000168000c1e1b00 */
[----:B------:R0:W5:Y:S01]  /*48f0*/  LDG.E.64 R6, desc[UR8][R4.64+-0x800] ;  /* 0xfff8000804067981 */ /* 0x000162000c1e1b00 */
[----:B------:R-:W-:Y:S01]  /*4900*/  BSSY.RECONVERGENT B2, `(.L_x_1887) ;  /* 0x0000015000027945 */ /* 0x000fe20003800200 */
[----:B------:R-:W-:Y:S02]  /*4910*/  IMAD.MOV.U32 R26, RZ, RZ, R23 ;  /* 0x000000ffff1a7224 */ /* 0x000fe400078e0017 */
[----:B------:R-:W-:Y:S02]  /*4920*/  IMAD.MOV.U32 R25, RZ, RZ, R24 ;  /* 0x000000ffff197224 */ /* 0x000fe400078e0018 */
[----:B------:R-:W-:-:S02]  /*4930*/  IMAD.MOV.U32 R12, RZ, RZ, R8 ;  /* 0x000000ffff0c7224 */ /* 0x000fc400078e0008 */
[----:B------:R-:W-:Y:S01]  /*4940*/  IMAD.MOV.U32 R13, RZ, RZ, R9 ;  /* 0x000000ffff0d7224 */ /* 0x000fe200078e0009 */
[----:B---3--:R-:W-:-:S14]  /*4950*/  DSETP.GEU.AND P0, PT, R8, R14, PT ;  /* 0x0000000e0800722a */ /* 0x008fdc0003f0e000 */
        /* <DEDUP_REMOVED lines=15> */
.L_x_1888:
[----:B------:R-:W-:Y:S05]  /*4a50*/  BSYNC.RECONVERGENT B2 ;  /* 0x0000000000027941 */ /* 0x000fea0003800200 */
.L_x_1887:
[----:B-----5:R-:W-:Y:S01]  /*4a60*/  DSETP.GEU.AND P0, PT, R12, R10, PT ;  /* 0x0000000a0c00722a */ /* 0x020fe20003f0e000 */
[----:B------:R-:W-:Y:S01]  /*4a70*/  VIADD R9, R16, 0x100 ;  /* 0x0000010010097836 */ /* 0x000fe20000000000 */
[----:B------:R-:W-:Y:S01]  /*4a80*/  BSSY.RECONVERGENT B2, `(.L_x_1889) ;  /* 0x0000016000027945 */ /* 0x000fe20003800200 */
[----:B------:R-:W-:Y:S02]  /*4a90*/  IMAD.MOV.U32 R15, RZ, RZ, R26 ;  /* 0x000000ffff0f7224 */ /* 0x000fe400078e001a */
[----:B------:R-:W-:Y:S01]  /*4aa0*/  IMAD.MOV.U32 R14, RZ, RZ, R25 ;  /* 0x000000ffff0e7224 */ /* 0x000fe200078e0019 */
[----:B--2---:R-:W-:Y:S01]  /*4ab0*/  IADD3 R23, P1, PT, R9, R2, RZ ;  /* 0x0000000209177210 */ /* 0x004fe20007f3e0ff */
[----:B------:R-:W-:Y:S02]  /*4ac0*/  IMAD.MOV.U32 R8, RZ, RZ, R12 ;  /* 0x000000ffff087224 */ /* 0x000fe400078e000c */
[----:B------:R-:W-:Y:S02]  /*4ad0*/  IMAD.MOV.U32 R9, RZ, RZ, R13 ;  /* 0x000000ffff097224 */ /* 0x000fe400078e000d */
[----:B------:R-:W-:-:S03]  /*4ae0*/  IMAD.X R24, RZ, RZ, R3, P1 ;  /* 0x000000ffff187224 */ /* 0x000fc600008e0603 */
        /* <DEDUP_REMOVED lines=15> */
.L_x_1890:
[----:B------:R-:W-:Y:S05]  /*4be0*/  BSYNC.RECONVERGENT B2 ;  /* 0x0000000000027941 */ /* 0x000fea0003800200 */
.L_x_1889:
[----:B------:R0:W5:Y:S01]  /*4bf0*/  LDG.E.64 R10, desc[UR8][R4.64] ;  /* 0x00000008040a7981 */ /* 0x000162000c1e1b00 */
[----:B------:R-:W-:Y:S01]  /*4c00*/  DSETP.GEU.AND P0, PT, R8, R6, PT ;  /* 0x000000060800722a */ /* 0x000fe20003f0e000 */
[----:B------:R-:W-:Y:S01]  /*4c10*/  VIADD R13, R16, 0x200 ;  /* 0x00000200100d7836 */ /* 0x000fe20000000000 */
[----:B------:R-:W-:Y:S01]  /*4c20*/  BSSY.RECONVERGENT B2, `(.L_x_1891) ;  /* 0x0000016000027945 */ /* 0x000fe20003800200 */
[----:B------:R-:W-:Y:S02]  /*4c30*/  IMAD.MOV.U32 R26, RZ, RZ, R15 ;  /* 0x000000ffff1a7224 */ /* 0x000fe400078e000f */
[----:B------:R-:W-:Y:S01]  /*4c40*/  IMAD.MOV.U32 R25, RZ, RZ, R14 ;  /* 0x000000ffff197224 */ /* 0x000fe200078e000e */
[----:B------:R-:W-:Y:S01]  /*4c50*/  IADD3 R24, P1, PT, R13, R2, RZ ;  /* 0x000000020d187210 */ /* 0x000fe20007f3e0ff */
[----:B------:R-:W-:Y:S02]  /*4c60*/  IMAD.MOV.U32 R12, RZ, RZ, R8 ;  /* 0x000000ffff0c7224 */ /* 0x000fe400078e0008 */
[----:B------:R-:W-:-:S02]  /*4c70*/  IMAD.MOV.U32 R13, RZ, RZ, R9 ;  /* 0x000000ffff0d7224 */ /* 0x000fc400078e0009 */
[----:B------:R-:W-:-:S03]  /*4c80*/  IMAD.X R23, RZ, RZ, R3, P1 ;  /* 0x000000ffff177224 */ /* 0x000fc600008e0603 */
        /* <DEDUP_REMOVED lines=15> */
.L_x_1892:
[----:B------:R-:W-:Y:S05]  /*4d80*/  BSYNC.RECONVERGENT B2 ;  /* 0x0000000000027941 */ /* 0x000fea0003800200 */
.L_x_1891:
[----:B-----5:R-:W-:Y:S01]  /*4d90*/  DSETP.GEU.AND P0, PT, R12, R10, PT ;  /* 0x0000000a0c00722a */ /* 0x020fe20003f0e000 */
[----:B------:R-:W-:Y:S01]  /*4da0*/  VIADD R7, R16, 0x300 ;  /* 0x0000030010077836 */ /* 0x000fe20000000000 */
[----:B------:R-:W-:Y:S01]  /*4db0*/  BSSY.RECONVERGENT B2, `(.L_x_1893) ;  /* 0x0000016000027945 */ /* 0x000fe20003800200 */
[----:B------:R-:W-:Y:S02]  /*4dc0*/  IMAD.MOV.U32 R23, RZ, RZ, R26 ;  /* 0x000000ffff177224 */ /* 0x000fe400078e001a */
[----:B------:R-:W-:Y:S01]  /*4dd0*/  IMAD.MOV.U32 R24, RZ, RZ, R25 ;  /* 0x000000ffff187224 */ /* 0x000fe200078e0019 */
[----:B------:R-:W-:Y:S01]  /*4de0*/  IADD3 R7, P1, PT, R7, R2, RZ ;  /* 0x0000000207077210 */ /* 0x000fe20007f3e0ff */
        /* <DEDUP_REMOVED lines=18> */
.L_x_1894:
[----:B------:R-:W-:Y:S05]  /*4f10*/  BSYNC.RECONVERGENT B2 ;  /* 0x0000000000027941 */ /* 0x000fea0003800200 */
.L_x_1893:
[----:B------:R-:W-:Y:S01]  /*4f20*/  VIADD R10, R22, 0x200 ;  /* 0x00000200160a7836 */ /* 0x000fe20000000000 */
[----:B------:R-:W-:Y:S01]  /*4f30*/  IADD3 R6, P2, PT, R4, 0x2000, RZ ;  /* 0x0000200004067810 */ /* 0x000fe20007f5e0ff */
[----:B------:R-:W-:Y:S01]  /*4f40*/  VIADD R22, R22, 0x400 ;  /* 0x0000040016167836 */ /* 0x000fe20000000000 */
[----:B------:R-:W-:Y:S01]  /*4f50*/  IADD3 R18, P1, PT, R18, 0x400, RZ ;  /* 0x0000040012127810 */ /* 0x000fe20007f3e0ff */
[----:B------:R-:W-:Y:S01]  /*4f60*/  VIADD R16, R16, 0x400 ;  /* 0x0000040010107836 */ /* 0x000fe20000000000 */
[----:B------:R-:W-:Y:S01]  /*4f70*/  ISETP.GE.AND P0, PT, R10, R17, PT ;  /* 0x000000110a00720c */ /* 0x000fe20003f06270 */
[----:B------:R-:W-:Y:S01]  /*4f80*/  IMAD.X R5, RZ, RZ, R5, P2 ;  /* 0x000000ffff057224 */ /* 0x000fe200010e0605 */
[----:B------:R-:W-:Y:S01]  /*4f90*/  IADD3 R20, P2, PT, R20, 0x2000, RZ ;  /* 0x0000200014147810 */ /* 0x000fe20007f5e0ff */
[----:B------:R-:W-:-:S04]  /*4fa0*/  IMAD.X R19, RZ, RZ, R19, P1 ;  /* 0x000000ffff137224 */ /* 0x000fc800008e0613 */
[----:B------:R-:W-:-:S06]  /*4fb0*/  IMAD.X R21, RZ, RZ, R21, P2 ;  /* 0x000000ffff157224 */ /* 0x000fcc00010e0615 */
[----:B------:R-:W-:Y:S05]  /*4fc0*/  @!P0 BRA `(.L_x_1895) ;  /* 0xfffffff8003c8947 */ /* 0x000fea000383ffff */
.L_x_1881:
[----:B------:R-:W-:Y:S05]  /*4fd0*/  BSYNC.RECONVERGENT B1 ;  /* 0x0000000000017941 */ /* 0x000fea0003800200 */
.L_x_1880:
        /* <DEDUP_REMOVED lines=27> */
.L_x_1897:
[----:B------:R-:W-:Y:S05]  /*5190*/  BSYNC.RECONVERGENT B1 ;  /* 0x0000000000017941 */ /* 0x000fea0003800200 */
.L_x_1896:
        /* <DEDUP_REMOVED lines=26> */
.L_x_1899:
[----:B------:R-:W-:Y:S05]  /*5340*/  BSYNC.RECONVERGENT B1 ;  /* 0x0000000000017941 */ /* 0x000fea0003800200 */
.L_x_1898:
        /* <DEDUP_REMOVED lines=26> */
.L_x_1901:
[----:B------:R-:W-:Y:S05]  /*54f0*/  BSYNC.RECONVERGENT B1 ;  /* 0x0000000000017941 */ /* 0x000fea0003800200 */
.L_x_1900:
        /* <DEDUP_REMOVED lines=26> */
.L_x_1903:
[----:B------:R-:W-:Y:S05]  /*56a0*/  BSYNC.RECONVERGENT B1 ;  /* 0x0000000000017941 */ /* 0x000fea0003800200 */
.L_x_1902:
        /* <DEDUP_REMOVED lines=27> */
.L_x_1905:
[----:B------:R-:W-:Y:S05]  /*5860*/  BSYNC.RECONVERGENT B1 ;  /* 0x0000000000017941 */ /* 0x000fea0003800200 */
.L_x_1904:
        /* <DEDUP_REMOVED lines=10> */
.L_x_1907:
[----:B------:R-:W-:Y:S05]  /*5910*/  BSYNC.RECONVERGENT B1 ;  /* 0x0000000000017941 */ /* 0x000fea0003800200 */
.L_x_1906:
        /* <DEDUP_REMOVED lines=31> */
.L_x_1909:
[----:B------:R-:W-:Y:S05]  /*5b10*/  BSYNC.RECONVERGENT B1 ;  /* 0x0000000000017941 */ /* 0x000fea0003800200 */
.L_x_1908:
        /* <DEDUP_REMOVED lines=22> */
.L_x_1911:
[----:B------:R-:W-:Y:S05]  /*5c80*/  BSYNC.RECONVERGENT B1 ;  /* 0x0000000000017941 */ /* 0x000fea0003800200 */
.L_x_1910:
        /* <DEDUP_REMOVED lines=22> */
.L_x_1913:
[----:B------:R-:W-:Y:S05]  /*5df0*/  BSYNC.RECONVERGENT B1 ;  /* 0x0000000000017941 */ /* 0x000fea0003800200 */
.L_x_1912:
        /* <DEDUP_REMOVED lines=22> */
.L_x_1915:
[----:B------:R-:W-:Y:S05]  /*5f60*/  BSYNC.RECONVERGENT B1 ;  /* 0x0000000000017941 */ /* 0x000fea0003800200 */
.L_x_1914:
        /* <DEDUP_REMOVED lines=21> */
.L_x_1917:
[----:B------:R-:W-:Y:S05]  /*60c0*/  BSYNC.RECONVERGENT B1 ;  /* 0x0000000000017941 */ /* 0x000fea0003800200 */
.L_x_1916:
        /* <DEDUP_REMOVED lines=21> */
.L_x_1919:
[----:B------:R-:W-:Y:S05]  /*6220*/  BSYNC.RECONVERGENT B1 ;  /* 0x0000000000017941 */ /* 0x000fea0003800200 */
.L_x_1918:
        /* <DEDUP_REMOVED lines=19> */
.L_x_1827:
[----:B------:R-:W-:Y:S05]  /*6360*/  BSYNC.RECONVERGENT B0 ;  /* 0x0000000000007941 */ /* 0x000fea0003800200 */
.L_x_1794:
[----:B------:R-:W-:Y:S05]  /*6370*/  @P1 EXIT ;  /* 0x000000000000194d */ /* 0x000fea0003800000 */
[----:B01----:R-:W0:Y:S02]  /*6380*/  LDC.64 R4, c[0x0][0x390] ;  /* 0x0000e400ff047b82 */ /* 0x003e240000000a00 */
[----:B0-----:R-:W-:Y:S04]  /*6390*/  STG.E.64 desc[UR8][R4.64], R2 ;  /* 0x0000000204007986 */ /* 0x001fe8000c101b08 */
[----:B---34-:R-:W-:Y:S01]  /*63a0*/  STG.E.64 desc[UR8][R4.64+0x8], R16 ;  /* 0x0000081004007986 */ /* 0x018fe2000c101b08 */
[----:B------:R-:W-:Y:S05]  /*63b0*/  EXIT ;  /* 0x000000000000794d */ /* 0x000fea0003800000 */
.L_x_1920:
        /* <DEDUP_REMOVED lines=12> */
.L_x_2146:


//--------------------- .text._Z8jumpFillPdi      --------------------------
	.section	.text._Z8jumpFillPdi,"ax",@progbits
	.align	128
        .global         _Z8jumpFillPdi
        .type           _Z8jumpFillPdi,@function
        .size           _Z8jumpFillPdi,(.L_x_2147 - _Z8jumpFillPdi)
        .other          _Z8jumpFillPdi,@"STO_CUDA_ENTRY STV_DEFAULT"
_Z8jumpFillPdi:
.text._Z8jumpFillPdi:
[----:B------:R-:W-:Y:S01]  /*0000*/  LDC R1, c[0x0][0x37c] ;  /* 0x0000df00ff017b82 */ /* 0x000fe20000000800 */
[----:B------:R-:W0:Y:S07]  /*0010*/  S2R R0, SR_TID.X ;  /* 0x0000000000007919 */ /* 0x000e2e0000002100 */
[----:B------:R-:W-:Y:S01]  /*0020*/  S2UR UR4, SR_CTAID.Y ;  /* 0x00000000000479c3 */ /* 0x000fe20000002600 */
[----:B------:R-:W1:Y:S01]  /*0030*/  LDCU UR5, c[0x0][0x370] ;  /* 0x00006e00ff0577ac */ /* 0x000e620008000800 */
[----:B------:R-:W2:Y:S06]  /*0040*/  LDCU UR7, c[0x0][0x388] ;  /* 0x00007100ff0777ac */ /* 0x000eac0008000800 */
[----:B------:R-:W1:Y:S08]  /*0050*/  S2UR UR6, SR_CTAID.X ;  /* 0x00000000000679c3 */ /* 0x000e700000002500 */
[----:B------:R-:W0:Y:S01]  /*0060*/  LDC R7, c[0x0][0x360] ;  /* 0x0000d800ff077b82 */ /* 0x000e220000000800 */
[----:B-1----:R-:W-:-:S06]  /*0070*/  UIMAD UR4, UR4, UR5, UR6 ;  /* 0x00000005040472a4 */ /* 0x002fcc000f8e0206 */
[----:B0-----:R-:W-:-:S05]  /*0080*/  IMAD R7, R7, UR4, R0 ;  /* 0x0000000407077c24 */ /* 0x001fca000f8e0200 */
[----:B--2---:R-:W-:-:S13]  /*0090*/  ISETP.GE.AND P0, PT, R7, UR7, PT ;  /* 0x0000000707007c0c */ /* 0x004fda000bf06270 */
[----:B------:R-:W-:Y:S05]  /*00a0*/  @P0 EXIT ;  /* 0x000000000000094d */ /* 0x000fea0003800000 */
[----:B------:R-:W0:Y:S01]  /*00b0*/  LDC.64 R2, c[0x0][0x380] ;  /* 0x0000e000ff027b82 */ /* 0x000e220000000a00 */
[----:B------:R-:W1:Y:S01]  /*00c0*/  LDCU.64 UR4, c[0x0][0x358] ;  /* 0x00006b00ff0477ac */ /* 0x000e620008000a00 */
[----:B------:R-:W-:Y:S01]  /*00d0*/  HFMA2 R4, -RZ, RZ, 0, 0 ;  /* 0x00000000ff047431 */ /* 0x000fe200000001ff */
[----:B------:R-:W-:Y:S01]  /*00e0*/  MOV R5, 0x408f3800 ;  /* 0x408f380000057802 */ /* 0x000fe20000000f00 */
[----:B0-----:R-:W-:-:S05]  /*00f0*/  IMAD.WIDE R2, R7, 0x8, R2 ;  /* 0x0000000807027825 */ /* 0x001fca00078e0202 */
[----:B-1----:R-:W-:Y:S01]  /*0100*/  STG.E.64 desc[UR4][R2.64], R4 ;  /* 0x0000000402007986 */ /* 0x002fe2000c101b04 */
[----:B------:R-:W-:Y:S05]  /*0110*/  EXIT ;  /* 0x000000000000794d */ /* 0x000fea0003800000 */
.L_x_1921:
        /* <DEDUP_REMOVED lines=14> */
.L_x_2147:


//--------------------- .text._Z10matrixCopyiPdS_ --------------------------
	.section	.text._Z10matrixCopyiPdS_,"ax",@progbits
	.align	128
        .global         _Z10matrixCopyiPdS_
        .type           _Z10matrixCopyiPdS_,@function
        .size           _Z10matrixCopyiPdS_,(.L_x_2148 - _Z10matrixCopyiPdS_)
        .other          _Z10matrixCopyiPdS_,@"STO_CUDA_ENTRY STV_DEFAULT"
_Z10matrixCopyiPdS_:
.text._Z10matrixCopyiPdS_:
[----:B------:R-:W-:Y:S01]  /*0000*/  LDC R1, c[0x0][0x37c] ;  /* 0x0000df00ff017b82 */ /* 0x000fe20000000800 */
[----:B------:R-:W0:Y:S07]  /*0010*/  S2R R0, SR_TID.X ;  /* 0x0000000000007919 */ /* 0x000e2e0000002100 */
[----:B------:R-:W-:Y:S01]  /*0020*/  S2UR UR4, SR_CTAID.Y ;  /* 0x00000000000479c3 */ /* 0x000fe20000002600 */
[----:B------:R-:W1:Y:S01]  /*0030*/  LDCU UR5, c[0x0][0x370] ;  /* 0x00006e00ff0577ac */ /* 0x000e620008000800 */
[----:B------:R-:W2:Y:S06]  /*0040*/  LDCU UR7, c[0x0][0x380] ;  /* 0x00007000ff0777ac */ /* 0x000eac0008000800 */
[----:B------:R-:W1:Y:S08]  /*0050*/  S2UR UR6, SR_CTAID.X ;  /* 0x00000000000679c3 */ /* 0x000e700000002500 */
[----:B------:R-:W0:Y:S01]  /*0060*/  LDC R7, c[0x0][0x360] ;  /* 0x0000d800ff077b82 */ /* 0x000e220000000800 */
[----:B-1----:R-:W-:-:S02]  /*0070*/  UIMAD UR4, UR4, UR5, UR6 ;  /* 0x00000005040472a4 */ /* 0x002fc4000f8e0206 */
[----:B--2---:R-:W-:-:S04]  /*0080*/  UIMAD UR5, UR7, UR7, URZ ;  /* 0x00000007070572a4 */ /* 0x004fc8000f8e02ff */
[----:B0-----:R-:W-:-:S05]  /*0090*/  IMAD R7, R7, UR4, R0 ;  /* 0x0000000407077c24 */ /* 0x001fca000f8e0200 */
[----:B------:R-:W-:-:S13]  /*00a0*/  ISETP.GE.AND P0, PT, R7, UR5, PT ;  /* 0x0000000507007c0c */ /* 0x000fda000bf06270 */
[----:B------:R-:W-:Y:S05]  /*00b0*/  @P0 EXIT ;  /* 0x000000000000094d */ /* 0x000fea0003800000 */
[----:B------:R-:W0:Y:S01]  /*00c0*/  LDC.64 R2, c[0x0][0x388] ;  /* 0x0000e200ff027b82 */ /* 0x000e220000000a00 */
[----:B------:R-:W1:Y:S07]  /*00d0*/  LDCU.64 UR4, c[0x0][0x358] ;  /* 0x00006b00ff0477ac */ /* 0x000e6e0008000a00 */
[----:B------:R-:W2:Y:S01]  /*00e0*/  LDC.64 R4, c[0x0][0x390] ;  /* 0x0000e400ff047b82 */ /* 0x000ea20000000a00 */
[----:B0-----:R-:W-:-:S06]  /*00f0*/  IMAD.WIDE R2, R7, 0x8, R2 ;  /* 0x0000000807027825 */ /* 0x001fcc00078e0202 */
[----:B-1----:R-:W3:Y:S01]  /*0100*/  LDG.E.64 R2, desc[UR4][R2.64] ;  /* 0x0000000402027981 */ /* 0x002ee2000c1e1b00 */
[----:B--2---:R-:W-:-:S05]  /*0110*/  IMAD.WIDE R4, R7, 0x8, R4 ;  /* 0x0000000807047825 */ /* 0x004fca00078e0204 */
[----:B---3--:R-:W-:Y:S01]  /*0120*/  STG.E.64 desc[UR4][R4.64], R2 ;  /* 0x0000000204007986 */ /* 0x008fe2000c101b04 */
[----:B------:R-:W-:Y:S05]  /*0130*/  EXIT ;  /* 0x000000000000794d */ /* 0x000fea0003800000 */
.L_x_1922:
        /* <DEDUP_REMOVED lines=12> */
.L_x_2148:


//--------------------- .text._Z13grabPositivesPdS_i --------------------------
	.section	.text._Z13grabPositivesPdS_i,"ax",@progbits
	.align	128
        .global         _Z13grabPositivesPdS_i
        .type           _Z13grabPositivesPdS_i,@function
        .size           _Z13grabPositivesPdS_i,(.L_x_2149 - _Z13grabPositivesPdS_i)
        .other          _Z13grabPositivesPdS_i,@"STO_CUDA_ENTRY STV_DEFAULT"
_Z13grabPositivesPdS_i:
.text._Z13grabPositivesPdS_i:
        /* <DEDUP_REMOVED lines=13> */
[----:B------:R-:W1:Y:S01]  /*00d0*/  LDCU.64 UR4, c[0x0][0x358] ;  /* 0x00006b00ff0477ac */ /* 0x000e620008000a00 */
[----:B------:R-:W-:Y:S01]  /*00e0*/  HFMA2 R6, -RZ, RZ, -512, 0 ;  /* 0xe0000000ff067431 */ /* 0x000fe200000001ff */
[----:B------:R-:W-:-:S05]  /*00f0*/  MOV R7, 0x416312cf ;  /* 0x416312cf00077802 */ /* 0x000fca0000000f00 */
[----:B------:R-:W2:Y:S01]  /*0100*/  LDC.64 R4, c[0x0][0x388] ;  /* 0x0000e200ff047b82 */ /* 0x000ea20000000a00 */
[----:B0-----:R-:W-:-:S05]  /*0110*/  IMAD.WIDE R2, R9, 0x8, R2 ;  /* 0x0000000809027825 */ /* 0x001fca00078e0202 */
[----:B-1----:R0:W-:Y:S01]  /*0120*/  STG.E.64 desc[UR4][R2.64], R6 ;  /* 0x0000000602007986 */ /* 0x0021e2000c101b04 */
[----:B--2---:R-:W-:-:S06]  /*0130*/  IMAD.WIDE R4, R9, 0x8, R4 ;  /* 0x0000000809047825 */ /* 0x004fcc00078e0204 */
[----:B------:R-:W2:Y:S02]  /*0140*/  LDG.E.64 R4, desc[UR4][R4.64] ;  /* 0x0000000404047981 */ /* 0x000ea4000c1e1b00 */
[----:B--2---:R-:W-:-:S14]  /*0150*/  DSETP.GT.AND P0, PT, R4, RZ, PT ;  /* 0x000000ff0400722a */ /* 0x004fdc0003f04000 */
[----:B0-----:R-:W-:Y:S05]  /*0160*/  @!P0 EXIT ;  /* 0x000000000000894d */ /* 0x001fea0003800000 */
[----:B------:R-:W-:Y:S01]  /*0170*/  STG.E.64 desc[UR4][R2.64], R4 ;  /* 0x0000000402007986 */ /* 0x000fe2000c101b04 */
[----:B------:R-:W-:Y:S05]  /*0180*/  EXIT ;  /* 0x000000000000794d */ /* 0x000fea0003800000 */
.L_x_1923:
        /* <DEDUP_REMOVED lines=15> */
.L_x_2149:


//--------------------- .text._Z10checkRangeiPdi  --------------------------
	.section	.text._Z10checkRangeiPdi,"ax",@progbits
	.align	128
        .global         _Z10checkRangeiPdi
        .type           _Z10checkRangeiPdi,@function
        .size           _Z10checkRangeiPdi,(.L_x_2114 - _Z10checkRangeiPdi)
        .other          _Z10checkRangeiPdi,@"STO_CUDA_ENTRY STV_DEFAULT"
_Z10checkRangeiPdi:
.text._Z10checkRangeiPdi:
[----:B------:R-:W-:Y:S01]  /*0000*/  LDC R1, c[0x0][0x37c] ;  /* 0x0000df00ff017b82 */ /* 0x000fe20000000800 */
[----:B------:R-:W0:Y:S07]  /*0010*/  S2R R5, SR_TID.X ;  /* 0x0000000000057919 */ /* 0x000e2e0000002100 */
[----:B------:R-:W0:Y:S08]  /*0020*/  S2UR UR4, SR_CTAID.X ;  /* 0x00000000000479c3 */ /* 0x000e300000002500 */
[----:B------:R-:W0:Y:S08]  /*0030*/  LDC R0, c[0x0][0x360] ;  /* 0x0000d800ff007b82 */ /* 0x000e300000000800 */
[----:B------:R-:W1:Y:S01]  /*0040*/  LDC R3, c[0x0][0x390] ;  /* 0x0000e400ff037b82 */ /* 0x000e620000000800 */
[----:B0-----:R-:W-:-:S02]  /*0050*/  IMAD R0, R0, UR4, R5 ;  /* 0x0000000400007c24 */ /* 0x001fc4000f8e0205 */
[----:B-1----:R-:W-:-:S05]  /*0060*/  IMAD R5, R3, R3, RZ ;  /* 0x0000000303057224 */ /* 0x002fca00078e02ff */
[----:B------:R-:W-:-:S13]  /*0070*/  ISETP.GE.AND P0, PT, R0, R5, PT ;  /* 0x000000050000720c */ /* 0x000fda0003f06270 */
[----:B------:R-:W-:Y:S05]  /*0080*/  @P0 EXIT ;  /* 0x000000000000094d */ /* 0x000fea0003800000 */
[----:B------:R-:W-:Y:S01]  /*0090*/  IABS R8, R3 ;  /* 0x0000000300087213 */ /* 0x000fe20000000000 */
[----:B------:R-:W0:Y:S01]  /*00a0*/  LDC R2, c[0x0][0x380] ;  /* 0x0000e000ff027b82 */ /* 0x000e220000000800 */
[----:B------:R-:W-:Y:S01]  /*00b0*/  IABS R10, R0 ;  /* 0x00000000000a7213 */ /* 0x000fe20000000000 */
[----:B------:R-:W1:Y:S01]  /*00c0*/  LDCU.64 UR4, c[0x0][0x358] ;  /* 0x00006b00ff0477ac */ /* 0x000e620008000a00 */
[----:B------:R-:W2:Y:S01]  /*00d0*/  I2F.RP R6, R8 ;  /* 0x0000000800067306 */ /* 0x000ea20000209400 */
[----:B------:R-:W-:Y:S07]  /*00e0*/  BSSY.RECONVERGENT B0, `(.L_x_1924) ;  /* 0x0000044000007945 */ /* 0x000fee0003800200 */
[----:B--2---:R-:W2:Y:S01]  /*00f0*/  MUFU.RCP R6, R6 ;  /* 0x0000000600067308 */ /* 0x004ea20000001000 */
[----:B0-----:R-:W-:Y:S01]  /*0100*/  IABS R9, R2 ;  /* 0x0000000200097213 */ /* 0x001fe20000000000 */
[----:B--2---:R-:W-:-:S06]  /*0110*/  VIADD R4, R6, 0xffffffe ;  /* 0x0ffffffe06047836 */ /* 0x004fcc0000000000 */
[----:B------:R0:W2:Y:S02]  /*0120*/  F2I.FTZ.U32.TRUNC.NTZ R5, R4 ;  /* 0x0000000400057305 */ /* 0x0000a4000021f000 */
[----:B0-----:R-:W-:Y:S02]  /*0130*/  HFMA2 R4, -RZ, RZ, 0, 0 ;  /* 0x00000000ff047431 */ /* 0x001fe400000001ff */
[----:B--2---:R-:W-:-:S04]  /*0140*/  IMAD.MOV R7, RZ, RZ, -R5 ;  /* 0x000000ffff077224 */ /* 0x004fc800078e0a05 */
[----:B------:R-:W-:-:S04]  /*0150*/  IMAD R7, R7, R8, RZ ;  /* 0x0000000807077224 */ /* 0x000fc800078e02ff */
[----:B------:R-:W-:-:S04]  /*0160*/  IMAD.HI.U32 R5, R5, R7, R4 ;  /* 0x0000000705057227 */ /* 0x000fc800078e0004 */
[----:B------:R-:W-:-:S04]  /*0170*/  IMAD.MOV.U32 R7, RZ, RZ, R10 ;  /* 0x000000ffff077224 */ /* 0x000fc800078e000a */
[----:B------:R-:W-:-:S04]  /*0180*/  IMAD.HI.U32 R6, R5, R7, RZ ;  /* 0x0000000705067227 */ /* 0x000fc800078e00ff */
[----:B------:R-:W-:-:S04]  /*0190*/  IMAD.HI.U32 R5, R5, R9, RZ ;  /* 0x0000000905057227 */ /* 0x000fc800078e00ff */
[----:B------:R-:W-:Y:S01]  /*01a0*/  IMAD.MOV R10, RZ, RZ, -R6 ;  /* 0x000000ffff0a7224 */ /* 0x000fe200078e0a06 */
[----:B------:R-:W-:-:S03]  /*01b0*/  IADD3 R4, PT, PT, -R5, RZ, RZ ;  /* 0x000000ff05047210 */ /* 0x000fc60007ffe1ff */
[C---:B------:R-:W-:Y:S02]  /*01c0*/  IMAD R7, R8.reuse, R10, R7 ;  /* 0x0000000a08077224 */ /* 0x040fe400078e0207 */
[----:B------:R-:W-:-:S03]  /*01d0*/  IMAD R4, R8, R4, R9 ;  /* 0x0000000408047224 */ /* 0x000fc600078e0209 */
[C---:B------:R-:W-:Y:S02]  /*01e0*/  ISETP.GT.U32.AND P0, PT, R8.reuse, R7, PT ;  /* 0x000000070800720c */ /* 0x040fe40003f04070 */
[----:B------:R-:W-:-:S11]  /*01f0*/  ISETP.GT.U32.AND P2, PT, R8, R4, PT ;  /* 0x000000040800720c */ /* 0x000fd60003f44070 */
[--C-:B------:R-:W-:Y:S01]  /*0200*/  @!P0 IMAD.IADD R7, R7, 0x1, -R8.reuse ;  /* 0x0000000107078824 */ /* 0x100fe200078e0a08 */
[----:B------:R-:W-:Y:S01]  /*0210*/  @!P0 IADD3 R6, PT, PT, R6, 0x1, RZ ;  /* 0x0000000106068810 */ /* 0x000fe20007ffe0ff */
[----:B------:R-:W-:Y:S02]  /*0220*/  @!P2 IMAD.IADD R4, R4, 0x1, -R8 ;  /* 0x000000010404a824 */ /* 0x000fe400078e0a08 */
[----:B------:R-:W-:Y:S01]  /*0230*/  @!P2 VIADD R5, R5, 0x1 ;  /* 0x000000010505a836 */ /* 0x000fe20000000000 */
[-C--:B------:R-:W-:Y:S02]  /*0240*/  ISETP.GE.U32.AND P3, PT, R7, R8.reuse, PT ;  /* 0x000000080700720c */ /* 0x080fe40003f66070 */
[----:B------:R-:W-:Y:S02]  /*0250*/  ISETP.GE.U32.AND P4, PT, R4, R8, PT ;  /* 0x000000080400720c */ /* 0x000fe40003f86070 */
[-C--:B------:R-:W-:Y:S02]  /*0260*/  LOP3.LUT R7, R0, R3.reuse, RZ, 0x3c, !PT ;  /* 0x0000000300077212 */ /* 0x080fe400078e3cff */
[----:B------:R-:W-:-:S02]  /*0270*/  LOP3.LUT R4, R2, R3, RZ, 0x3c, !PT ;  /* 0x0000000302047212 */ /* 0x000fc400078e3cff */
[----:B------:R-:W-:Y:S02]  /*0280*/  ISETP.GE.AND P1, PT, R7, RZ, PT ;  /* 0x000000ff0700720c */ /* 0x000fe40003f26270 */
[----:B------:R-:W-:Y:S02]  /*0290*/  ISETP.GE.AND P0, PT, R4, RZ, PT ;  /* 0x000000ff0400720c */ /* 0x000fe40003f06270 */
[----:B------:R-:W-:Y:S01]  /*02a0*/  ISETP.NE.AND P2, PT, R3, RZ, PT ;  /* 0x000000ff0300720c */ /* 0x000fe20003f45270 */
[----:B------:R-:W-:Y:S01]  /*02b0*/  @P3 VIADD R6, R6, 0x1 ;  /* 0x0000000106063836 */ /* 0x000fe20000000000 */
[----:B------:R-:W-:Y:S02]  /*02c0*/  LOP3.LUT R4, RZ, R3, RZ, 0x33, !PT ;  /* 0x00000003ff047212 */ /* 0x000fe400078e33ff */
[----:B------:R-:W-:-:S05]  /*02d0*/  @P4 IADD3 R5, PT, PT, R5, 0x1, RZ ;  /* 0x0000000105054810 */ /* 0x000fca0007ffe0ff */
[----:B------:R-:W-:Y:S02]  /*02e0*/  @!P1 IMAD.MOV R6, RZ, RZ, -R6 ;  /* 0x000000ffff069224 */ /* 0x000fe400078e0a06 */
[----:B------:R-:W-:-:S03]  /*02f0*/  @!P0 IMAD.MOV R5, RZ, RZ, -R5 ;  /* 0x000000ffff058224 */ /* 0x000fc600078e0a05 */
[C---:B------:R-:W-:Y:S02]  /*0300*/  SEL R10, R4.reuse, R6, !P2 ;  /* 0x00000006040a7207 */ /* 0x040fe40005000000 */
[----:B------:R-:W-:Y:S02]  /*0310*/  SEL R12, R4, R5, !P2 ;  /* 0x00000005040c7207 */ /* 0x000fe40005000000 */
[----:B------:R-:W-:Y:S01]  /*0320*/  IADD3 R11, PT, PT, -R10, RZ, RZ ;  /* 0x000000ff0a0b7210 */ /* 0x000fe20007ffe1ff */
[----:B------:R-:W-:Y:S02]  /*0330*/  I2F.F64 R4, R10 ;  /* 0x0000000a00047312 */ /* 0x000fe40000201c00 */
[----:B------:R-:W-:Y:S02]  /*0340*/  IMAD.MOV R8, RZ, RZ, -R12 ;  /* 0x000000ffff087224 */ /* 0x000fe400078e0a0c */
[C---:B------:R-:W-:Y:S02]  /*0350*/  IMAD R11, R3.reuse, R11, R0 ;  /* 0x0000000b030b7224 */ /* 0x040fe400078e0200 */
[----:B------:R-:W-:-:S02]  /*0360*/  IMAD R13, R3, R8, R2 ;  /* 0x00000008030d7224 */ /* 0x000fc400078e0202 */
[----:B------:R-:W-:Y:S08]  /*0370*/  I2F.F64 R6, R11 ;  /* 0x0000000b00067312 */ /* 0x000ff00000201c00 */
[----:B------:R-:W0:Y:S08]  /*0380*/  I2F.F64 R8, R13 ;  /* 0x0000000d00087312 */ /* 0x000e300000201c00 */
[----:B------:R-:W2:Y:S01]  /*0390*/  I2F.F64 R2, R12 ;  /* 0x0000000c00027312 */ /* 0x000ea20000201c00 */
[----:B0-----:R-:W-:Y:S01]  /*03a0*/  DADD R6, R6, -R8 ;  /* 0x0000000006067229 */ /* 0x001fe20000000808 */
[----:B------:R-:W-:Y:S01]  /*03b0*/  MOV R8, 0x0 ;  /* 0x0000000000087802 */ /* 0x000fe20000000f00 */
[----:B------:R-:W-:Y:S01]  /*03c0*/  IMAD.MOV.U32 R9, RZ, RZ, 0x3fd80000 ;  /* 0x3fd80000ff097424 */ /* 0x000fe200078e00ff */
[----:B--2---:R-:W-:-:S05]  /*03d0*/  DADD R4, R4, -R2 ;  /* 0x0000000004047229 */ /* 0x004fca0000000802 */
[----:B------:R-:W-:-:S08]  /*03e0*/  DMUL R6, R6, R6 ;  /* 0x0000000606067228 */ /* 0x000fd00000000000 */
[----:B------:R-:W-:-:S06]  /*03f0*/  DFMA R4, R4, R4, R6 ;  /* 0x000000040404722b */ /* 0x000fcc0000000006 */
[----:B------:R-:W0:Y:S04]  /*0400*/  MUFU.RSQ64H R7, R5 ;  /* 0x0000000500077308 */ /* 0x000e280000001c00 */
[----:B------:R-:W-:-:S05]  /*0410*/  VIADD R6, R5, 0xfcb00000 ;  /* 0xfcb0000005067836 */ /* 0x000fca0000000000 */
[----:B------:R-:W-:Y:S01]  /*0420*/  ISETP.GE.U32.AND P0, PT, R6, 0x7ca00000, PT ;  /* 0x7ca000000600780c */ /* 0x000fe20003f06070 */
[----:B0-----:R-:W-:-:S08]  /*0430*/  DMUL R2, R6, R6 ;  /* 0x0000000606027228 */ /* 0x001fd00000000000 */
[----:B------:R-:W-:-:S08]  /*0440*/  DFMA R2, R4, -R2, 1 ;  /* 0x3ff000000402742b */ /* 0x000fd00000000802 */
[----:B------:R-:W-:Y:S02]  /*0450*/  DFMA R8, R2, R8, 0.5 ;  /* 0x3fe000000208742b */ /* 0x000fe40000000008 */
[----:B------:R-:W-:-:S08]  /*0460*/  DMUL R2, R6, R2 ;  /* 0x0000000206027228 */ /* 0x000fd00000000000 */
[----:B------:R-:W-:-:S08]  /*0470*/  DFMA R10, R8, R2, R6 ;  /* 0x00000002080a722b */ /* 0x000fd00000000006 */
[----:B------:R-:W-:Y:S02]  /*0480*/  DMUL R12, R4, R10 ;  /* 0x0000000a040c7228 */ /* 0x000fe40000000000 */
[----:B------:R-:W-:Y:S01]  /*0490*/  VIADD R9, R11, 0xfff00000 ;  /* 0xfff000000b097836 */ /* 0x000fe20000000000 */
[----:B------:R-:W-:-:S05]  /*04a0*/  MOV R8, R10 ;  /* 0x0000000a00087202 */ /* 0x000fca0000000f00 */
[----:B------:R-:W-:-:S08]  /*04b0*/  DFMA R14, R12, -R12, R4 ;  /* 0x8000000c0c0e722b */ /* 0x000fd00000000004 */
[----:B------:R-:W-:Y:S01]  /*04c0*/  DFMA R2, R14, R8, R12 ;  /* 0x000000080e02722b */ /* 0x000fe2000000000c */
[----:B-1----:R-:W-:Y:S10]  /*04d0*/  @!P0 BRA `(.L_x_1925) ;  /* 0x0000000000108947 */ /* 0x002ff40003800000 */
[----:B------:R-:W-:-:S07]  /*04e0*/  MOV R2, 0x500 ;  /* 0x0000050000027802 */ /* 0x000fce0000000f00 */
[----:B------:R-:W-:Y:S05]  /*04f0*/  CALL.REL.NOINC `($__internal_0_$__cuda_sm20_dsqrt_rn_f64_mediumpath_v1) ;  /* 0x0000000000307944 */ /* 0x000fea0003c00000 */
[----:B------:R-:W-:Y:S02]  /*0500*/  IMAD.MOV.U32 R2, RZ, RZ, R4 ;  /* 0x000000ffff027224 */ /* 0x000fe400078e0004 */
[----:B------:R-:W-:-:S07]  /*0510*/  IMAD.MOV.U32 R3, RZ, RZ, R5 ;  /* 0x000000ffff037224 */ /* 0x000fce00078e0005 */
.L_x_1925:
[----:B------:R-:W-:Y:S05]  /*0520*/  BSYNC.RECONVERGENT B0 ;  /* 0x0000000000007941 */ /* 0x000fea0003800200 */
.L_x_1924:
[----:B------:R-:W0:Y:S01]  /*0530*/  LDC.64 R4, c[0x0][0x388] ;  /* 0x0000e200ff047b82 */ /* 0x000e220000000a00 */
[----:B------:R-:W-:Y:S01]  /*0540*/  DSETP.GEU.AND P0, PT, R2, 10, PT ;  /* 0x402400000200742a */ /* 0x000fe20003f0e000 */
[----:B0-----:R-:W-:-:S05]  /*0550*/  IMAD.WIDE R2, R0, 0x8, R4 ;  /* 0x0000000800027825 */ /* 0x001fca00078e0204 */
[----:B------:R0:W-:Y:S08]  /*0560*/  STG.E.64 desc[UR4][R2.64], RZ ;  /* 0x000000ff02007986 */ /* 0x0001f0000c101b04 */
[----:B------:R-:W-:Y:S05]  /*0570*/  @P0 EXIT ;  /* 0x000000000000094d */ /* 0x000fea0003800000 */
[----:B------:R-:W-:Y:S01]  /*0580*/  MOV R4, 0x0 ;  /* 0x0000000000047802 */ /* 0x000fe20000000f00 */
[----:B------:R-:W-:-:S05]  /*0590*/  IMAD.MOV.U32 R5, RZ, RZ, 0x3ff00000 ;  /* 0x3ff00000ff057424 */ /* 0x000fca00078e00ff */
[----:B------:R-:W-:Y:S01]  /*05a0*/  STG.E.64 desc[UR4][R2.64], R4 ;  /* 0x0000000402007986 */ /* 0x000fe2000c101b04 */
[----:B------:R-:W-:Y:S05]  /*05b0*/  EXIT ;  /* 0x000000000000794d */ /* 0x000fea0003800000 */
        .weak           $__internal_0_$__cuda_sm20_dsqrt_rn_f64_mediumpath_v1
        .type           $__internal_0_$__cuda_sm20_dsqrt_rn_f64_mediumpath_v1,@function
        .size           $__internal_0_$__cuda_sm20_dsqrt_rn_f64_mediumpath_v1,(.L_x_2114 - $__internal_0_$__cuda_sm20_dsqrt_rn_f64_mediumpath_v1)
$__internal_0_$__cuda_sm20_dsqrt_rn_f64_mediumpath_v1:
[----:B------:R-:W-:Y:S01]  /*05c0*/  ISETP.GE.U32.AND P0, PT, R6, -0x3400000, PT ;  /* 0xfcc000000600780c */ /* 0x000fe20003f06070 */
[----:B------:R-:W-:Y:S01]  /*05d0*/  BSSY.RECONVERGENT B1, `(.L_x_1926) ;  /* 0x0000028000017945 */ /* 0x000fe20003800200 */
[----:B------:R-:W-:Y:S01]  /*05e0*/  MOV R6, R4 ;  /* 0x0000000400067202 */ /* 0x000fe20000000f00 */
[----:B------:R-:W-:Y:S01]  /*05f0*/  IMAD.MOV.U32 R7, RZ, RZ, R5 ;  /* 0x000000ffff077224 */ /* 0x000fe200078e0005 */
[----:B------:R-:W-:Y:S01]  /*0600*/  MOV R5, R15 ;  /* 0x0000000f00057202 */ /* 0x000fe20000000f00 */
[----:B------:R-:W-:Y:S02]  /*0610*/  IMAD.MOV.U32 R8, RZ, RZ, R10 ;  /* 0x000000ffff087224 */ /* 0x000fe400078e000a */
[----:B------:R-:W-:-:S06]  /*0620*/  IMAD.MOV.U32 R4, RZ, RZ, R14 ;  /* 0x000000ffff047224 */ /* 0x000fcc00078e000e */
[----:B------:R-:W-:Y:S05]  /*0630*/  @!P0 BRA `(.L_x_1927) ;  /* 0x0000000000208947 */ /* 0x000fea0003800000 */
[----:B------:R-:W-:-:S10]  /*0640*/  DFMA.RM R4, R4, R8, R12 ;  /* 0x000000080404722b */ /* 0x000fd4000000400c */
[----:B------:R-:W-:-:S05]  /*0650*/  IADD3 R8, P0, PT, R4, 0x1, RZ ;  /* 0x0000000104087810 */ /* 0x000fca0007f1e0ff */
[----:B------:R-:W-:-:S06]  /*0660*/  IMAD.X R9, RZ, RZ, R5, P0 ;  /* 0x000000ffff097224 */ /* 0x000fcc00000e0605 */
[----:B------:R-:W-:-:S08]  /*0670*/  DFMA.RP R6, -R4, R8, R6 ;  /* 0x000000080406722b */ /* 0x000fd00000008106 */
[----:B------:R-:W-:-:S06]  /*0680*/  DSETP.GT.AND P0, PT, R6, RZ, PT ;  /* 0x000000ff0600722a */ /* 0x000fcc0003f04000 */
[----:B------:R-:W-:Y:S02]  /*0690*/  FSEL R4, R8, R4, P0 ;  /* 0x0000000408047208 */ /* 0x000fe40000000000 */
[----:B------:R-:W-:Y:S01]  /*06a0*/  FSEL R5, R9, R5, P0 ;  /* 0x0000000509057208 */ /* 0x000fe20000000000 */
[----:B------:R-:W-:Y:S06]  /*06b0*/  BRA `(.L_x_1928) ;  /* 0x0000000000647947 */ /* 0x000fec0003800000 */
.L_x_1927:
[----:B------:R-:W-:-:S14]  /*06c0*/  DSETP.NE.AND P0, PT, R6, RZ, PT ;  /* 0x000000ff0600722a */ /* 0x000fdc0003f05000 */
[----:B------:R-:W-:Y:S05]  /*06d0*/  @!P0 BRA `(.L_x_1929) ;  /* 0x0000000000588947 */ /* 0x000fea0003800000 */
[----:B------:R-:W-:-:S13]  /*06e0*/  ISETP.GE.AND P0, PT, R7, RZ, PT ;  /* 0x000000ff0700720c */ /* 0x000fda0003f06270 */
[----:B------:R-:W-:Y:S01]  /*06f0*/  @!P0 IMAD.MOV.U32 R4, RZ, RZ, 0x0 ;  /* 0x00000000ff048424 */ /* 0x000fe200078e00ff */
[----:B------:R-:W-:Y:S01]  /*0700*/  @!P0 MOV R5, 0xfff80000 ;  /* 0xfff8000000058802 */ /* 0x000fe20000000f00 */
[----:B------:R-:W-:Y:S06]  /*0710*/  @!P0 BRA `(.L_x_1928) ;  /* 0x00000000004c8947 */ /* 0x000fec0003800000 */
[----:B------:R-:W-:-:S13]  /*0720*/  ISETP.GT.AND P0, PT, R7, 0x7fefffff, PT ;  /* 0x7fefffff0700780c */ /* 0x000fda0003f04270 */
[----:B------:R-:W-:Y:S05]  /*0730*/  @P0 BRA `(.L_x_1929) ;  /* 0x0000000000400947 */ /* 0x000fea0003800000 */
[----:B------:R-:W-:Y:S01]  /*0740*/  DMUL R4, R6, 8.11296384146066816958e+31 ;  /* 0x4690000006047828 */ /* 0x000fe20000000000 */
[----:B------:R-:W-:Y:S01]  /*0750*/  MOV R10, 0x0 ;  /* 0x00000000000a7802 */ /* 0x000fe20000000f00 */
[----:B------:R-:W-:Y:S02]  /*0760*/  IMAD.MOV.U32 R6, RZ, RZ, RZ ;  /* 0x000000ffff067224 */ /* 0x000fe400078e00ff */
[----:B------:R-:W-:Y:S02]  /*0770*/  IMAD.MOV.U32 R11, RZ, RZ, 0x3fd80000 ;  /* 0x3fd80000ff0b7424 */ /* 0x000fe400078e00ff */
[----:B------:R-:W0:Y:S02]  /*0780*/  MUFU.RSQ64H R7, R5 ;  /* 0x0000000500077308 */ /* 0x000e240000001c00 */
[----:B0-----:R-:W-:-:S08]  /*0790*/  DMUL R8, R6, R6 ;  /* 0x0000000606087228 */ /* 0x001fd00000000000 */
[----:B------:R-:W-:-:S08]  /*07a0*/  DFMA R8, R4, -R8, 1 ;  /* 0x3ff000000408742b */ /* 0x000fd00000000808 */
[----:B------:R-:W-:Y:S02]  /*07b0*/  DFMA R10, R8, R10, 0.5 ;  /* 0x3fe00000080a742b */ /* 0x000fe4000000000a */
[----:B------:R-:W-:-:S08]  /*07c0*/  DMUL R8, R6, R8 ;  /* 0x0000000806087228 */ /* 0x000fd00000000000 */
[----:B------:R-:W-:-:S08]  /*07d0*/  DFMA R8, R10, R8, R6 ;  /* 0x000000080a08722b */ /* 0x000fd00000000006 */
[----:B------:R-:W-:Y:S02]  /*07e0*/  DMUL R6, R4, R8 ;  /* 0x0000000804067228 */ /* 0x000fe40000000000 */
[----:B------:R-:W-:-:S06]  /*07f0*/  IADD3 R9, PT, PT, R9, -0x100000, RZ ;  /* 0xfff0000009097810 */ /* 0x000fcc0007ffe0ff */
[----:B------:R-:W-:-:S08]  /*0800*/  DFMA R10, R6, -R6, R4 ;  /* 0x80000006060a722b */ /* 0x000fd00000000004 */
[----:B------:R-:W-:-:S10]  /*0810*/  DFMA R4, R8, R10, R6 ;  /* 0x0000000a0804722b */ /* 0x000fd40000000006 */
[----:B------:R-:W-:Y:S01]  /*0820*/  VIADD R5, R5, 0xfcb00000 ;  /* 0xfcb0000005057836 */ /* 0x000fe20000000000 */
[----:B------:R-:W-:Y:S06]  /*0830*/  BRA `(.L_x_1928) ;  /* 0x0000000000047947 */ /* 0x000fec0003800000 */
.L_x_1929:
[----:B------:R-:W-:-:S11]  /*0840*/  DADD R4, R6, R6 ;  /* 0x0000000006047229 */ /* 0x000fd60000000006 */
.L_x_1928:
[----:B------:R-:W-:Y:S05]  /*0850*/  BSYNC.RECONVERGENT B1 ;  /* 0x0000000000017941 */ /* 0x000fea0003800200 */
.L_x_1926:
[----:B------:R-:W-:-:S04]  /*0860*/  MOV R3, 0x0 ;  /* 0x0000000000037802 */ /* 0x000fc80000000f00 */
[----:B------:R-:W-:Y:S05]  /*0870*/  RET.REL.NODEC R2 `(_Z10checkRangeiPdi) ;  /* 0xfffffff402e07950 */ /* 0x000fea0003c3ffff */
.L_x_1930:
        /* <DEDUP_REMOVED lines=16> */
.L_x_2114:


//--------------------- .text._Z7dosSwapiiiiiPdS_S_ --------------------------
	.section	.text._Z7dosSwapiiiiiPdS_S_,"ax",@progbits
	.align	128
        .global         _Z7dosSwapiiiiiPdS_S_
        .type           _Z7dosSwapiiiiiPdS_S_,@function
        .size           _Z7dosSwapiiiiiPdS_S_,(.L_x_2115 - _Z7dosSwapiiiiiPdS_S_)
        .other          _Z7dosSwapiiiiiPdS_S_,@"STO_CUDA_ENTRY STV_DEFAULT"
_Z7dosSwapiiiiiPdS_S_:
.text._Z7dosSwapiiiiiPdS_S_:
[----:B------:R-:W-:Y:S01]  /*0000*/  LDC R1, c[0x0][0x37c] ;  /* 0x0000df00ff017b82 */ /* 0x000fe20000000800 */
[----:B------:R-:W0:Y:S07]  /*0010*/  S2R R3, SR_TID.X ;  /* 0x0000000000037919 */ /* 0x000e2e0000002100 */
[----:B------:R-:W-:Y:S01]  /*0020*/  S2UR UR4, SR_CTAID.Y ;  /* 0x00000000000479c3 */ /* 0x000fe20000002600 */
[----:B------:R-:W1:Y:S01]  /*0030*/  LDCU UR5, c[0x0][0x370] ;  /* 0x00006e00ff0577ac */ /* 0x000e620008000800 */
[----:B------:R-:W2:Y:S06]  /*0040*/  LDCU UR8, c[0x0][0x390] ;  /* 0x00007200ff0877ac */ /* 0x000eac0008000800 */
[----:B------:R-:W1:Y:S08]  /*0050*/  S2UR UR6, SR_CTAID.X ;  /* 0x00000000000679c3 */ /* 0x000e700000002500 */
[----:B------:R-:W0:Y:S01]  /*0060*/  LDC R6, c[0x0][0x360] ;  /* 0x0000d800ff067b82 */ /* 0x000e220000000800 */
[----:B--2---:R-:W-:-:S02]  /*0070*/  UIMAD UR9, UR8, UR8, URZ ;  /* 0x00000008080972a4 */ /* 0x004fc4000f8e02ff */
[----:B-1----:R-:W-:-:S06]  /*0080*/  UIMAD UR4, UR4, UR5, UR6 ;  /* 0x00000005040472a4 */ /* 0x002fcc000f8e0206 */
[----:B0-----:R-:W-:-:S05]  /*0090*/  IMAD R6, R6, UR4, R3 ;  /* 0x0000000406067c24 */ /* 0x001fca000f8e0203 */
[----:B------:R-:W-:-:S13]  /*00a0*/  ISETP.GE.AND P0, PT, R6, UR9, PT ;  /* 0x0000000906007c0c */ /* 0x000fda000bf06270 */
[----:B------:R-:W-:Y:S05]  /*00b0*/  @P0 EXIT ;  /* 0x000000000000094d */ /* 0x000fea0003800000 */
[----:B------:R-:W0:Y:S01]  /*00c0*/  LDCU.128 UR16, c[0x0][0x380] ;  /* 0x00007000ff1077ac */ /* 0x000e220008000c00 */
[----:B------:R-:W1:Y:S01]  /*00d0*/  LDCU.64 UR4, c[0x0][0x398] ;  /* 0x00007300ff0477ac */ /* 0x000e620008000a00 */
[----:B------:R-:W2:Y:S01]  /*00e0*/  LDCU.64 UR14, c[0x0][0x358] ;  /* 0x00006b00ff0e77ac */ /* 0x000ea20008000a00 */
[----:B0-----:R-:W-:Y:S02]  /*00f0*/  UIMAD UR10, UR8, UR17, UR16 ;  /* 0x00000011080a72a4 */ /* 0x001fe4000f8e0210 */
[----:B------:R-:W-:Y:S02]  /*0100*/  UIMAD UR6, UR8, UR19, UR18 ;  /* 0x00000013080672a4 */ /* 0x000fe4000f8e0212 */
[----:B-1----:R-:W-:Y:S02]  /*0110*/  UIMAD.WIDE UR12, UR10, 0x8, UR4 ;  /* 0x000000080a0c78a5 */ /* 0x002fe4000f8e0204 */
[----:B------:R-:W-:-:S04]  /*0120*/  UIMAD.WIDE UR4, UR6, 0x8, UR4 ;  /* 0x00000008060478a5 */ /* 0x000fc8000f8e0204 */
[----:B------:R-:W-:Y:S02]  /*0130*/  IMAD.U32 R8, RZ, RZ, UR12 ;  /* 0x0000000cff087e24 */ /* 0x000fe4000f8e00ff */
[----:B------:R-:W-:Y:S02]  /*0140*/  IMAD.U32 R9, RZ, RZ, UR13 ;  /* 0x0000000dff097e24 */ /* 0x000fe4000f8e00ff */
[----:B------:R-:W-:Y:S02]  /*0150*/  IMAD.U32 R2, RZ, RZ, UR4 ;  /* 0x00000004ff027e24 */ /* 0x000fe4000f8e00ff */
[----:B------:R-:W-:Y:S02]  /*0160*/  IMAD.U32 R3, RZ, RZ, UR5 ;  /* 0x00000005ff037e24 */ /* 0x000fe4000f8e00ff */
[----:B--2---:R-:W2:Y:S04]  /*0170*/  LDG.E.64 R8, desc[UR14][R8.64] ;  /* 0x0000000e08087981 */ /* 0x004ea8000c1e1b00 */
[----:B------:R-:W2:Y:S02]  /*0180*/  LDG.E.64 R2, desc[UR14][R2.64] ;  /* 0x0000000e02027981 */ /* 0x000ea4000c1e1b00 */
[----:B--2---:R-:W-:-:S14]  /*0190*/  DSETP.NEU.AND P0, PT, R8, R2, PT ;  /* 0x000000020800722a */ /* 0x004fdc0003f0d000 */
[----:B------:R-:W-:Y:S05]  /*01a0*/  @!P0 EXIT ;  /* 0x000000000000894d */ /* 0x000fea0003800000 */
[----:B------:R-:W-:Y:S01]  /*01b0*/  IABS R5, UR8 ;  /* 0x0000000800057c13 */ /* 0x000fe20008000000 */
[----:B------:R-:W-:Y:S01]  /*01c0*/  UISETP.LT.U32.AND UP0, UPT, UR8, 0x1, UPT ;  /* 0x000000010800788c */ /* 0x000fe2000bf01070 */
[----:B------:R-:W-:Y:S01]  /*01d0*/  BSSY.RECONVERGENT B0, `(.L_x_1931) ;  /* 0x000003f000007945 */ /* 0x000fe20003800200 */
[----:B------:R-:W-:Y:S01]  /*01e0*/  ULEA.HI UR7, UR8, UR8, URZ, 0x1 ;  /* 0x0000000808077291 */ /* 0x000fe2000f8f08ff */
[----:B------:R-:W0:Y:S01]  /*01f0*/  I2F.RP R0, R5 ;  /* 0x0000000500007306 */ /* 0x000e220000209400 */
[----:B------:R-:W-:Y:S02]  /*0200*/  USEL UR11, UR8, 0x1, !UP0 ;  /* 0x00000001080b7887 */ /* 0x000fe4000c000000 */
[----:B------:R-:W-:-:S04]  /*0210*/  USHF.R.S32.HI UR7, URZ, 0x1, UR7 ;  /* 0x00000001ff077899 */ /* 0x000fc80008011407 */
[----:B------:R-:W-:Y:S01]  /*0220*/  IMAD R11, RZ, RZ, -UR11 ;  /* 0x8000000bff0b7e24 */ /* 0x000fe2000f8e02ff */
[----:B0-----:R-:W0:Y:S02]  /*0230*/  MUFU.RCP R0, R0 ;  /* 0x0000000000007308 */ /* 0x001e240000001000 */
[----:B0-----:R-:W-:-:S06]  /*0240*/  IADD3 R2, PT, PT, R0, 0xffffffe, RZ ;  /* 0x0ffffffe00027810 */ /* 0x001fcc0007ffe0ff */
[----:B------:R0:W1:Y:S02]  /*0250*/  F2I.FTZ.U32.TRUNC.NTZ R3, R2 ;  /* 0x0000000200037305 */ /* 0x000064000021f000 */
[----:B0-----:R-:W-:Y:S02]  /*0260*/  IMAD.MOV.U32 R2, RZ, RZ, RZ ;  /* 0x000000ffff027224 */ /* 0x001fe400078e00ff */
[----:B-1----:R-:W-:-:S04]  /*0270*/  IMAD.MOV R4, RZ, RZ, -R3 ;  /* 0x000000ffff047224 */ /* 0x002fc800078e0a03 */
[----:B------:R-:W-:Y:S01]  /*0280*/  IMAD R7, R4, R5, RZ ;  /* 0x0000000504077224 */ /* 0x000fe200078e02ff */
[----:B------:R-:W-:-:S03]  /*0290*/  IABS R4, R6 ;  /* 0x0000000600047213 */ /* 0x000fc60000000000 */
[----:B------:R-:W-:Y:S02]  /*02a0*/  IMAD.HI.U32 R3, R3, R7, R2 ;  /* 0x0000000703037227 */ /* 0x000fe400078e0002 */
[----:B------:R-:W0:Y:S04]  /*02b0*/  I2F.U32.RP R2, UR11 ;  /* 0x0000000b00027d06 */ /* 0x000e280008209000 */
[----:B------:R-:W-:-:S04]  /*02c0*/  IMAD.HI.U32 R24, R3, R4, RZ ;  /* 0x0000000403187227 */ /* 0x000fc800078e00ff */
[----:B------:R-:W-:-:S04]  /*02d0*/  IMAD.MOV R0, RZ, RZ, -R24 ;  /* 0x000000ffff007224 */ /* 0x000fc800078e0a18 */
[C---:B------:R-:W-:Y:S01]  /*02e0*/  IMAD R0, R5.reuse, R0, R4 ;  /* 0x0000000005007224 */ /* 0x040fe200078e0204 */
[----:B0-----:R-:W0:Y:S04]  /*02f0*/  MUFU.RCP R2, R2 ;  /* 0x0000000200027308 */ /* 0x001e280000001000 */
[----:B------:R-:W-:-:S13]  /*0300*/  ISETP.GT.U32.AND P1, PT, R5, R0, PT ;  /* 0x000000000500720c */ /* 0x000fda0003f24070 */
[----:B------:R-:W-:Y:S01]  /*0310*/  @!P1 IMAD.IADD R0, R0, 0x1, -R5 ;  /* 0x0000000100009824 */ /* 0x000fe200078e0a05 */
[----:B------:R-:W-:Y:S02]  /*0320*/  @!P1 IADD3 R24, PT, PT, R24, 0x1, RZ ;  /* 0x0000000118189810 */ /* 0x000fe40007ffe0ff */
[----:B------:R-:W-:Y:S02]  /*0330*/  ISETP.NE.AND P1, PT, RZ, UR8, PT ;  /* 0x00000008ff007c0c */ /* 0x000fe4000bf25270 */
[----:B------:R-:W-:Y:S02]  /*0340*/  ISETP.GE.U32.AND P0, PT, R0, R5, PT ;  /* 0x000000050000720c */ /* 0x000fe40003f06070 */
[----:B------:R-:W-:Y:S02]  /*0350*/  LOP3.LUT R0, R6, UR8, RZ, 0x3c, !PT ;  /* 0x0000000806007c12 */ /* 0x000fe4000f8e3cff */
[----:B0-----:R-:W-:Y:S01]  /*0360*/  IADD3 R3, PT, PT, R2, 0xffffffe, RZ ;  /* 0x0ffffffe02037810 */ /* 0x001fe20007ffe0ff */
[----:B------:R-:W-:Y:S01]  /*0370*/  IMAD.MOV.U32 R2, RZ, RZ, RZ ;  /* 0x000000ffff027224 */ /* 0x000fe200078e00ff */
[----:B------:R-:W-:Y:S01]  /*0380*/  ISETP.GE.AND P2, PT, R0, RZ, PT ;  /* 0x000000ff0000720c */ /* 0x000fe20003f46270 */
[----:B------:R-:W-:-:S03]  /*0390*/  IMAD.U32 R0, RZ, RZ, UR16 ;  /* 0x00000010ff007e24 */ /* 0x000fc6000f8e00ff */
[----:B------:R-:W0:Y:S03]  /*03a0*/  F2I.FTZ.U32.TRUNC.NTZ R3, R3 ;  /* 0x0000000300037305 */ /* 0x000e26000021f000 */
[----:B------:R-:W-:-:S06]  /*03b0*/  @P0 VIADD R24, R24, 0x1 ;  /* 0x0000000118180836 */ /* 0x000fcc0000000000 */
[----:B------:R-:W-:Y:S01]  /*03c0*/  @!P2 IMAD.MOV R24, RZ, RZ, -R24 ;  /* 0x000000ffff18a224 */ /* 0x000fe200078e0a18 */
[----:B------:R-:W-:-:S05]  /*03d0*/  @!P1 LOP3.LUT R24, RZ, UR8, RZ, 0x33, !PT ;  /* 0x00000008ff189c12 */ /* 0x000fca000f8e33ff */
[----:B------:R-:W-:Y:S02]  /*03e0*/  IMAD.MOV R5, RZ, RZ, -R24 ;  /* 0x000000ffff057224 */ /* 0x000fe400078e0a18 */
[----:B0-----:R-:W-:Y:S02]  /*03f0*/  IMAD R11, R11, R3, RZ ;  /* 0x000000030b0b7224 */ /* 0x001fe400078e02ff */
[----:B------:R-:W-:Y:S02]  /*0400*/  IMAD R5, R5, UR8, R6 ;  /* 0x0000000805057c24 */ /* 0x000fe4000f8e0206 */
[----:B------:R-:W-:-:S03]  /*0410*/  IMAD.HI.U32 R11, R3, R11, R2 ;  /* 0x0000000b030b7227 */ /* 0x000fc600078e0002 */
[C---:B------:R-:W-:Y:S01]  /*0420*/  IADD3 R0, PT, PT, R5.reuse, UR7, -R0 ;  /* 0x0000000705007c10 */ /* 0x040fe2000fffe800 */
[----:B------:R-:W-:-:S03]  /*0430*/  VIADD R4, R5, UR7 ;  /* 0x0000000705047c36 */ /* 0x000fc60008000000 */
[----:B------:R-:W-:-:S04]  /*0440*/  VIMNMX R7, PT, PT, RZ, R0, !PT ;  /* 0x00000000ff077248 */ /* 0x000fc80007fe0100 */
[----:B------:R-:W-:-:S04]  /*0450*/  IADD3 R7, PT, PT, -R4, UR16, R7 ;  /* 0x0000001004077c10 */ /* 0x000fc8000fffe107 */
[C---:B------:R-:W-:Y:S01]  /*0460*/  ISETP.NE.AND P1, PT, R7.reuse, RZ, PT ;  /* 0x000000ff0700720c */ /* 0x040fe20003f25270 */
[----:B------:R-:W-:-:S12]  /*0470*/  VIADD R0, R7, 0xffffffff ;  /* 0xffffffff07007836 */ /* 0x000fd80000000000 */
[----:B------:R-:W-:Y:S02]  /*0480*/  @!P1 IADD3 R0, PT, PT, R7, RZ, RZ ;  /* 0x000000ff07009210 */ /* 0x000fe40007ffe0ff */
[----:B------:R-:W-:-:S03]  /*0490*/  LOP3.LUT R7, RZ, UR11, RZ, 0x33, !PT ;  /* 0x0000000bff077c12 */ /* 0x000fc6000f8e33ff */
[----:B------:R-:W-:-:S04]  /*04a0*/  IMAD.HI.U32 R2, R11, R0, RZ ;  /* 0x000000000b027227 */ /* 0x000fc800078e00ff */
[----:B------:R-:W-:-:S04]  /*04b0*/  IMAD.MOV R3, RZ, RZ, -R2 ;  /* 0x000000ffff037224 */ /* 0x000fc800078e0a02 */
[----:B------:R-:W-:-:S05]  /*04c0*/  IMAD R0, R3, UR11, R0 ;  /* 0x0000000b03007c24 */ /* 0x000fca000f8e0200 */
[----:B------:R-:W-:-:S13]  /*04d0*/  ISETP.GE.U32.AND P0, PT, R0, UR11, PT ;  /* 0x0000000b00007c0c */ /* 0x000fda000bf06070 */
[----:B------:R-:W-:Y:S02]  /*04e0*/  @P0 VIADD R0, R0, -UR11 ;  /* 0x8000000b00000c36 */ /* 0x000fe40008000000 */
[----:B------:R-:W-:Y:S01]  /*04f0*/  @P0 VIADD R2, R2, 0x1 ;  /* 0x0000000102020836 */ /* 0x000fe20000000000 */
[----:B------:R-:W-:Y:S02]  /*0500*/  ISETP.NE.U32.AND P0, PT, RZ, UR11, PT ;  /* 0x0000000bff007c0c */ /* 0x000fe4000bf05070 */
[----:B------:R-:W-:Y:S02]  /*0510*/  ISETP.GE.U32.AND P2, PT, R0, UR11, PT ;  /* 0x0000000b00007c0c */ /* 0x000fe4000bf46070 */
[----:B------:R-:W-:-:S11]  /*0520*/  SEL R0, RZ, 0x1, !P1 ;  /* 0x00000001ff007807 */ /* 0x000fd60004800000 */
[----:B------:R-:W-:-:S05]  /*0530*/  @P2 VIADD R2, R2, 0x1 ;  /* 0x0000000102022836 */ /* 0x000fca0000000000 */
[----:B------:R-:W-:-:S04]  /*0540*/  SEL R3, R7, R2, !P0 ;  /* 0x0000000207037207 */ /* 0x000fc80004000000 */
[----:B------:R-:W-:-:S05]  /*0550*/  IADD3 R3, PT, PT, R0, R3, RZ ;  /* 0x0000000300037210 */ /* 0x000fca0007ffe0ff */
[----:B------:R-:W-:-:S04]  /*0560*/  IMAD R3, R3, UR8, R4 ;  /* 0x0000000803037c24 */ /* 0x000fc8000f8e0204 */
[----:B------:R-:W-:-:S07]  /*0570*/  VIADD R3, R3, -UR16 ;  /* 0x8000001003037c36 */ /* 0x000fce0008000000 */
.L_x_1932:
[C---:B------:R-:W-:Y:S01]  /*0580*/  ISETP.GE.AND P1, PT, R3.reuse, UR8, PT ;  /* 0x0000000803007c0c */ /* 0x040fe2000bf26270 */
[----:B------:R-:W-:Y:S02]  /*0590*/  IMAD.MOV.U32 R12, RZ, RZ, R3 ;  /* 0x000000ffff0c7224 */ /* 0x000fe400078e0003 */
[----:B------:R-:W-:-:S10]  /*05a0*/  VIADD R3, R3, -UR8 ;  /* 0x8000000803037c36 */ /* 0x000fd40008000000 */
[----:B------:R-:W-:Y:S05]  /*05b0*/  @P1 BRA `(.L_x_1932) ;  /* 0xfffffffc00f01947 */ /* 0x000fea000383ffff */
[----:B------:R-:W-:Y:S05]  /*05c0*/  BSYNC.RECONVERGENT B0 ;  /* 0x0000000000007941 */ /* 0x000fea0003800200 */
.L_x_1931:
[----:B------:R-:W-:Y:S01]  /*05d0*/  IMAD.U32 R3, RZ, RZ, UR7 ;  /* 0x00000007ff037e24 */ /* 0x000fe2000f8e00ff */
[----:B------:R-:W-:Y:S04]  /*05e0*/  BSSY.RECONVERGENT B0, `(.L_x_1933) ;  /* 0x0000019000007945 */ /* 0x000fe80003800200 */
[C---:B------:R-:W-:Y:S02]  /*05f0*/  IADD3 R0, PT, PT, R24.reuse, -UR17, R3 ;  /* 0x8000001118007c10 */ /* 0x040fe4000fffe003 */
[----:B------:R-:W-:Y:S02]  /*0600*/  IADD3 R3, PT, PT, R24, UR7, RZ ;  /* 0x0000000718037c10 */ /* 0x000fe4000fffe0ff */
[----:B------:R-:W-:-:S04]  /*0610*/  VIMNMX R0, PT, PT, RZ, R0, !PT ;  /* 0x00000000ff007248 */ /* 0x000fc80007fe0100 */
[----:B------:R-:W-:-:S04]  /*0620*/  IADD3 R0, PT, PT, -R3, UR17, R0 ;  /* 0x0000001103007c10 */ /* 0x000fc8000fffe100 */
[C---:B------:R-:W-:Y:S01]  /*0630*/  ISETP.NE.AND P1, PT, R0.reuse, RZ, PT ;  /* 0x000000ff0000720c */ /* 0x040fe20003f25270 */
[----:B------:R-:W-:-:S12]  /*0640*/  VIADD R2, R0, 0xffffffff ;  /* 0xffffffff00027836 */ /* 0x000fd80000000000 */
[----:B------:R-:W-:Y:S01]  /*0650*/  @!P1 IMAD.MOV R2, RZ, RZ, R0 ;  /* 0x000000ffff029224 */ /* 0x000fe200078e0200 */
[----:B------:R-:W-:-:S03]  /*0660*/  SEL R0, RZ, 0x1, !P1 ;  /* 0x00000001ff007807 */ /* 0x000fc60004800000 */
[----:B------:R-:W-:-:S04]  /*0670*/  IMAD.HI.U32 R10, R11, R2, RZ ;  /* 0x000000020b0a7227 */ /* 0x000fc800078e00ff */
[----:B------:R-:W-:-:S04]  /*0680*/  IMAD.MOV R11, RZ, RZ, -R10 ;  /* 0x000000ffff0b7224 */ /* 0x000fc800078e0a0a */
[----:B------:R-:W-:-:S05]  /*0690*/  IMAD R2, R11, UR11, R2 ;  /* 0x0000000b0b027c24 */ /* 0x000fca000f8e0202 */
[----:B------:R-:W-:-:S13]  /*06a0*/  ISETP.GE.U32.AND P2, PT, R2, UR11, PT ;  /* 0x0000000b02007c0c */ /* 0x000fda000bf46070 */
[----:B------:R-:W-:Y:S01]  /*06b0*/  @P2 VIADD R2, R2, -UR11 ;  /* 0x8000000b02022c36 */ /* 0x000fe20008000000 */
[----:B------:R-:W-:-:S04]  /*06c0*/  @P2 IADD3 R10, PT, PT, R10, 0x1, RZ ;  /* 0x000000010a0a2810 */ /* 0x000fc80007ffe0ff */
[----:B------:R-:W-:-:S13]  /*06d0*/  ISETP.GE.U32.AND P3, PT, R2, UR11, PT ;  /* 0x0000000b02007c0c */ /* 0x000fda000bf66070 */
[----:B------:R-:W-:-:S05]  /*06e0*/  @P3 VIADD R10, R10, 0x1 ;  /* 0x000000010a0a3836 */ /* 0x000fca0000000000 */
[----:B------:R-:W-:-:S05]  /*06f0*/  SEL R7, R7, R10, !P0 ;  /* 0x0000000a07077207 */ /* 0x000fca0004000000 */
[----:B------:R-:W-:-:S04]  /*0700*/  IMAD.IADD R0, R0, 0x1, R7 ;  /* 0x0000000100007824 */ /* 0x000fc800078e0207 */
[----:B------:R-:W-:-:S04]  /*0710*/  IMAD R0, R0, UR8, R3 ;  /* 0x0000000800007c24 */ /* 0x000fc8000f8e0203 */
[----:B------:R-:W-:-:S07]  /*0720*/  VIADD R0, R0, -UR17 ;  /* 0x8000001100007c36 */ /* 0x000fce0008000000 */
.L_x_1934:
[C---:B------:R-:W-:Y:S01]  /*0730*/  ISETP.GE.AND P0, PT, R0.reuse, UR8, PT ;  /* 0x0000000800007c0c */ /* 0x040fe2000bf06270 */
[----:B------:R-:W-:Y:S01]  /*0740*/  IMAD.MOV.U32 R7, RZ, RZ, R0 ;  /* 0x000000ffff077224 */ /* 0x000fe200078e0000 */
[----:B------:R-:W-:-:S11]  /*0750*/  IADD3 R0, PT, PT, R0, -UR8, RZ ;  /* 0x8000000800007c10 */ /* 0x000fd6000fffe0ff */
[----:B------:R-:W-:Y:S05]  /*0760*/  @P0 BRA `(.L_x_1934) ;  /* 0xfffffffc00f00947 */ /* 0x000fea000383ffff */
[----:B------:R-:W-:Y:S05]  /*0770*/  BSYNC.RECONVERGENT B0 ;  /* 0x0000000000007941 */ /* 0x000fea0003800200 */
.L_x_1933:
[----:B------:R-:W0:Y:S01]  /*0780*/  LDC.64 R10, c[0x0][0x3a0] ;  /* 0x0000e800ff0a7b82 */ /* 0x000e220000000a00 */
[----:B------:R-:W-:Y:S01]  /*0790*/  IMAD.U32 R13, RZ, RZ, UR9 ;  /* 0x00000009ff0d7e24 */ /* 0x000fe2000f8e00ff */
[----:B------:R-:W-:-:S03]  /*07a0*/  UIMAD UR8, UR9, UR8, URZ ;  /* 0x00000008090872a4 */ /* 0x000fc6000f8e02ff */
[----:B------:R-:W-:-:S03]  /*07b0*/  IMAD R0, R12, R13, UR10 ;  /* 0x0000000a0c007e24 */ /* 0x000fc6000f8e020d */
[----:B------:R-:W1:Y:S01]  /*07c0*/  LDC.64 R12, c[0x0][0x3a8] ;  /* 0x0000ea00ff0c7b82 */ /* 0x000e620000000a00 */
[----:B------:R-:W-:-:S04]  /*07d0*/  IMAD R7, R7, UR8, R0 ;  /* 0x0000000807077c24 */ /* 0x000fc8000f8e0200 */
[----:B0-----:R-:W-:-:S06]  /*07e0*/  IMAD.WIDE R10, R7, 0x8, R10 ;  /* 0x00000008070a7825 */ /* 0x001fcc00078e020a */
[----:B------:R-:W2:Y:S01]  /*07f0*/  LDG.E.64 R10, desc[UR14][R10.64] ;  /* 0x0000000e0a0a7981 */ /* 0x000ea2000c1e1b00 */
[----:B------:R-:W-:Y:S01]  /*0800*/  UMOV UR10, 0xdda89128 ;  /* 0xdda89128000a7882 */ /* 0x000fe20000000000 */
[----:B------:R-:W-:Y:S01]  /*0810*/  BSSY.RECONVERGENT B0, `(.L_x_1935) ;  /* 0x0000037000007945 */ /* 0x000fe20003800200 */
[----:B-1----:R-:W-:Y:S01]  /*0820*/  IMAD.WIDE R6, R6, 0x8, R12 ;  /* 0x0000000806067825 */ /* 0x002fe200078e020c */
[----:B--2---:R-:W-:-:S14]  /*0830*/  DSETP.GT.AND P0, PT, R10, RZ, PT ;  /* 0x000000ff0a00722a */ /* 0x004fdc0003f04000 */
[----:B------:R-:W-:Y:S05]  /*0840*/  @!P0 BRA `(.L_x_1936) ;  /* 0x0000000000cc8947 */ /* 0x000fea0003800000 */
[----:B------:R-:W-:-:S14]  /*0850*/  DSETP.NEU.AND P0, PT, R8, 1, PT ;  /* 0x3ff000000800742a */ /* 0x000fdc0003f0d000 */
[----:B------:R-:W-:Y:S05]  /*0860*/  @P0 BRA `(.L_x_1937) ;  /* 0x0000000000640947 */ /* 0x000fea0003800000 */
[----:B------:R0:W5:Y:S01]  /*0870*/  LDG.E.64 R22, desc[UR14][R6.64] ;  /* 0x0000000e06167981 */ /* 0x000162000c1e1b00 */
[----:B------:R-:W1:Y:S01]  /*0880*/  MUFU.RCP64H R9, R11 ;  /* 0x0000000b00097308 */ /* 0x000e620000001800 */
[----:B------:R-:W-:Y:S01]  /*0890*/  IMAD.MOV.U32 R8, RZ, RZ, 0x1 ;  /* 0x00000001ff087424 */ /* 0x000fe200078e00ff */
[----:B------:R-:W-:Y:S01]  /*08a0*/  UMOV UR12, 0xdda89128 ;  /* 0xdda89128000c7882 */ /* 0x000fe20000000000 */
[----:B------:R-:W-:Y:S01]  /*08b0*/  UMOV UR13, 0x3df8bd2f ;  /* 0x3df8bd2f000d7882 */ /* 0x000fe20000000000 */
[----:B------:R-:W-:Y:S03]  /*08c0*/  BSSY.RECONVERGENT B1, `(.L_x_1938) ;  /* 0x0000010000017945 */ /* 0x000fe60003800200 */
[----:B-1----:R-:W-:-:S08]  /*08d0*/  DFMA R12, -R10, R8, 1 ;  /* 0x3ff000000a0c742b */ /* 0x002fd00000000108 */
[----:B------:R-:W-:-:S08]  /*08e0*/  DFMA R12, R12, R12, R12 ;  /* 0x0000000c0c0c722b */ /* 0x000fd0000000000c */
[----:B------:R-:W-:-:S08]  /*08f0*/  DFMA R12, R8, R12, R8 ;  /* 0x0000000c080c722b */ /* 0x000fd00000000008 */
[----:B------:R-:W-:-:S08]  /*0900*/  DFMA R8, -R10, R12, 1 ;  /* 0x3ff000000a08742b */ /* 0x000fd0000000010c */
[----:B------:R-:W-:-:S08]  /*0910*/  DFMA R8, R12, R8, R12 ;  /* 0x000000080c08722b */ /* 0x000fd0000000000c */
[----:B------:R-:W-:-:S08]  /*0920*/  DMUL R12, R8, UR12 ;  /* 0x0000000c080c7c28 */ /* 0x000fd00008000000 */
[----:B------:R-:W-:-:S08]  /*0930*/  DFMA R14, -R10, R12, UR12 ;  /* 0x0000000c0a0e7e2b */ /* 0x000fd0000800010c */
[----:B------:R-:W-:-:S10]  /*0940*/  DFMA R8, R8, R14, R12 ;  /* 0x0000000e0808722b */ /* 0x000fd4000000000c */
[----:B------:R-:W-:-:S05]  /*0950*/  FFMA R0, RZ, R11, R9 ;  /* 0x0000000bff007223 */ /* 0x000fca0000000009 */
[----:B------:R-:W-:-:S13]  /*0960*/  FSETP.GT.AND P0, PT, |R0|, 1.469367938527859385e-39, PT ;  /* 0x001000000000780b */ /* 0x000fda0003f04200 */
[----:B0-----:R-:W-:Y:S05]  /*0970*/  @P0 BRA `(.L_x_1939) ;  /* 0x0000000000100947 */ /* 0x001fea0003800000 */
[----:B------:R-:W-:Y:S01]  /*0980*/  IMAD.MOV.U32 R13, RZ, RZ, 0x3df8bd2f ;  /* 0x3df8bd2fff0d7424 */ /* 0x000fe200078e00ff */
[----:B------:R-:W-:-:S07]  /*0990*/  MOV R26, 0x9b0 ;  /* 0x000009b0001a7802 */ /* 0x000fce0000000f00 */
[----:B-----5:R-:W-:Y:S05]  /*09a0*/  CALL.REL.NOINC `($__internal_1_$__cuda_sm20_div_rn_f64_full) ;  /* 0x0000000800787944 */ /* 0x020fea0003c00000 */
[----:B------:R-:W-:-:S07]  /*09b0*/  IMAD.MOV.U32 R8, RZ, RZ, R2 ;  /* 0x000000ffff087224 */ /* 0x000fce00078e0002 */
.L_x_1939:
[----:B------:R-:W-:Y:S05]  /*09c0*/  BSYNC.RECONVERGENT B1 ;  /* 0x0000000000017941 */ /* 0x000fea0003800200 */
.L_x_1938:
[----:B-----5:R-:W-:-:S07]  /*09d0*/  DADD R22, R22, R8 ;  /* 0x0000000016167229 */ /* 0x020fce0000000008 */
[----:B------:R0:W-:Y:S01]  /*09e0*/  STG.E.64 desc[UR14][R6.64], R22 ;  /* 0x0000001606007986 */ /* 0x0001e2000c101b0e */
[----:B------:R-:W-:Y:S05]  /*09f0*/  BRA `(.L_x_1936) ;  /* 0x0000000000607947 */ /* 0x000fea0003800000 */
.L_x_1937:
[----:B------:R0:W5:Y:S01]  /*0a00*/  LDG.E.64 R22, desc[UR14][R6.64] ;  /* 0x0000000e06167981 */ /* 0x000162000c1e1b00 */
[----:B------:R-:W1:Y:S01]  /*0a10*/  MUFU.RCP64H R9, R11 ;  /* 0x0000000b00097308 */ /* 0x000e620000001800 */
[----:B------:R-:W-:Y:S01]  /*0a20*/  MOV R8, 0x1 ;  /* 0x0000000100087802 */ /* 0x000fe20000000f00 */
        /* <DEDUP_REMOVED lines=8> */
[----:B------:R-:W-:-:S08]  /*0ab0*/  DMUL R8, R14, -UR12 ;  /* 0x8000000c0e087c28 */ /* 0x000fd00008000000 */
[----:B------:R-:W-:-:S08]  /*0ac0*/  DFMA R12, -R10, R8, -UR12 ;  /* 0x8000000c0a0c7e2b */ /* 0x000fd00008000108 */
[----:B------:R-:W-:-:S10]  /*0ad0*/  DFMA R8, R14, R12, R8 ;  /* 0x0000000c0e08722b */ /* 0x000fd40000000008 */
[----:B------:R-:W-:-:S05]  /*0ae0*/  FFMA R0, RZ, R11, R9 ;  /* 0x0000000bff007223 */ /* 0x000fca0000000009 */
[----:B------:R-:W-:-:S13]  /*0af0*/  FSETP.GT.AND P0, PT, |R0|, 1.469367938527859385e-39, PT ;  /* 0x001000000000780b */ /* 0x000fda0003f04200 */
[----:B0-----:R-:W-:Y:S05]  /*0b00*/  @P0 BRA `(.L_x_1941) ;  /* 0x0000000000100947 */ /* 0x001fea0003800000 */
[----:B------:R-:W-:Y:S01]  /*0b10*/  IMAD.MOV.U32 R13, RZ, RZ, -0x420742d1 ;  /* 0xbdf8bd2fff0d7424 */ /* 0x000fe200078e00ff */
[----:B------:R-:W-:-:S07]  /*0b20*/  MOV R26, 0xb40 ;  /* 0x00000b40001a7802 */ /* 0x000fce0000000f00 */
[----:B-----5:R-:W-:Y:S05]  /*0b30*/  CALL.REL.NOINC `($__internal_1_$__cuda_sm20_div_rn_f64_full) ;  /* 0x0000000800147944 */ /* 0x020fea0003c00000 */
[----:B------:R-:W-:-:S07]  /*0b40*/  IMAD.MOV.U32 R8, RZ, RZ, R2 ;  /* 0x000000ffff087224 */ /* 0x000fce00078e0002 */
.L_x_1941:
[----:B------:R-:W-:Y:S05]  /*0b50*/  BSYNC.RECONVERGENT B1 ;  /* 0x0000000000017941 */ /* 0x000fea0003800200 */
.L_x_1940:
[----:B-----5:R-:W-:-:S07]  /*0b60*/  DADD R22, R8, R22 ;  /* 0x0000000008167229 */ /* 0x020fce0000000016 */
[----:B------:R1:W-:Y:S04]  /*0b70*/  STG.E.64 desc[UR14][R6.64], R22 ;  /* 0x0000001606007986 */ /* 0x0003e8000c101b0e */
.L_x_1936:
[----:B------:R-:W-:Y:S05]  /*0b80*/  BSYNC.RECONVERGENT B0 ;  /* 0x0000000000007941 */ /* 0x000fea0003800200 */
.L_x_1935:
[----:B------:R-:W2:Y:S01]  /*0b90*/  I2F.U32.RP R0, UR11 ;  /* 0x0000000b00007d06 */ /* 0x000ea20008209000 */
[----:B------:R-:W3:Y:S01]  /*0ba0*/  LDCU UR12, c[0x0][0x388] ;  /* 0x00007100ff0c77ac */ /* 0x000ee20008000800 */
[----:B------:R-:W-:Y:S01]  /*0bb0*/  IADD3 R11, PT, PT, RZ, -UR11, RZ ;  /* 0x8000000bff0b7c10 */ /* 0x000fe2000fffe0ff */
[----:B------:R-:W-:Y:S01]  /*0bc0*/  BSSY.RECONVERGENT B0, `(.L_x_1942) ;  /* 0x0000022000007945 */ /* 0x000fe20003800200 */
[----:B------:R-:W4:Y:S04]  /*0bd0*/  LDCU UR13, c[0x0][0x390] ;  /* 0x00007200ff0d77ac */ /* 0x000f280008000800 */
[----:B--2---:R-:W2:Y:S01]  /*0be0*/  MUFU.RCP R0, R0 ;  /* 0x0000000000007308 */ /* 0x004ea20000001000 */
[----:B---3--:R-:W-:-:S05]  /*0bf0*/  IMAD.U32 R2, RZ, RZ, UR12 ;  /* 0x0000000cff027e24 */ /* 0x008fca000f8e00ff */
[----:B------:R-:W-:-:S04]  /*0c00*/  IADD3 R5, PT, PT, R5, UR7, -R2 ;  /* 0x0000000705057c10 */ /* 0x000fc8000fffe802 */
[----:B------:R-:W-:Y:S01]  /*0c10*/  VIMNMX R5, PT, PT, RZ, R5, !PT ;  /* 0x00000005ff057248 */ /* 0x000fe20007fe0100 */
[----:B--2---:R-:W-:-:S03]  /*0c20*/  VIADD R8, R0, 0xffffffe ;  /* 0x0ffffffe00087836 */ /* 0x004fc60000000000 */
[----:B------:R-:W-:Y:S01]  /*0c30*/  IADD3 R5, PT, PT, -R4, UR12, R5 ;  /* 0x0000000c04057c10 */ /* 0x000fe2000fffe105 */
[----:B------:R2:W3:Y:S03]  /*0c40*/  F2I.FTZ.U32.TRUNC.NTZ R9, R8 ;  /* 0x0000000800097305 */ /* 0x0004e6000021f000 */
[C---:B------:R-:W-:Y:S01]  /*0c50*/  ISETP.NE.AND P1, PT, R5.reuse, RZ, PT ;  /* 0x000000ff0500720c */ /* 0x040fe20003f25270 */
[----:B------:R-:W-:Y:S02]  /*0c60*/  VIADD R0, R5, 0xffffffff ;  /* 0xffffffff05007836 */ /* 0x000fe40000000000 */
[----:B--2---:R-:W-:-:S10]  /*0c70*/  IMAD.MOV.U32 R8, RZ, RZ, RZ ;  /* 0x000000ffff087224 */ /* 0x004fd400078e00ff */
[----:B------:R-:W-:Y:S02]  /*0c80*/  @!P1 IMAD.MOV R0, RZ, RZ, R5 ;  /* 0x000000ffff009224 */ /* 0x000fe400078e0205 */
[----:B---3--:R-:W-:-:S04]  /*0c90*/  IMAD R11, R11, R9, RZ ;  /* 0x000000090b0b7224 */ /* 0x008fc800078e02ff */
[----:B------:R-:W-:Y:S01]  /*0ca0*/  IMAD.HI.U32 R11, R9, R11, R8 ;  /* 0x0000000b090b7227 */ /* 0x000fe200078e0008 */
[----:B------:R-:W-:-:S05]  /*0cb0*/  LOP3.LUT R9, RZ, UR11, RZ, 0x33, !PT ;  /* 0x0000000bff097c12 */ /* 0x000fca000f8e33ff */
[----:B------:R-:W-:-:S04]  /*0cc0*/  IMAD.HI.U32 R2, R11, R0, RZ ;  /* 0x000000000b027227 */ /* 0x000fc800078e00ff */
[----:B------:R-:W-:-:S04]  /*0cd0*/  IMAD.MOV R5, RZ, RZ, -R2 ;  /* 0x000000ffff057224 */ /* 0x000fc800078e0a02 */
[----:B------:R-:W-:-:S05]  /*0ce0*/  IMAD R0, R5, UR11, R0 ;  /* 0x0000000b05007c24 */ /* 0x000fca000f8e0200 */
[----:B------:R-:W-:-:S13]  /*0cf0*/  ISETP.GE.U32.AND P0, PT, R0, UR11, PT ;  /* 0x0000000b00007c0c */ /* 0x000fda000bf06070 */
[----:B------:R-:W-:Y:S01]  /*0d00*/  @P0 IADD3 R0, PT, PT, R0, -UR11, RZ ;  /* 0x8000000b00000c10 */ /* 0x000fe2000fffe0ff */
[----:B------:R-:W-:Y:S01]  /*0d10*/  @P0 VIADD R2, R2, 0x1 ;  /* 0x0000000102020836 */ /* 0x000fe20000000000 */
[----:B------:R-:W-:Y:S02]  /*0d20*/  ISETP.NE.U32.AND P0, PT, RZ, UR11, PT ;  /* 0x0000000bff007c0c */ /* 0x000fe4000bf05070 */
[----:B------:R-:W-:Y:S02]  /*0d30*/  ISETP.GE.U32.AND P2, PT, R0, UR11, PT ;  /* 0x0000000b00007c0c */ /* 0x000fe4000bf46070 */
[----:B------:R-:W-:-:S11]  /*0d40*/  SEL R0, RZ, 0x1, !P1 ;  /* 0x00000001ff007807 */ /* 0x000fd60004800000 */
[----:B------:R-:W-:-:S05]  /*0d50*/  @P2 VIADD R2, R2, 0x1 ;  /* 0x0000000102022836 */ /* 0x000fca0000000000 */
[----:B------:R-:W-:-:S05]  /*0d60*/  SEL R5, R9, R2, !P0 ;  /* 0x0000000209057207 */ /* 0x000fca0004000000 */
[----:B------:R-:W-:-:S04]  /*0d70*/  IMAD.IADD R5, R0, 0x1, R5 ;  /* 0x0000000100057824 */ /* 0x000fc800078e0205 */
[----:B----4-:R-:W-:-:S04]  /*0d80*/  IMAD R5, R5, UR13, R4 ;  /* 0x0000000d05057c24 */ /* 0x010fc8000f8e0204 */
[----:B------:R-:W-:-:S07]  /*0d90*/  VIADD R5, R5, -UR12 ;  /* 0x8000000c05057c36 */ /* 0x000fce0008000000 */
.L_x_1943:
[C---:B------:R-:W-:Y:S02]  /*0da0*/  ISETP.GE.AND P1, PT, R5.reuse, UR13, PT ;  /* 0x0000000d05007c0c */ /* 0x040fe4000bf26270 */
[----:B------:R-:W-:Y:S01]  /*0db0*/  MOV R4, R5 ;  /* 0x0000000500047202 */ /* 0x000fe20000000f00 */
[----:B------:R-:W-:-:S10]  /*0dc0*/  VIADD R5, R5, -UR13 ;  /* 0x8000000d05057c36 */ /* 0x000fd40008000000 */
[----:B------:R-:W-:Y:S05]  /*0dd0*/  @P1 BRA `(.L_x_1943) ;  /* 0xfffffffc00f01947 */ /* 0x000fea000383ffff */
[----:B------:R-:W-:Y:S05]  /*0de0*/  BSYNC.RECONVERGENT B0 ;  /* 0x0000000000007941 */ /* 0x000fea0003800200 */
.L_x_1942:
[----:B------:R-:W2:Y:S01]  /*0df0*/  LDCU UR12, c[0x0][0x38c] ;  /* 0x00007180ff0c77ac */ /* 0x000ea20008000800 */
[----:B------:R-:W-:Y:S01]  /*0e00*/  BSSY.RECONVERGENT B0, `(.L_x_1944) ;  /* 0x0000019000007945 */ /* 0x000fe20003800200 */
[----:B--2---:R-:W-:-:S05]  /*0e10*/  IMAD.U32 R5, RZ, RZ, UR12 ;  /* 0x0000000cff057e24 */ /* 0x004fca000f8e00ff */
[----:B------:R-:W-:-:S04]  /*0e20*/  IADD3 R24, PT, PT, R24, UR7, -R5 ;  /* 0x0000000718187c10 */ /* 0x000fc8000fffe805 */
[----:B------:R-:W-:-:S04]  /*0e30*/  VIMNMX R24, PT, PT, RZ, R24, !PT ;  /* 0x00000018ff187248 */ /* 0x000fc80007fe0100 */
[----:B------:R-:W-:-:S04]  /*0e40*/  IADD3 R24, PT, PT, -R3, UR12, R24 ;  /* 0x0000000c03187c10 */ /* 0x000fc8000fffe118 */
[C---:B------:R-:W-:Y:S01]  /*0e50*/  ISETP.NE.AND P1, PT, R24.reuse, RZ, PT ;  /* 0x000000ff1800720c */ /* 0x040fe20003f25270 */
[----:B------:R-:W-:-:S12]  /*0e60*/  VIADD R0, R24, 0xffffffff ;  /* 0xffffffff18007836 */ /* 0x000fd80000000000 */
[----:B------:R-:W-:-:S05]  /*0e70*/  @!P1 IADD3 R0, PT, PT, R24, RZ, RZ ;  /* 0x000000ff18009210 */ /* 0x000fca0007ffe0ff */
[----:B------:R-:W-:-:S04]  /*0e80*/  IMAD.HI.U32 R2, R11, R0, RZ ;  /* 0x000000000b027227 */ /* 0x000fc800078e00ff */
[----:B------:R-:W-:-:S04]  /*0e90*/  IMAD.MOV R5, RZ, RZ, -R2 ;  /* 0x000000ffff057224 */ /* 0x000fc800078e0a02 */
[----:B------:R-:W-:-:S05]  /*0ea0*/  IMAD R0, R5, UR11, R0 ;  /* 0x0000000b05007c24 */ /* 0x000fca000f8e0200 */
[----:B------:R-:W-:-:S13]  /*0eb0*/  ISETP.GE.U32.AND P2, PT, R0, UR11, PT ;  /* 0x0000000b00007c0c */ /* 0x000fda000bf46070 */
[----:B------:R-:W-:Y:S02]  /*0ec0*/  @P2 VIADD R0, R0, -UR11 ;  /* 0x8000000b00002c36 */ /* 0x000fe40008000000 */
[----:B------:R-:W-:-:S03]  /*0ed0*/  @P2 VIADD R2, R2, 0x1 ;  /* 0x0000000102022836 */ /* 0x000fc60000000000 */
[----:B------:R-:W-:Y:S02]  /*0ee0*/  ISETP.GE.U32.AND P3, PT, R0, UR11, PT ;  /* 0x0000000b00007c0c */ /* 0x000fe4000bf66070 */
[----:B------:R-:W-:-:S11]  /*0ef0*/  SEL R0, RZ, 0x1, !P1 ;  /* 0x00000001ff007807 */ /* 0x000fd60004800000 */
[----:B------:R-:W-:-:S04]  /*0f00*/  @P3 IADD3 R2, PT, PT, R2, 0x1, RZ ;  /* 0x0000000102023810 */ /* 0x000fc80007ffe0ff */
[----:B------:R-:W-:-:S05]  /*0f10*/  SEL R5, R9, R2, !P0 ;  /* 0x0000000209057207 */ /* 0x000fca0004000000 */
[----:B------:R-:W-:-:S04]  /*0f20*/  IMAD.IADD R0, R0, 0x1, R5 ;  /* 0x0000000100007824 */ /* 0x000fc800078e0205 */
[----:B------:R-:W-:-:S04]  /*0f30*/  IMAD R0, R0, UR13, R3 ;  /* 0x0000000d00007c24 */ /* 0x000fc8000f8e0203 */
[----:B------:R-:W-:-:S07]  /*0f40*/  VIADD R0, R0, -UR12 ;  /* 0x8000000c00007c36 */ /* 0x000fce0008000000 */
.L_x_1945:
[C---:B------:R-:W-:Y:S01]  /*0f50*/  ISETP.GE.AND P0, PT, R0.reuse, UR13, PT ;  /* 0x0000000d00007c0c */ /* 0x040fe2000bf06270 */
[----:B------:R-:W-:Y:S01]  /*0f60*/  IMAD.MOV.U32 R3, RZ, RZ, R0 ;  /* 0x000000ffff037224 */ /* 0x000fe200078e0000 */
[----:B------:R-:W-:-:S11]  /*0f70*/  IADD3 R0, PT, PT, R0, -UR13, RZ ;  /* 0x8000000d00007c10 */ /* 0x000fd6000fffe0ff */
[----:B------:R-:W-:Y:S05]  /*0f80*/  @P0 BRA `(.L_x_1945) ;  /* 0xfffffffc00f00947 */ /* 0x000fea000383ffff */
[----:B------:R-:W-:Y:S05]  /*0f90*/  BSYNC.RECONVERGENT B0 ;  /* 0x0000000000007941 */ /* 0x000fea0003800200 */
.L_x_1944:
[----:B------:R-:W2:Y:S01]  /*0fa0*/  LDC.64 R10, c[0x0][0x3a0] ;  /* 0x0000e800ff0a7b82 */ /* 0x000ea20000000a00 */
[----:B------:R-:W-:-:S04]  /*0fb0*/  IMAD.U32 R5, RZ, RZ, UR9 ;  /* 0x00000009ff057e24 */ /* 0x000fc8000f8e00ff */
[----:B------:R-:W-:-:S04]  /*0fc0*/  IMAD R0, R4, R5, UR6 ;  /* 0x0000000604007e24 */ /* 0x000fc8000f8e0205 */
[----:B------:R-:W-:-:S04]  /*0fd0*/  IMAD R3, R3, UR8, R0 ;  /* 0x0000000803037c24 */ /* 0x000fc8000f8e0200 */
[----:B--2---:R-:W-:-:S06]  /*0fe0*/  IMAD.WIDE R10, R3, 0x8, R10 ;  /* 0x00000008030a7825 */ /* 0x004fcc00078e020a */
[----:B------:R-:W2:Y:S02]  /*0ff0*/  LDG.E.64 R10, desc[UR14][R10.64] ;  /* 0x0000000e0a0a7981 */ /* 0x000ea4000c1e1b00 */
[----:B--2---:R-:W-:-:S14]  /*1000*/  DSETP.GT.AND P0, PT, R10, RZ, PT ;  /* 0x000000ff0a00722a */ /* 0x004fdc0003f04000 */
[----:B------:R-:W-:Y:S05]  /*1010*/  @!P0 EXIT ;  /* 0x000000000000894d */ /* 0x000fea0003800000 */
[----:B------:R-:W-:Y:S02]  /*1020*/  IMAD.U32 R2, RZ, RZ, UR4 ;  /* 0x00000004ff027e24 */ /* 0x000fe4000f8e00ff */
[----:B------:R-:W-:-:S06]  /*1030*/  IMAD.U32 R3, RZ, RZ, UR5 ;  /* 0x00000005ff037e24 */ /* 0x000fcc000f8e00ff */
[----:B------:R-:W2:Y:S02]  /*1040*/  LDG.E.64 R2, desc[UR14][R2.64] ;  /* 0x0000000e02027981 */ /* 0x000ea4000c1e1b00 */
[----:B--2---:R-:W-:-:S14]  /*1050*/  DSETP.NEU.AND P0, PT, R2, 1, PT ;  /* 0x3ff000000200742a */ /* 0x004fdc0003f0d000 */
[----:B------:R-:W-:Y:S05]  /*1060*/  @P0 BRA `(.L_x_1946) ;  /* 0x0000000000640947 */ /* 0x000fea0003800000 */
[----:B------:R2:W5:Y:S01]  /*1070*/  LDG.E.64 R4, desc[UR14][R6.64] ;  /* 0x0000000e06047981 */ /* 0x000562000c1e1b00 */
[----:B------:R-:W3:Y:S01]  /*1080*/  MUFU.RCP64H R3, R11 ;  /* 0x0000000b00037308 */ /* 0x000ee20000001800 */
[----:B------:R-:W-:Y:S01]  /*1090*/  MOV R2, 0x1 ;  /* 0x0000000100027802 */ /* 0x000fe20000000f00 */
[----:B------:R-:W-:Y:S01]  /*10a0*/  UMOV UR4, 0xdda89128 ;  /* 0xdda8912800047882 */ /* 0x000fe20000000000 */
[----:B------:R-:W-:Y:S01]  /*10b0*/  UMOV UR5, 0x3df8bd2f ;  /* 0x3df8bd2f00057882 */ /* 0x000fe20000000000 */
[----:B------:R-:W-:Y:S03]  /*10c0*/  BSSY.RECONVERGENT B0, `(.L_x_1947) ;  /* 0x0000010000007945 */ /* 0x000fe60003800200 */
[----:B---3--:R-:W-:-:S08]  /*10d0*/  DFMA R8, -R10, R2, 1 ;  /* 0x3ff000000a08742b */ /* 0x008fd00000000102 */
        /* <DEDUP_REMOVED lines=9> */
[----:B--2---:R-:W-:Y:S05]  /*1170*/  @P0 BRA `(.L_x_1948) ;  /* 0x0000000000100947 */ /* 0x004fea0003800000 */
[----:B------:R-:W-:Y:S01]  /*1180*/  IMAD.MOV.U32 R13, RZ, RZ, 0x3df8bd2f ;  /* 0x3df8bd2fff0d7424 */ /* 0x000fe200078e00ff */
[----:B------:R-:W-:-:S07]  /*1190*/  MOV R26, 0x11b0 ;  /* 0x000011b0001a7802 */ /* 0x000fce0000000f00 */
[----:B01---5:R-:W-:Y:S05]  /*11a0*/  CALL.REL.NOINC `($__internal_1_$__cuda_sm20_div_rn_f64_full) ;  /* 0x0000000000787944 */ /* 0x023fea0003c00000 */
[----:B------:R-:W-:-:S07]  /*11b0*/  IMAD.MOV.U32 R3, RZ, RZ, R9 ;  /* 0x000000ffff037224 */ /* 0x000fce00078e0009 */
.L_x_1948:
[----:B------:R-:W-:Y:S05]  /*11c0*/  BSYNC.RECONVERGENT B0 ;  /* 0x0000000000007941 */ /* 0x000fea0003800200 */
.L_x_1947:
[----:B-----5:R-:W-:-:S07]  /*11d0*/  DADD R4, R4, R2 ;  /* 0x0000000004047229 */ /* 0x020fce0000000002 */
[----:B------:R-:W-:Y:S01]  /*11e0*/  STG.E.64 desc[UR14][R6.64], R4 ;  /* 0x0000000406007986 */ /* 0x000fe2000c101b0e */
[----:B------:R-:W-:Y:S05]  /*11f0*/  EXIT ;  /* 0x000000000000794d */ /* 0x000fea0003800000 */
.L_x_1946:
[----:B------:R2:W5:Y:S01]  /*1200*/  LDG.E.64 R4, desc[UR14][R6.64] ;  /* 0x0000000e06047981 */ /* 0x000562000c1e1b00 */
[----:B------:R-:W3:Y:S01]  /*1210*/  MUFU.RCP64H R3, R11 ;  /* 0x0000000b00037308 */ /* 0x000ee20000001800 */
[----:B------:R-:W-:Y:S01]  /*1220*/  IMAD.MOV.U32 R2, RZ, RZ, 0x1 ;  /* 0x00000001ff027424 */ /* 0x000fe200078e00ff */
        /* <DEDUP_REMOVED lines=13> */
[----:B--2---:R-:W-:Y:S05]  /*1300*/  @P0 BRA `(.L_x_1950) ;  /* 0x0000000000100947 */ /* 0x004fea0003800000 */
[----:B------:R-:W-:Y:S02]  /*1310*/  MOV R13, 0xbdf8bd2f ;  /* 0xbdf8bd2f000d7802 */ /* 0x000fe40000000f00 */
[----:B------:R-:W-:-:S07]  /*1320*/  MOV R26, 0x1340 ;  /* 0x00001340001a7802 */ /* 0x000fce0000000f00 */
[----:B01---5:R-:W-:Y:S05]  /*1330*/  CALL.REL.NOINC `($__internal_1_$__cuda_sm20_div_rn_f64_full) ;  /* 0x0000000000147944 */ /* 0x023fea0003c00000 */
[----:B------:R-:W-:-:S07]  /*1340*/  IMAD.MOV.U32 R3, RZ, RZ, R9 ;  /* 0x000000ffff037224 */ /* 0x000fce00078e0009 */
.L_x_1950:
[----:B------:R-:W-:Y:S05]  /*1350*/  BSYNC.RECONVERGENT B0 ;  /* 0x0000000000007941 */ /* 0x000fea0003800200 */
.L_x_1949:
[----:B-----5:R-:W-:-:S07]  /*1360*/  DADD R4, R2, R4 ;  /* 0x0000000002047229 */ /* 0x020fce0000000004 */
[----:B------:R-:W-:Y:S01]  /*1370*/  STG.E.64 desc[UR14][R6.64], R4 ;  /* 0x0000000406007986 */ /* 0x000fe2000c101b0e */
[----:B------:R-:W-:Y:S05]  /*1380*/  EXIT ;  /* 0x000000000000794d */ /* 0x000fea0003800000 */
        .weak           $__internal_1_$__cuda_sm20_div_rn_f64_full
        .type           $__internal_1_$__cuda_sm20_div_rn_f64_full,@function
        .size           $__internal_1_$__cuda_sm20_div_rn_f64_full,(.L_x_2115 - $__internal_1_$__cuda_sm20_div_rn_f64_full)
$__internal_1_$__cuda_sm20_div_rn_f64_full:
[C---:B------:R-:W-:Y:S01]  /*1390*/  FSETP.GEU.AND P0, PT, |R11|.reuse, 1.469367938527859385e-39, PT ;  /* 0x001000000b00780b */ /* 0x040fe20003f0e200 */
[----:B------:R-:W-:Y:S01]  /*13a0*/  IMAD.MOV.U32 R0, RZ, RZ, 0x1ca00000 ;  /* 0x1ca00000ff007424 */ /* 0x000fe200078e00ff */
[----:B------:R-:W-:Y:S01]  /*13b0*/  LOP3.LUT R8, R11, 0x800fffff, RZ, 0xc0, !PT ;  /* 0x800fffff0b087812 */ /* 0x000fe200078ec0ff */
[----:B------:R-:W-:Y:S01]  /*13c0*/  IMAD.U32 R12, RZ, RZ, UR10 ;  /* 0x0000000aff0c7e24 */ /* 0x000fe2000f8e00ff */
[----:B------:R-:W-:Y:S01]  /*13d0*/  MOV R14, 0x1 ;  /* 0x00000001000e7802 */ /* 0x000fe20000000f00 */
[----:B------:R-:W-:Y:S01]  /*13e0*/  BSSY.RECONVERGENT B2, `(.L_x_1951) ;  /* 0x0000053000027945 */ /* 0x000fe20003800200 */
[----:B------:R-:W-:Y:S01]  /*13f0*/  LOP3.LUT R9, R8, 0x3ff00000, RZ, 0xfc, !PT ;  /* 0x3ff0000008097812 */ /* 0x000fe200078efcff */
[----:B------:R-:W-:Y:S01]  /*1400*/  IMAD.MOV.U32 R8, RZ, RZ, R10 ;  /* 0x000000ffff087224 */ /* 0x000fe200078e000a */
[C---:B------:R-:W-:Y:S02]  /*1410*/  FSETP.GEU.AND P2, PT, |R13|.reuse, 1.469367938527859385e-39, PT ;  /* 0x001000000d00780b */ /* 0x040fe40003f4e200 */
[----:B------:R-:W-:-:S02]  /*1420*/  LOP3.LUT R2, R13, 0x7ff00000, RZ, 0xc0, !PT ;  /* 0x7ff000000d027812 */ /* 0x000fc400078ec0ff */
[----:B------:R-:W-:Y:S01]  /*1430*/  LOP3.LUT R25, R11, 0x7ff00000, RZ, 0xc0, !PT ;  /* 0x7ff000000b197812 */ /* 0x000fe200078ec0ff */
[----:B------:R-:W-:-:S03]  /*1440*/  @!P0 DMUL R8, R10, 8.98846567431157953865e+307 ;  /* 0x7fe000000a088828 */ /* 0x000fc60000000000 */
[----:B------:R-:W-:-:S03]  /*1450*/  ISETP.GE.U32.AND P1, PT, R2, R25, PT ;  /* 0x000000190200720c */ /* 0x000fc60003f26070 */
[----:B------:R-:W0:Y:S02]  /*1460*/  MUFU.RCP64H R15, R9 ;  /* 0x00000009000f7308 */ /* 0x000e240000001800 */
[----:B------:R-:W-:Y:S01]  /*1470*/  @!P2 LOP3.LUT R17, R11, 0x7ff00000, RZ, 0xc0, !PT ;  /* 0x7ff000000b11a812 */ /* 0x000fe200078ec0ff */
[----:B------:R-:W-:Y:S01]  /*1480*/  @!P2 IMAD.MOV.U32 R20, RZ, RZ, RZ ;  /* 0x000000ffff14a224 */ /* 0x000fe200078e00ff */
[----:B------:R-:W-:Y:S02]  /*1490*/  @!P0 LOP3.LUT R25, R9, 0x7ff00000, RZ, 0xc0, !PT ;  /* 0x7ff0000009198812 */ /* 0x000fe400078ec0ff */
[----:B------:R-:W-:-:S04]  /*14a0*/  @!P2 ISETP.GE.U32.AND P3, PT, R2, R17, PT ;  /* 0x000000110200a20c */ /* 0x000fc80003f66070 */
[----:B------:R-:W-:Y:S01]  /*14b0*/  @!P2 SEL R17, R0, 0x63400000, !P3 ;  /* 0x634000000011a807 */ /* 0x000fe20005800000 */
[----:B0-----:R-:W-:-:S08]  /*14c0*/  DFMA R18, R14, -R8, 1 ;  /* 0x3ff000000e12742b */ /* 0x001fd00000000808 */
[----:B------:R-:W-:-:S08]  /*14d0*/  DFMA R18, R18, R18, R18 ;  /* 0x000000121212722b */ /* 0x000fd00000000012 */
[----:B------:R-:W-:Y:S01]  /*14e0*/  DFMA R18, R14, R18, R14 ;  /* 0x000000120e12722b */ /* 0x000fe2000000000e */
[--C-:B------:R-:W-:Y:S02]  /*14f0*/  @!P2 LOP3.LUT R14, R17, 0x80000000, R13.reuse, 0xf8, !PT ;  /* 0x80000000110ea812 */ /* 0x100fe400078ef80d */
[----:B------:R-:W-:Y:S02]  /*1500*/  SEL R15, R0, 0x63400000, !P1 ;  /* 0x63400000000f7807 */ /* 0x000fe40004800000 */
[----:B------:R-:W-:Y:S01]  /*1510*/  @!P2 LOP3.LUT R21, R14, 0x100000, RZ, 0xfc, !PT ;  /* 0x001000000e15a812 */ /* 0x000fe200078efcff */
[----:B------:R-:W-:Y:S02]  /*1520*/  IMAD.MOV.U32 R14, RZ, RZ, R12 ;  /* 0x000000ffff0e7224 */ /* 0x000fe400078e000c */
[----:B------:R-:W-:Y:S01]  /*1530*/  DFMA R16, R18, -R8, 1 ;  /* 0x3ff000001210742b */ /* 0x000fe20000000808 */
[----:B------:R-:W-:-:S06]  /*1540*/  LOP3.LUT R15, R15, 0x800fffff, R13, 0xf8, !PT ;  /* 0x800fffff0f0f7812 */ /* 0x000fcc00078ef80d */
[----:B------:R-:W-:Y:S02]  /*1550*/  @!P2 DFMA R14, R14, 2, -R20 ;  /* 0x400000000e0ea82b */ /* 0x000fe40000000814 */
[----:B------:R-:W-:-:S08]  /*1560*/  DFMA R16, R18, R16, R18 ;  /* 0x000000101210722b */ /* 0x000fd00000000012 */
[----:B------:R-:W-:-:S08]  /*1570*/  DMUL R18, R16, R14 ;  /* 0x0000000e10127228 */ /* 0x000fd00000000000 */
[----:B------:R-:W-:-:S08]  /*1580*/  DFMA R20, R18, -R8, R14 ;  /* 0x800000081214722b */ /* 0x000fd0000000000e */
[----:B------:R-:W-:Y:S01]  /*1590*/  DFMA R20, R16, R20, R18 ;  /* 0x000000141014722b */ /* 0x000fe20000000012 */
[----:B------:R-:W-:Y:S01]  /*15a0*/  MOV R16, R2 ;  /* 0x0000000200107202 */ /* 0x000fe20000000f00 */
[----:B------:R-:W-:Y:S01]  /*15b0*/  VIADD R18, R25, 0xffffffff ;  /* 0xffffffff19127836 */ /* 0x000fe20000000000 */
[----:B------:R-:W-:-:S05]  /*15c0*/  @!P2 LOP3.LUT R16, R15, 0x7ff00000, RZ, 0xc0, !PT ;  /* 0x7ff000000f10a812 */ /* 0x000fca00078ec0ff */
[----:B------:R-:W-:-:S05]  /*15d0*/  VIADD R17, R16, 0xffffffff ;  /* 0xffffffff10117836 */ /* 0x000fca0000000000 */
[----:B------:R-:W-:-:S04]  /*15e0*/  ISETP.GT.U32.AND P0, PT, R17, 0x7feffffe, PT ;  /* 0x7feffffe1100780c */ /* 0x000fc80003f04070 */
[----:B------:R-:W-:-:S13]  /*15f0*/  ISETP.GT.U32.OR P0, PT, R18, 0x7feffffe, P0 ;  /* 0x7feffffe1200780c */ /* 0x000fda0000704470 */
[----:B------:R-:W-:Y:S05]  /*1600*/  @P0 BRA `(.L_x_1952) ;  /* 0x00000000006c0947 */ /* 0x000fea0003800000 */
[----:B------:R-:W-:-:S04]  /*1610*/  LOP3.LUT R13, R11, 0x7ff00000, RZ, 0xc0, !PT ;  /* 0x7ff000000b0d7812 */ /* 0x000fc800078ec0ff */
[CC--:B------:R-:W-:Y:S02]  /*1620*/  VIADDMNMX R12, R2.reuse, -R13.reuse, 0xb9600000, !PT ;  /* 0xb9600000020c7446 */ /* 0x0c0fe4000780090d */
[----:B------:R-:W-:Y:S02]  /*1630*/  ISETP.GE.U32.AND P0, PT, R2, R13, PT ;  /* 0x0000000d0200720c */ /* 0x000fe40003f06070 */
[----:B------:R-:W-:Y:S02]  /*1640*/  VIMNMX R12, PT, PT, R12, 0x46a00000, PT ;  /* 0x46a000000c0c7848 */ /* 0x000fe40003fe0100 */
[----:B------:R-:W-:-:S05]  /*1650*/  SEL R13, R0, 0x63400000, !P0 ;  /* 0x63400000000d7807 */ /* 0x000fca0004000000 */
[----:B------:R-:W-:Y:S02]  /*1660*/  IMAD.IADD R0, R12, 0x1, -R13 ;  /* 0x000000010c007824 */ /* 0x000fe400078e0a0d */
[----:B------:R-:W-:-:S03]  /*1670*/  IMAD.MOV.U32 R12, RZ, RZ, RZ ;  /* 0x000000ffff0c7224 */ /* 0x000fc600078e00ff */
[----:B------:R-:W-:-:S06]  /*1680*/  IADD3 R13, PT, PT, R0, 0x7fe00000, RZ ;  /* 0x7fe00000000d7810 */ /* 0x000fcc0007ffe0ff */
[----:B------:R-:W-:-:S10]  /*1690*/  DMUL R18, R20, R12 ;  /* 0x0000000c14127228 */ /* 0x000fd40000000000 */
[----:B------:R-:W-:-:S13]  /*16a0*/  FSETP.GTU.AND P0, PT, |R19|, 1.469367938527859385e-39, PT ;  /* 0x001000001300780b */ /* 0x000fda0003f0c200 */
[----:B------:R-:W-:Y:S05]  /*16b0*/  @P0 BRA `(.L_x_1953) ;  /* 0x0000000000940947 */ /* 0x000fea0003800000 */
[----:B------:R-:W-:Y:S01]  /*16c0*/  DFMA R8, R20, -R8, R14 ;  /* 0x800000081408722b */ /* 0x000fe2000000000e */
[----:B------:R-:W-:-:S09]  /*16d0*/  IMAD.MOV.U32 R12, RZ, RZ, RZ ;  /* 0x000000ffff0c7224 */ /* 0x000fd200078e00ff */
[C---:B------:R-:W-:Y:S02]  /*16e0*/  FSETP.NEU.AND P0, PT, R9.reuse, RZ, PT ;  /* 0x000000ff0900720b */ /* 0x040fe40003f0d000 */
[----:B------:R-:W-:-:S04]  /*16f0*/  LOP3.LUT R11, R9, 0x80000000, R11, 0x48, !PT ;  /* 0x80000000090b7812 */ /* 0x000fc800078e480b */
[----:B------:R-:W-:-:S07]  /*1700*/  LOP3.LUT R13, R11, R13, RZ, 0xfc, !PT ;  /* 0x0000000d0b0d7212 */ /* 0x000fce00078efcff */
[----:B------:R-:W-:Y:S05]  /*1710*/  @!P0 BRA `(.L_x_1953) ;  /* 0x00000000007c8947 */ /* 0x000fea0003800000 */
[----:B------:R-:W-:Y:S01]  /*1720*/  IMAD.MOV R9, RZ, RZ, -R0 ;  /* 0x000000ffff097224 */ /* 0x000fe200078e0a00 */
[----:B------:R-:W-:Y:S01]  /*1730*/  MOV R8, RZ ;  /* 0x000000ff00087202 */ /* 0x000fe20000000f00 */
[----:B------:R-:W-:-:S05]  /*1740*/  DMUL.RP R12, R20, R12 ;  /* 0x0000000c140c7228 */ /* 0x000fca0000008000 */
[----:B------:R-:W-:-:S05]  /*1750*/  DFMA R8, R18, -R8, R20 ;  /* 0x800000081208722b */ /* 0x000fca0000000014 */
[----:B------:R-:W-:Y:S02]  /*1760*/  LOP3.LUT R11, R13, R11, RZ, 0x3c, !PT ;  /* 0x0000000b0d0b7212 */ /* 0x000fe400078e3cff */
[----:B------:R-:W-:-:S04]  /*1770*/  IADD3 R8, PT, PT, -R0, -0x43300000, RZ ;  /* 0xbcd0000000087810 */ /* 0x000fc80007ffe1ff */
[----:B------:R-:W-:-:S04]  /*1780*/  FSETP.NEU.AND P0, PT, |R9|, R8, PT ;  /* 0x000000080900720b */ /* 0x000fc80003f0d200 */
[----:B------:R-:W-:Y:S02]  /*1790*/  FSEL R18, R12, R18, !P0 ;  /* 0x000000120c127208 */ /* 0x000fe40004000000 */
[----:B------:R-:W-:Y:S01]  /*17a0*/  FSEL R19, R11, R19, !P0 ;  /* 0x000000130b137208 */ /* 0x000fe20004000000 */
[----:B------:R-:W-:Y:S06]  /*17b0*/  BRA `(.L_x_1953) ;  /* 0x0000000000547947 */ /* 0x000fec0003800000 */
.L_x_1952:
[----:B------:R-:W-:-:S14]  /*17c0*/  DSETP.NAN.AND P0, PT, R12, R12, PT ;  /* 0x0000000c0c00722a */ /* 0x000fdc0003f08000 */
[----:B------:R-:W-:Y:S05]  /*17d0*/  @P0 BRA `(.L_x_1954) ;  /* 0x0000000000440947 */ /* 0x000fea0003800000 */
[----:B------:R-:W-:-:S14]  /*17e0*/  DSETP.NAN.AND P0, PT, R10, R10, PT ;  /* 0x0000000a0a00722a */ /* 0x000fdc0003f08000 */
[----:B------:R-:W-:Y:S05]  /*17f0*/  @P0 BRA `(.L_x_1955) ;  /* 0x0000000000300947 */ /* 0x000fea0003800000 */
[----:B------:R-:W-:Y:S01]  /*1800*/  ISETP.NE.AND P0, PT, R16, R25, PT ;  /* 0x000000191000720c */ /* 0x000fe20003f05270 */
[----:B------:R-:W-:Y:S02]  /*1810*/  IMAD.MOV.U32 R18, RZ, RZ, 0x0 ;  /* 0x00000000ff127424 */ /* 0x000fe400078e00ff */
[----:B------:R-:W-:-:S10]  /*1820*/  IMAD.MOV.U32 R19, RZ, RZ, -0x80000 ;  /* 0xfff80000ff137424 */ /* 0x000fd400078e00ff */
[----:B------:R-:W-:Y:S05]  /*1830*/  @!P0 BRA `(.L_x_1953) ;  /* 0x0000000000348947 */ /* 0x000fea0003800000 */
[----:B------:R-:W-:Y:S02]  /*1840*/  ISETP.NE.AND P0, PT, R16, 0x7ff00000, PT ;  /* 0x7ff000001000780c */ /* 0x000fe40003f05270 */
[----:B------:R-:W-:Y:S02]  /*1850*/  LOP3.LUT R19, R13, 0x80000000, R11, 0x48, !PT ;  /* 0x800000000d137812 */ /* 0x000fe400078e480b */
[----:B------:R-:W-:-:S13]  /*1860*/  ISETP.EQ.OR P0, PT, R25, RZ, !P0 ;  /* 0x000000ff1900720c */ /* 0x000fda0004702670 */
[----:B------:R-:W-:Y:S01]  /*1870*/  @P0 LOP3.LUT R0, R19, 0x7ff00000, RZ, 0xfc, !PT ;  /* 0x7ff0000013000812 */ /* 0x000fe200078efcff */
[----:B------:R-:W-:Y:S01]  /*1880*/  @!P0 IMAD.MOV.U32 R18, RZ, RZ, RZ ;  /* 0x000000ffff128224 */ /* 0x000fe200078e00ff */
[----:B------:R-:W-:-:S03]  /*1890*/  @P0 MOV R18, RZ ;  /* 0x000000ff00120202 */ /* 0x000fc60000000f00 */
[----:B------:R-:W-:Y:S01]  /*18a0*/  @P0 IMAD.MOV.U32 R19, RZ, RZ, R0 ;  /* 0x000000ffff130224 */ /* 0x000fe200078e0000 */
[----:B------:R-:W-:Y:S06]  /*18b0*/  BRA `(.L_x_1953) ;  /* 0x0000000000147947 */ /* 0x000fec0003800000 */
.L_x_1955:
[----:B------:R-:W-:Y:S01]  /*18c0*/  LOP3.LUT R19, R11, 0x80000, RZ, 0xfc, !PT ;  /* 0x000800000b137812 */ /* 0x000fe200078efcff */
[----:B------:R-:W-:Y:S01]  /*18d0*/  IMAD.MOV.U32 R18, RZ, RZ, R10 ;  /* 0x000000ffff127224 */ /* 0x000fe200078e000a */
[----:B------:R-:W-:Y:S06]  /*18e0*/  BRA `(.L_x_1953) ;  /* 0x0000000000087947 */ /* 0x000fec0003800000 */
.L_x_1954:
[----:B------:R-:W-:Y:S01]  /*18f0*/  LOP3.LUT R19, R13, 0x80000, RZ, 0xfc, !PT ;  /* 0x000800000d137812 */ /* 0x000fe200078efcff */
[----:B------:R-:W-:-:S07]  /*1900*/  IMAD.MOV.U32 R18, RZ, RZ, R12 ;  /* 0x000000ffff127224 */ /* 0x000fce00078e000c */
.L_x_1953:
[----:B------:R-:W-:Y:S05]  /*1910*/  BSYNC.RECONVERGENT B2 ;  /* 0x0000000000027941 */ /* 0x000fea0003800200 */
.L_x_1951:
[----:B------:R-:W-:Y:S01]  /*1920*/  IMAD.MOV.U32 R27, RZ, RZ, 0x0 ;  /* 0x00000000ff1b7424 */ /* 0x000fe200078e00ff */
[----:B------:R-:W-:Y:S01]  /*1930*/  MOV R2, R18 ;  /* 0x0000001200027202 */ /* 0x000fe20000000f00 */
[----:B------:R-:W-:Y:S02]  /*1940*/  IMAD.MOV.U32 R9, RZ, RZ, R19 ;  /* 0x000000ffff097224 */ /* 0x000fe400078e0013 */
[----:B------:R-:W-:Y:S05]  /*1950*/  RET.REL.NODEC R26 `(_Z7dosSwapiiiiiPdS_S_) ;  /* 0xffffffe41aa87950 */ /* 0x000fea0003c3ffff */
.L_x_1956:
        /* <DEDUP_REMOVED lines=10> */
.L_x_2115:


//--------------------- .text._Z12particleDropiiiiPd --------------------------
	.section	.text._Z12particleDropiiiiPd,"ax",@progbits
	.align	128
        .global         _Z12particleDropiiiiPd
        .type           _Z12particleDropiiiiPd,@function
        .size           _Z12particleDropiiiiPd,(.L_x_2152 - _Z12particleDropiiiiPd)
        .other          _Z12particleDropiiiiPd,@"STO_CUDA_ENTRY STV_DEFAULT"
_Z12particleDropiiiiPd:
.text._Z12particleDropiiiiPd:
[----:B------:R-:W-:Y:S08]  /*0000*/  LDC R1, c[0x0][0x37c] ;  /* 0x0000df00ff017b82 */ /* 0x000ff00000000800 */
[----:B------:R-:W0:Y:S01]  /*0010*/  LDC.64 R8, c[0x0][0x388] ;  /* 0x0000e200ff087b82 */ /* 0x000e220000000a00 */
[----:B------:R-:W1:Y:S07]  /*0020*/  LDCU.64 UR4, c[0x0][0x358] ;  /* 0x00006b00ff0477ac */ /* 0x000e6e0008000a00 */
[----:B------:R-:W2:Y:S08]  /*0030*/  LDC.64 R6, c[0x0][0x380] ;  /* 0x0000e000ff067b82 */ /* 0x000eb00000000a00 */
[----:B------:R-:W3:Y:S01]  /*0040*/  LDC.64 R4, c[0x0][0x390] ;  /* 0x0000e400ff047b82 */ /* 0x000ee20000000a00 */
[----:B0-----:R-:W1:Y:S01]  /*0050*/  I2F.F64 R2, R9 ;  /* 0x0000000900027312 */ /* 0x001e620000201c00 */
[----:B--2---:R-:W-:-:S04]  /*0060*/  IMAD R7, R8, R6, R7 ;  /* 0x0000000608077224 */ /* 0x004fc800078e0207 */
[----:B---3--:R-:W-:-:S05]  /*0070*/  IMAD.WIDE R4, R7, 0x8, R4 ;  /* 0x0000000807047825 */ /* 0x008fca00078e0204 */
[----:B-1----:R-:W-:Y:S01]  /*0080*/  STG.E.64 desc[UR4][R4.64], R2 ;  /* 0x0000000204007986 */ /* 0x002fe2000c101b04 */
[----:B------:R-:W-:Y:S05]  /*0090*/  EXIT ;  /* 0x000000000000794d */ /* 0x000fea0003800000 */
.L_x_1957:
        /* <DEDUP_REMOVED lines=14> */
.L_x_2152:


//--------------------- .text._Z7dosCalciPdS_S_   --------------------------
	.section	.text._Z7dosCalciPdS_S_,"ax",@progbits
	.align	128
        .global         _Z7dosCalciPdS_S_
        .type           _Z7dosCalciPdS_S_,@function
        .size           _Z7dosCalciPdS_S_,(.L_x_2153 - _Z7dosCalciPdS_S_)
        .other          _Z7dosCalciPdS_S_,@"STO_CUDA_ENTRY STV_DEFAULT"
_Z7dosCalciPdS_S_:
.text._Z7dosCalciPdS_S_:
        /* <DEDUP_REMOVED lines=14> */
[----:B------:R-:W2:Y:S08]  /*00e0*/  LDC.64 R4, c[0x0][0x398] ;  /* 0x0000e600ff047b82 */ /* 0x000eb00000000a00 */
[----:B------:R-:W3:Y:S01]  /*00f0*/  LDC.64 R8, c[0x0][0x390] ;  /* 0x0000e400ff087b82 */ /* 0x000ee20000000a00 */
[----:B0-----:R-:W-:-:S06]  /*0100*/  IMAD.WIDE R2, R11, 0x8, R2 ;  /* 0x000000080b027825 */ /* 0x001fcc00078e0202 */
[----:B-1----:R-:W4:Y:S01]  /*0110*/  LDG.E.64 R2, desc[UR4][R2.64] ;  /* 0x0000000402027981 */ /* 0x002f22000c1e1b00 */
[----:B--2---:R-:W-:-:S06]  /*0120*/  IMAD.WIDE R4, R11, 0x8, R4 ;  /* 0x000000080b047825 */ /* 0x004fcc00078e0204 */
[----:B------:R-:W4:Y:S01]  /*0130*/  LDG.E.64 R4, desc[UR4][R4.64] ;  /* 0x0000000404047981 */ /* 0x000f22000c1e1b00 */
[----:B---3--:R-:W-:Y:S01]  /*0140*/  IMAD.WIDE R8, R11, 0x8, R8 ;  /* 0x000000080b087825 */ /* 0x008fe200078e0208 */
[----:B----4-:R-:W-:-:S07]  /*0150*/  DMUL R6, R2, R4 ;  /* 0x0000000402067228 */ /* 0x010fce0000000000 */
[----:B------:R-:W-:Y:S01]  /*0160*/  STG.E.64 desc[UR4][R8.64], R6 ;  /* 0x0000000608007986 */ /* 0x000fe2000c101b04 */
[----:B------:R-:W-:Y:S05]  /*0170*/  EXIT ;  /* 0x000000000000794d */ /* 0x000fea0003800000 */
.L_x_1958:
        /* <DEDUP_REMOVED lines=16> */
.L_x_2153:


//--------------------- .text._Z6potSubiiiPdS_S_  --------------------------
	.section	.text._Z6potSubiiiPdS_S_,"ax",@progbits
	.align	128
        .global         _Z6potSubiiiPdS_S_
        .type           _Z6potSubiiiPdS_S_,@function
        .size           _Z6potSubiiiPdS_S_,(.L_x_2116 - _Z6potSubiiiPdS_S_)
        .other          _Z6potSubiiiPdS_S_,@"STO_CUDA_ENTRY STV_DEFAULT"
_Z6potSubiiiPdS_S_:
.text._Z6potSubiiiPdS_S_:
[----:B------:R-:W-:Y:S01]  /*0000*/  LDC R1, c[0x0][0x37c] ;  /* 0x0000df00ff017b82 */ /* 0x000fe20000000800 */
[----:B------:R-:W0:Y:S07]  /*0010*/  S2R R3, SR_TID.X ;  /* 0x0000000000037919 */ /* 0x000e2e0000002100 */
[----:B------:R-:W-:Y:S01]  /*0020*/  S2UR UR4, SR_CTAID.Y ;  /* 0x00000000000479c3 */ /* 0x000fe20000002600 */
[----:B------:R-:W1:Y:S07]  /*0030*/  LDCU UR5, c[0x0][0x370] ;  /* 0x00006e00ff0577ac */ /* 0x000e6e0008000800 */
[----:B------:R-:W1:Y:S08]  /*0040*/  S2UR UR6, SR_CTAID.X ;  /* 0x00000000000679c3 */ /* 0x000e700000002500 */
[----:B------:R-:W2:Y:S08]  /*0050*/  LDC R5, c[0x0][0x388] ;  /* 0x0000e200ff057b82 */ /* 0x000eb00000000800 */
[----:B------:R-:W0:Y:S01]  /*0060*/  LDC R4, c[0x0][0x360] ;  /* 0x0000d800ff047b82 */ /* 0x000e220000000800 */
[----:B-1----:R-:W-:Y:S01]  /*0070*/  UIMAD UR4, UR4, UR5, UR6 ;  /* 0x00000005040472a4 */ /* 0x002fe2000f8e0206 */
[----:B--2---:R-:W-:-:S05]  /*0080*/  IMAD R7, R5, R5, RZ ;  /* 0x0000000505077224 */ /* 0x004fca00078e02ff */
[----:B0-----:R-:W-:-:S05]  /*0090*/  IMAD R4, R4, UR4, R3 ;  /* 0x0000000404047c24 */ /* 0x001fca000f8e0203 */
[----:B------:R-:W-:-:S13]  /*00a0*/  ISETP.GE.AND P0, PT, R4, R7, PT ;  /* 0x000000070400720c */ /* 0x000fda0003f06270 */
[----:B------:R-:W-:Y:S05]  /*00b0*/  @P0 EXIT ;  /* 0x000000000000094d */ /* 0x000fea0003800000 */
[----:B------:R-:W0:Y:S01]  /*00c0*/  LDC.64 R2, c[0x0][0x380] ;  /* 0x0000e000ff027b82 */ /* 0x000e220000000a00 */
[----:B------:R-:W1:Y:S07]  /*00d0*/  LDCU.64 UR4, c[0x0][0x358] ;  /* 0x00006b00ff0477ac */ /* 0x000e6e0008000a00 */
[----:B------:R-:W2:Y:S01]  /*00e0*/  LDC.64 R8, c[0x0][0x390] ;  /* 0x0000e400ff087b82 */ /* 0x000ea20000000a00 */
[----:B0-----:R-:W-:-:S04]  /*00f0*/  IMAD R0, R5, R3, R2 ;  /* 0x0000000305007224 */ /* 0x001fc800078e0202 */
[----:B--2---:R-:W-:-:S06]  /*0100*/  IMAD.WIDE R8, R0, 0x8, R8 ;  /* 0x0000000800087825 */ /* 0x004fcc00078e0208 */
[----:B-1----:R-:W2:Y:S02]  /*0110*/  LDG.E.64 R8, desc[UR4][R8.64] ;  /* 0x0000000408087981 */ /* 0x002ea4000c1e1b00 */
[----:B--2---:R-:W-:-:S14]  /*0120*/  DSETP.NEU.AND P0, PT, R8, RZ, PT ;  /* 0x000000ff0800722a */ /* 0x004fdc0003f0d000 */
[----:B------:R-:W-:Y:S05]  /*0130*/  @P0 EXIT ;  /* 0x000000000000094d */ /* 0x000fea0003800000 */
[-C--:B------:R-:W-:Y:S01]  /*0140*/  IABS R6, R5.reuse ;  /* 0x0000000500067213 */ /* 0x080fe20000000000 */
[----:B------:R-:W-:Y:S01]  /*0150*/  BSSY.RECONVERGENT B0, `(.L_x_1959) ;  /* 0x000003c000007945 */ /* 0x000fe20003800200 */
[----:B------:R-:W-:Y:S02]  /*0160*/  IABS R12, R4 ;  /* 0x00000004000c7213 */ /* 0x000fe40000000000 */
[----:B------:R-:W0:Y:S01]  /*0170*/  I2F.RP R11, R6 ;  /* 0x00000006000b7306 */ /* 0x000e220000209400 */
[----:B------:R-:W-:Y:S02]  /*0180*/  ISETP.GE.AND P2, PT, R4, RZ, PT ;  /* 0x000000ff0400720c */ /* 0x000fe40003f46270 */
[----:B------:R-:W-:-:S04]  /*0190*/  LEA.HI R14, R5, R5, RZ, 0x1 ;  /* 0x00000005050e7211 */ /* 0x000fc800078f08ff */
[----:B------:R-:W-:Y:S01]  /*01a0*/  SHF.R.S32.HI R14, RZ, 0x1, R14 ;  /* 0x00000001ff0e7819 */ /* 0x000fe2000001140e */
[----:B0-----:R-:W0:Y:S02]  /*01b0*/  MUFU.RCP R11, R11 ;  /* 0x0000000b000b7308 */ /* 0x001e240000001000 */
[----:B0-----:R-:W-:-:S06]  /*01c0*/  VIADD R8, R11, 0xffffffe ;  /* 0x0ffffffe0b087836 */ /* 0x001fcc0000000000 */
[----:B------:R0:W1:Y:S02]  /*01d0*/  F2I.FTZ.U32.TRUNC.NTZ R9, R8 ;  /* 0x0000000800097305 */ /* 0x000064000021f000 */
[----:B0-----:R-:W-:Y:S02]  /*01e0*/  IMAD.MOV.U32 R8, RZ, RZ, RZ ;  /* 0x000000ffff087224 */ /* 0x001fe400078e00ff */
[----:B-1----:R-:W-:-:S04]  /*01f0*/  IMAD.MOV R13, RZ, RZ, -R9 ;  /* 0x000000ffff0d7224 */ /* 0x002fc800078e0a09 */
[----:B------:R-:W-:-:S04]  /*0200*/  IMAD R13, R13, R6, RZ ;  /* 0x000000060d0d7224 */ /* 0x000fc800078e02ff */
[----:B------:R-:W-:Y:S01]  /*0210*/  IMAD.HI.U32 R9, R9, R13, R8 ;  /* 0x0000000d09097227 */ /* 0x000fe200078e0008 */
[----:B------:R-:W-:-:S05]  /*0220*/  LOP3.LUT R13, RZ, R5, RZ, 0x33, !PT ;  /* 0x00000005ff0d7212 */ /* 0x000fca00078e33ff */
[----:B------:R-:W-:-:S04]  /*0230*/  IMAD.HI.U32 R10, R9, R12, RZ ;  /* 0x0000000c090a7227 */ /* 0x000fc800078e00ff */
[----:B------:R-:W-:-:S04]  /*0240*/  IMAD.MOV R11, RZ, RZ, -R10 ;  /* 0x000000ffff0b7224 */ /* 0x000fc800078e0a0a */
[----:B------:R-:W-:Y:S01]  /*0250*/  IMAD R11, R6, R11, R12 ;  /* 0x0000000b060b7224 */ /* 0x000fe200078e020c */
[----:B------:R-:W-:-:S04]  /*0260*/  VIMNMX.U32 R12, PT, PT, R5, 0x1, !PT ;  /* 0x00000001050c7848 */ /* 0x000fc80007fe0000 */
[----:B------:R-:W-:Y:S01]  /*0270*/  ISETP.GT.U32.AND P0, PT, R6, R11, PT ;  /* 0x0000000b0600720c */ /* 0x000fe20003f04070 */
[----:B------:R-:W0:Y:S01]  /*0280*/  I2F.U32.RP R9, R12 ;  /* 0x0000000c00097306 */ /* 0x000e220000209000 */
[----:B------:R-:W-:-:S11]  /*0290*/  IMAD.MOV R19, RZ, RZ, -R12 ;  /* 0x000000ffff137224 */ /* 0x000fd600078e0a0c */
[--C-:B------:R-:W-:Y:S01]  /*02a0*/  @!P0 IMAD.IADD R11, R11, 0x1, -R6.reuse ;  /* 0x000000010b0b8824 */ /* 0x100fe200078e0a06 */
[----:B0-----:R-:W0:Y:S03]  /*02b0*/  MUFU.RCP R9, R9 ;  /* 0x0000000900097308 */ /* 0x001e260000001000 */
[----:B------:R-:W-:Y:S01]  /*02c0*/  IMAD.IADD R8, R11, 0x1, -R6 ;  /* 0x000000010b087824 */ /* 0x000fe200078e0a06 */
[----:B------:R-:W-:-:S04]  /*02d0*/  ISETP.GT.U32.AND P1, PT, R6, R11, PT ;  /* 0x0000000b0600720c */ /* 0x000fc80003f24070 */
[----:B------:R-:W-:Y:S02]  /*02e0*/  SEL R8, R8, R11, !P1 ;  /* 0x0000000b08087207 */ /* 0x000fe40004800000 */
[----:B------:R-:W-:-:S03]  /*02f0*/  ISETP.NE.AND P1, PT, R5, RZ, PT ;  /* 0x000000ff0500720c */ /* 0x000fc60003f25270 */
[----:B------:R-:W-:-:S05]  /*0300*/  @!P2 IMAD.MOV R8, RZ, RZ, -R8 ;  /* 0x000000ffff08a224 */ /* 0x000fca00078e0a08 */
[----:B------:R-:W-:Y:S01]  /*0310*/  SEL R15, R13, R8, !P1 ;  /* 0x000000080d0f7207 */ /* 0x000fe20004800000 */
[----:B0-----:R-:W-:-:S03]  /*0320*/  VIADD R9, R9, 0xffffffe ;  /* 0x0ffffffe09097836 */ /* 0x001fc60000000000 */
[C---:B------:R-:W-:Y:S02]  /*0330*/  IADD3 R8, PT, PT, R15.reuse, -R2, R14 ;  /* 0x800000020f087210 */ /* 0x040fe40007ffe00e */
[----:B------:R-:W-:Y:S01]  /*0340*/  IADD3 R15, PT, PT, R15, R14, RZ ;  /* 0x0000000e0f0f7210 */ /* 0x000fe20007ffe0ff */
[----:B------:R-:W0:Y:S01]  /*0350*/  F2I.FTZ.U32.TRUNC.NTZ R9, R9 ;  /* 0x0000000900097305 */ /* 0x000e22000021f000 */
[----:B------:R-:W-:-:S04]  /*0360*/  VIMNMX R8, PT, PT, RZ, R8, !PT ;  /* 0x00000008ff087248 */ /* 0x000fc80007fe0100 */
[----:B------:R-:W-:Y:S01]  /*0370*/  IADD3 R16, PT, PT, -R15, R2, R8 ;  /* 0x000000020f107210 */ /* 0x000fe20007ffe108 */
[----:B------:R-:W-:-:S03]  /*0380*/  IMAD.MOV.U32 R8, RZ, RZ, RZ ;  /* 0x000000ffff087224 */ /* 0x000fc600078e00ff */
[C---:B------:R-:W-:Y:S01]  /*0390*/  ISETP.NE.AND P2, PT, R16.reuse, RZ, PT ;  /* 0x000000ff1000720c */ /* 0x040fe20003f45270 */
[----:B------:R-:W-:Y:S02]  /*03a0*/  VIADD R17, R16, 0xffffffff ;  /* 0xffffffff10117836 */ /* 0x000fe40000000000 */
[----:B0-----:R-:W-:-:S04]  /*03b0*/  IMAD R19, R19, R9, RZ ;  /* 0x0000000913137224 */ /* 0x001fc800078e02ff */
[----:B------:R-:W-:-:S06]  /*03c0*/  IMAD.HI.U32 R8, R9, R19, R8 ;  /* 0x0000001309087227 */ /* 0x000fcc00078e0008 */
[----:B------:R-:W-:Y:S01]  /*03d0*/  @!P2 IMAD.MOV R17, RZ, RZ, R16 ;  /* 0x000000ffff11a224 */ /* 0x000fe200078e0210 */
[----:B------:R-:W-:-:S03]  /*03e0*/  SEL R16, RZ, 0x1, !P2 ;  /* 0x00000001ff107807 */ /* 0x000fc60005000000 */
[----:B------:R-:W-:-:S04]  /*03f0*/  IMAD.HI.U32 R18, R8, R17, RZ ;  /* 0x0000001108127227 */ /* 0x000fc800078e00ff */
[----:B------:R-:W-:-:S04]  /*0400*/  IMAD.MOV R9, RZ, RZ, -R18 ;  /* 0x000000ffff097224 */ /* 0x000fc800078e0a12 */
[----:B------:R-:W-:Y:S01]  /*0410*/  IMAD R17, R12, R9, R17 ;  /* 0x000000090c117224 */ /* 0x000fe200078e0211 */
[----:B------:R-:W-:-:S04]  /*0420*/  LOP3.LUT R9, RZ, R12, RZ, 0x33, !PT ;  /* 0x0000000cff097212 */ /* 0x000fc800078e33ff */
[----:B------:R-:W-:-:S13]  /*0430*/  ISETP.GE.U32.AND P4, PT, R17, R12, PT ;  /* 0x0000000c1100720c */ /* 0x000fda0003f86070 */
[----:B------:R-:W-:Y:S02]  /*0440*/  @P4 IMAD.IADD R17, R17, 0x1, -R12 ;  /* 0x0000000111114824 */ /* 0x000fe400078e0a0c */
[----:B------:R-:W-:Y:S01]  /*0450*/  @P4 VIADD R18, R18, 0x1 ;  /* 0x0000000112124836 */ /* 0x000fe20000000000 */
[----:B------:R-:W-:Y:S02]  /*0460*/  ISETP.NE.U32.AND P4, PT, R12, RZ, PT ;  /* 0x000000ff0c00720c */ /* 0x000fe40003f85070 */
[----:B------:R-:W-:-:S13]  /*0470*/  ISETP.GE.U32.AND P3, PT, R17, R12, PT ;  /* 0x0000000c1100720c */ /* 0x000fda0003f66070 */
[----:B------:R-:W-:-:S04]  /*0480*/  @P3 IADD3 R18, PT, PT, R18, 0x1, RZ ;  /* 0x0000000112123810 */ /* 0x000fc80007ffe0ff */
[----:B------:R-:W-:-:S05]  /*0490*/  SEL R17, R9, R18, !P4 ;  /* 0x0000001209117207 */ /* 0x000fca0006000000 */
[----:B------:R-:W-:-:S04]  /*04a0*/  IMAD.IADD R16, R16, 0x1, R17 ;  /* 0x0000000110107824 */ /* 0x000fc800078e0211 */
[----:B------:R-:W-:-:S04]  /*04b0*/  IMAD R15, R16, R5, R15 ;  /* 0x00000005100f7224 */ /* 0x000fc800078e020f */
[----:B------:R-:W-:-:S07]  /*04c0*/  IMAD.IADD R16, R15, 0x1, -R2 ;  /* 0x000000010f107824 */ /* 0x000fce00078e0a02 */
.L_x_1960:
[C---:B------:R-:W-:Y:S01]  /*04d0*/  ISETP.GE.AND P2, PT, R16.reuse, R5, PT ;  /* 0x000000051000720c */ /* 0x040fe20003f46270 */
[----:B------:R-:W-:Y:S02]  /*04e0*/  IMAD.MOV.U32 R2, RZ, RZ, R16 ;  /* 0x000000ffff027224 */ /* 0x000fe400078e0010 */
[----:B------:R-:W-:-:S10]  /*04f0*/  IMAD.IADD R16, R16, 0x1, -R5 ;  /* 0x0000000110107824 */ /* 0x000fd400078e0a05 */
[----:B------:R-:W-:Y:S05]  /*0500*/  @P2 BRA `(.L_x_1960) ;  /* 0xfffffffc00f02947 */ /* 0x000fea000383ffff */
[----:B------:R-:W-:Y:S05]  /*0510*/  BSYNC.RECONVERGENT B0 ;  /* 0x0000000000007941 */ /* 0x000fea0003800200 */
.L_x_1959:
[----:B------:R-:W-:Y:S01]  /*0520*/  ISETP.GE.U32.AND P2, PT, R11, R6, PT ;  /* 0x000000060b00720c */ /* 0x000fe20003f46070 */
[----:B------:R-:W-:Y:S01]  /*0530*/  @!P0 VIADD R10, R10, 0x1 ;  /* 0x000000010a0a8836 */ /* 0x000fe20000000000 */
[----:B------:R-:W-:Y:S01]  /*0540*/  LOP3.LUT R6, R4, R5, RZ, 0x3c, !PT ;  /* 0x0000000504067212 */ /* 0x000fe200078e3cff */
[----:B------:R-:W-:Y:S03]  /*0550*/  BSSY.RECONVERGENT B0, `(.L_x_1961) ;  /* 0x000001d000007945 */ /* 0x000fe60003800200 */
[----:B------:R-:W-:-:S07]  /*0560*/  ISETP.GE.AND P3, PT, R6, RZ, PT ;  /* 0x000000ff0600720c */ /* 0x000fce0003f66270 */
[----:B------:R-:W-:-:S06]  /*0570*/  @P2 VIADD R10, R10, 0x1 ;  /* 0x000000010a0a2836 */ /* 0x000fcc0000000000 */
[----:B------:R-:W-:-:S05]  /*0580*/  @!P3 IMAD.MOV R10, RZ, RZ, -R10 ;  /* 0x000000ffff0ab224 */ /* 0x000fca00078e0a0a */
[----:B------:R-:W-:-:S04]  /*0590*/  SEL R13, R13, R10, !P1 ;  /* 0x0000000a0d0d7207 */ /* 0x000fc80004800000 */
[----:B------:R-:W-:Y:S02]  /*05a0*/  IADD3 R6, PT, PT, R13, -R3, R14 ;  /* 0x800000030d067210 */ /* 0x000fe40007ffe00e */
[----:B------:R-:W-:Y:S02]  /*05b0*/  IADD3 R14, PT, PT, R14, R13, RZ ;  /* 0x0000000d0e0e7210 */ /* 0x000fe40007ffe0ff */
[----:B------:R-:W-:-:S04]  /*05c0*/  VIMNMX R6, PT, PT, RZ, R6, !PT ;  /* 0x00000006ff067248 */ /* 0x000fc80007fe0100 */
[----:B------:R-:W-:-:S04]  /*05d0*/  IADD3 R6, PT, PT, -R14, R3, R6 ;  /* 0x000000030e067210 */ /* 0x000fc80007ffe106 */
[C---:B------:R-:W-:Y:S01]  /*05e0*/  ISETP.NE.AND P0, PT, R6.reuse, RZ, PT ;  /* 0x000000ff0600720c */ /* 0x040fe20003f05270 */
[----:B------:R-:W-:-:S12]  /*05f0*/  VIADD R11, R6, 0xffffffff ;  /* 0xffffffff060b7836 */ /* 0x000fd80000000000 */
[----:B------:R-:W-:-:S04]  /*0600*/  @!P0 IMAD.MOV R11, RZ, RZ, R6 ;  /* 0x000000ffff0b8224 */ /* 0x000fc800078e0206 */
[----:B------:R-:W-:-:S04]  /*0610*/  IMAD.HI.U32 R8, R8, R11, RZ ;  /* 0x0000000b08087227 */ /* 0x000fc800078e00ff */
[----:B------:R-:W-:-:S04]  /*0620*/  IMAD.MOV R6, RZ, RZ, -R8 ;  /* 0x000000ffff067224 */ /* 0x000fc800078e0a08 */
[----:B------:R-:W-:Y:S01]  /*0630*/  IMAD R11, R12, R6, R11 ;  /* 0x000000060c0b7224 */ /* 0x000fe200078e020b */
[----:B------:R-:W-:-:S04]  /*0640*/  SEL R6, RZ, 0x1, !P0 ;  /* 0x00000001ff067807 */ /* 0x000fc80004000000 */
[----:B------:R-:W-:-:S13]  /*0650*/  ISETP.GE.U32.AND P1, PT, R11, R12, PT ;  /* 0x0000000c0b00720c */ /* 0x000fda0003f26070 */
[----:B------:R-:W-:Y:S02]  /*0660*/  @P1 IMAD.IADD R11, R11, 0x1, -R12 ;  /* 0x000000010b0b1824 */ /* 0x000fe400078e0a0c */
[----:B------:R-:W-:-:S03]  /*0670*/  @P1 VIADD R8, R8, 0x1 ;  /* 0x0000000108081836 */ /* 0x000fc60000000000 */
[----:B------:R-:W-:-:S13]  /*0680*/  ISETP.GE.U32.AND P2, PT, R11, R12, PT ;  /* 0x0000000c0b00720c */ /* 0x000fda0003f46070 */
[----:B------:R-:W-:-:S05]  /*0690*/  @P2 VIADD R8, R8, 0x1 ;  /* 0x0000000108082836 */ /* 0x000fca0000000000 */
[----:B------:R-:W-:-:S05]  /*06a0*/  SEL R9, R9, R8, !P4 ;  /* 0x0000000809097207 */ /* 0x000fca0006000000 */
[----:B------:R-:W-:-:S04]  /*06b0*/  IMAD.IADD R6, R6, 0x1, R9 ;  /* 0x0000000106067824 */ /* 0x000fc800078e0209 */
[----:B------:R-:W-:-:S05]  /*06c0*/  IMAD R6, R6, R5, R14 ;  /* 0x0000000506067224 */ /* 0x000fca00078e020e */
[----:B------:R-:W-:-:S07]  /*06d0*/  IADD3 R6, PT, PT, R6, -R3, RZ ;  /* 0x8000000306067210 */ /* 0x000fce0007ffe0ff */
.L_x_1962:
[C---:B------:R-:W-:Y:S01]  /*06e0*/  ISETP.GE.AND P0, PT, R6.reuse, R5, PT ;  /* 0x000000050600720c */ /* 0x040fe20003f06270 */
[----:B------:R-:W-:Y:S02]  /*06f0*/  IMAD.MOV.U32 R3, RZ, RZ, R6 ;  /* 0x000000ffff037224 */ /* 0x000fe400078e0006 */
[----:B------:R-:W-:-:S10]  /*0700*/  IMAD.IADD R6, R6, 0x1, -R5 ;  /* 0x0000000106067824 */ /* 0x000fd400078e0a05 */
[----:B------:R-:W-:Y:S05]  /*0710*/  @P0 BRA `(.L_x_1962) ;  /* 0xfffffffc00f00947 */ /* 0x000fea000383ffff */
[----:B------:R-:W-:Y:S05]  /*0720*/  BSYNC.RECONVERGENT B0 ;  /* 0x0000000000007941 */ /* 0x000fea0003800200 */
.L_x_1961:
[----:B------:R-:W0:Y:S01]  /*0730*/  LDC.64 R8, c[0x0][0x398] ;  /* 0x0000e600ff087b82 */ /* 0x000e220000000a00 */
[----:B------:R-:W-:-:S04]  /*0740*/  IMAD R2, R3, R5, R2 ;  /* 0x0000000503027224 */ /* 0x000fc800078e0202 */
[----:B------:R-:W-:-:S04]  /*0750*/  IMAD R7, R7, R2, R0 ;  /* 0x0000000207077224 */ /* 0x000fc800078e0200 */
[----:B0-----:R-:W-:-:S06]  /*0760*/  IMAD.WIDE R8, R7, 0x8, R8 ;  /* 0x0000000807087825 */ /* 0x001fcc00078e0208 */
[----:B------:R-:W2:Y:S02]  /*0770*/  LDG.E.64 R8, desc[UR4][R8.64] ;  /* 0x0000000408087981 */ /* 0x000ea4000c1e1b00 */
[----:B--2---:R-:W-:-:S14]  /*0780*/  DSETP.GT.AND P0, PT, R8, RZ, PT ;  /* 0x000000ff0800722a */ /* 0x004fdc0003f04000 */
[----:B------:R-:W-:Y:S05]  /*0790*/  @!P0 EXIT ;  /* 0x000000000000894d */ /* 0x000fea0003800000 */
[----:B------:R-:W0:Y:S02]  /*07a0*/  LDC.64 R2, c[0x0][0x3a0] ;  /* 0x0000e800ff027b82 */ /* 0x000e240000000a00 */
[----:B0-----:R-:W-:-:S05]  /*07b0*/  IMAD.WIDE R4, R4, 0x8, R2 ;  /* 0x0000000804047825 */ /* 0x001fca00078e0202 */
        /* <DEDUP_REMOVED lines=17> */
[----:B------:R-:W-:-:S07]  /*08d0*/  MOV R0, 0x8f0 ;  /* 0x000008f000007802 */ /* 0x000fce0000000f00 */
[----:B-----5:R-:W-:Y:S05]  /*08e0*/  CALL.REL.NOINC `($__internal_2_$__cuda_sm20_div_rn_f64_full) ;  /* 0x0000000000187944 */ /* 0x020fea0003c00000 */
[----:B------:R-:W-:Y:S02]  /*08f0*/  IMAD.MOV.U32 R2, RZ, RZ, R12 ;  /* 0x000000ffff027224 */ /* 0x000fe400078e000c */
[----:B------:R-:W-:-:S07]  /*0900*/  IMAD.MOV.U32 R3, RZ, RZ, R13 ;  /* 0x000000ffff037224 */ /* 0x000fce00078e000d */
.L_x_1964:
[----:B------:R-:W-:Y:S05]  /*0910*/  BSYNC.RECONVERGENT B0 ;  /* 0x0000000000007941 */ /* 0x000fea0003800200 */
.L_x_1963:
[----:B-----5:R-:W-:-:S07]  /*0920*/  DADD R6, R6, R2 ;  /* 0x0000000006067229 */ /* 0x020fce0000000002 */
[----:B------:R-:W-:Y:S01]  /*0930*/  STG.E.64 desc[UR4][R4.64], R6 ;  /* 0x0000000604007986 */ /* 0x000fe2000c101b04 */
[----:B------:R-:W-:Y:S05]  /*0940*/  EXIT ;  /* 0x000000000000794d */ /* 0x000fea0003800000 */
        .weak           $__internal_2_$__cuda_sm20_div_rn_f64_full
        .type           $__internal_2_$__cuda_sm20_div_rn_f64_full,@function
        .size           $__internal_2_$__cuda_sm20_div_rn_f64_full,(.L_x_2116 - $__internal_2_$__cuda_sm20_div_rn_f64_full)
$__internal_2_$__cuda_sm20_div_rn_f64_full:
[C---:B------:R-:W-:Y:S01]  /*0950*/  FSETP.GEU.AND P0, PT, |R9|.reuse, 1.469367938527859385e-39, PT ;  /* 0x001000000900780b */ /* 0x040fe20003f0e200 */
[----:B------:R-:W-:Y:S01]  /*0960*/  IMAD.MOV.U32 R10, RZ, RZ, 0x1 ;  /* 0x00000001ff0a7424 */ /* 0x000fe200078e00ff */
[C---:B------:R-:W-:Y:S01]  /*0970*/  LOP3.LUT R2, R9.reuse, 0x800fffff, RZ, 0xc0, !PT ;  /* 0x800fffff09027812 */ /* 0x040fe200078ec0ff */
[----:B------:R-:W-:Y:S01]  /*0980*/  IMAD.MOV.U32 R21, RZ, RZ, 0x3df00000 ;  /* 0x3df00000ff157424 */ /* 0x000fe200078e00ff */
[----:B------:R-:W-:Y:S01]  /*0990*/  LOP3.LUT R20, R9, 0x7ff00000, RZ, 0xc0, !PT ;  /* 0x7ff0000009147812 */ /* 0x000fe200078ec0ff */
[----:B------:R-:W-:Y:S01]  /*09a0*/  BSSY.RECONVERGENT B1, `(.L_x_1965) ;  /* 0x0000046000017945 */ /* 0x000fe20003800200 */
[----:B------:R-:W-:Y:S01]  /*09b0*/  LOP3.LUT R3, R2, 0x3ff00000, RZ, 0xfc, !PT ;  /* 0x3ff0000002037812 */ /* 0x000fe200078efcff */
[----:B------:R-:W-:Y:S01]  /*09c0*/  IMAD.MOV.U32 R2, RZ, RZ, R8 ;  /* 0x000000ffff027224 */ /* 0x000fe200078e0008 */
[----:B------:R-:W-:-:S05]  /*09d0*/  ISETP.LE.U32.AND P1, PT, R20, 0x3df00000, PT ;  /* 0x3df000001400780c */ /* 0x000fca0003f23070 */
[----:B------:R-:W-:-:S06]  /*09e0*/  @!P0 DMUL R2, R8, 8.98846567431157953865e+307 ;  /* 0x7fe0000008028828 */ /* 0x000fcc0000000000 */
[----:B------:R-:W0:Y:S04]  /*09f0*/  MUFU.RCP64H R11, R3 ;  /* 0x00000003000b7308 */ /* 0x000e280000001800 */
[----:B------:R-:W-:Y:S01]  /*0a00*/  @!P0 LOP3.LUT R20, R3, 0x7ff00000, RZ, 0xc0, !PT ;  /* 0x7ff0000003148812 */ /* 0x000fe200078ec0ff */
[----:B0-----:R-:W-:-:S08]  /*0a10*/  DFMA R12, R10, -R2, 1 ;  /* 0x3ff000000a0c742b */ /* 0x001fd00000000802 */
[----:B------:R-:W-:-:S08]  /*0a20*/  DFMA R12, R12, R12, R12 ;  /* 0x0000000c0c0c722b */ /* 0x000fd0000000000c */
[----:B------:R-:W-:Y:S01]  /*0a30*/  DFMA R10, R10, R12, R10 ;  /* 0x0000000c0a0a722b */ /* 0x000fe2000000000a */
[----:B------:R-:W-:-:S04]  /*0a40*/  MOV R12, 0x1ca00000 ;  /* 0x1ca00000000c7802 */ /* 0x000fc80000000f00 */
[----:B------:R-:W-:-:S03]  /*0a50*/  SEL R13, R12, 0x63400000, !P1 ;  /* 0x634000000c0d7807 */ /* 0x000fc60004800000 */
[----:B------:R-:W-:-:S08]  /*0a60*/  DFMA R14, R10, -R2, 1 ;  /* 0x3ff000000a0e742b */ /* 0x000fd00000000802 */
[----:B------:R-:W-:Y:S01]  /*0a70*/  DFMA R10, R10, R14, R10 ;  /* 0x0000000e0a0a722b */ /* 0x000fe2000000000a */
[----:B------:R-:W-:Y:S01]  /*0a80*/  LOP3.LUT R15, R13, 0x8bd2f, RZ, 0xfc, !PT ;  /* 0x0008bd2f0d0f7812 */ /* 0x000fe200078efcff */
[----:B------:R-:W-:Y:S02]  /*0a90*/  VIADD R13, R21, 0xffffffff ;  /* 0xffffffff150d7836 */ /* 0x000fe40000000000 */
[----:B------:R-:W-:-:S03]  /*0aa0*/  IMAD.MOV.U32 R14, RZ, RZ, -0x22576ed8 ;  /* 0xdda89128ff0e7424 */ /* 0x000fc600078e00ff */
[----:B------:R-:W-:Y:S01]  /*0ab0*/  ISETP.GT.U32.AND P0, PT, R13, 0x7feffffe, PT ;  /* 0x7feffffe0d00780c */ /* 0x000fe20003f04070 */
[----:B------:R-:W-:Y:S02]  /*0ac0*/  VIADD R13, R20, 0xffffffff ;  /* 0xffffffff140d7836 */ /* 0x000fe40000000000 */
[----:B------:R-:W-:-:S03]  /*0ad0*/  DMUL R16, R10, R14 ;  /* 0x0000000e0a107228 */ /* 0x000fc60000000000 */
[----:B------:R-:W-:-:S05]  /*0ae0*/  ISETP.GT.U32.OR P0, PT, R13, 0x7feffffe, P0 ;  /* 0x7feffffe0d00780c */ /* 0x000fca0000704470 */
[----:B------:R-:W-:-:S08]  /*0af0*/  DFMA R18, R16, -R2, R14 ;  /* 0x800000021012722b */ /* 0x000fd0000000000e */
[----:B------:R-:W-:Y:S01]  /*0b00*/  DFMA R10, R10, R18, R16 ;  /* 0x000000120a0a722b */ /* 0x000fe20000000010 */
[----:B------:R-:W-:Y:S10]  /*0b10*/  @P0 BRA `(.L_x_1966) ;  /* 0x0000000000740947 */ /* 0x000ff40003800000 */
[----:B------:R-:W-:Y:S01]  /*0b20*/  LOP3.LUT R17, R9, 0x7ff00000, RZ, 0xc0, !PT ;  /* 0x7ff0000009117812 */ /* 0x000fe200078ec0ff */
[----:B------:R-:W-:-:S03]  /*0b30*/  IMAD.MOV.U32 R13, RZ, RZ, 0x3df00000 ;  /* 0x3df00000ff0d7424 */ /* 0x000fc600078e00ff */
[----:B------:R-:W-:Y:S01]  /*0b40*/  ISETP.LE.U32.AND P0, PT, R17, 0x3df00000, PT ;  /* 0x3df000001100780c */ /* 0x000fe20003f03070 */
[----:B------:R-:W-:-:S03]  /*0b50*/  IMAD.MOV R16, RZ, RZ, -R17 ;  /* 0x000000ffff107224 */ /* 0x000fc600078e0a11 */
[----:B------:R-:W-:Y:S02]  /*0b60*/  SEL R12, R12, 0x63400000, !P0 ;  /* 0x634000000c0c7807 */ /* 0x000fe40004000000 */
[----:B------:R-:W-:Y:S01]  /*0b70*/  VIADDMNMX R13, R16, R13, 0xb9600000, !PT ;  /* 0xb9600000100d7446 */ /* 0x000fe2000780010d */
[----:B------:R-:W-:-:S03]  /*0b80*/  IMAD.MOV.U32 R16, RZ, RZ, RZ ;  /* 0x000000ffff107224 */ /* 0x000fc600078e00ff */
[----:B------:R-:W-:-:S05]  /*0b90*/  VIMNMX R13, PT, PT, R13, 0x46a00000, PT ;  /* 0x46a000000d0d7848 */ /* 0x000fca0003fe0100 */
[----:B------:R-:W-:-:S05]  /*0ba0*/  IMAD.IADD R18, R13, 0x1, -R12 ;  /* 0x000000010d127824 */ /* 0x000fca00078e0a0c */
        /* <DEDUP_REMOVED lines=10> */
[----:B------:R-:W-:Y:S02]  /*0c50*/  IMAD.MOV R3, RZ, RZ, -R18 ;  /* 0x000000ffff037224 */ /* 0x000fe400078e0a12 */
[----:B------:R-:W-:-:S06]  /*0c60*/  IMAD.MOV.U32 R2, RZ, RZ, RZ ;  /* 0x000000ffff027224 */ /* 0x000fcc00078e00ff */
[----:B------:R-:W-:Y:S02]  /*0c70*/  DFMA R2, R12, -R2, R10 ;  /* 0x800000020c02722b */ /* 0x000fe4000000000a */
[----:B------:R-:W-:-:S04]  /*0c80*/  DMUL.RP R10, R10, R16 ;  /* 0x000000100a0a7228 */ /* 0x000fc80000008000 */
[----:B------:R-:W-:-:S04]  /*0c90*/  IADD3 R2, PT, PT, -R18, -0x43300000, RZ ;  /* 0xbcd0000012027810 */ /* 0x000fc80007ffe1ff */
[----:B------:R-:W-:Y:S02]  /*0ca0*/  FSETP.NEU.AND P0, PT, |R3|, R2, PT ;  /* 0x000000020300720b */ /* 0x000fe40003f0d200 */
[----:B------:R-:W-:Y:S02]  /*0cb0*/  LOP3.LUT R9, R11, R9, RZ, 0x3c, !PT ;  /* 0x000000090b097212 */ /* 0x000fe400078e3cff */
[----:B------:R-:W-:Y:S02]  /*0cc0*/  FSEL R12, R10, R12, !P0 ;  /* 0x0000000c0a0c7208 */ /* 0x000fe40004000000 */
[----:B------:R-:W-:Y:S01]  /*0cd0*/  FSEL R13, R9, R13, !P0 ;  /* 0x0000000d090d7208 */ /* 0x000fe20004000000 */
[----:B------:R-:W-:Y:S06]  /*0ce0*/  BRA `(.L_x_1967) ;  /* 0x0000000000447947 */ /* 0x000fec0003800000 */
.L_x_1966:
[----:B------:R-:W-:-:S14]  /*0cf0*/  DSETP.NAN.AND P0, PT, R8, R8, PT ;  /* 0x000000080800722a */ /* 0x000fdc0003f08000 */
[----:B------:R-:W-:Y:S05]  /*0d00*/  @P0 BRA `(.L_x_1968) ;  /* 0x0000000000340947 */ /* 0x000fea0003800000 */
[----:B------:R-:W-:Y:S01]  /*0d10*/  ISETP.NE.AND P0, PT, R21, R20, PT ;  /* 0x000000141500720c */ /* 0x000fe20003f05270 */
[----:B------:R-:W-:Y:S02]  /*0d20*/  IMAD.MOV.U32 R12, RZ, RZ, 0x0 ;  /* 0x00000000ff0c7424 */ /* 0x000fe400078e00ff */
[----:B------:R-:W-:-:S10]  /*0d30*/  IMAD.MOV.U32 R13, RZ, RZ, -0x80000 ;  /* 0xfff80000ff0d7424 */ /* 0x000fd400078e00ff */
[----:B------:R-:W-:Y:S05]  /*0d40*/  @!P0 BRA `(.L_x_1967) ;  /* 0x00000000002c8947 */ /* 0x000fea0003800000 */
[----:B------:R-:W-:Y:S02]  /*0d50*/  ISETP.NE.AND P0, PT, R21, 0x7ff00000, PT ;  /* 0x7ff000001500780c */ /* 0x000fe40003f05270 */
[----:B------:R-:W-:Y:S02]  /*0d60*/  LOP3.LUT R8, R9, 0x3df8bd2f, RZ, 0x3c, !PT ;  /* 0x3df8bd2f09087812 */ /* 0x000fe400078e3cff */
[----:B------:R-:W-:Y:S02]  /*0d70*/  ISETP.EQ.OR P0, PT, R20, RZ, !P0 ;  /* 0x000000ff1400720c */ /* 0x000fe40004702670 */
[----:B------:R-:W-:-:S11]  /*0d80*/  LOP3.LUT R13, R8, 0x80000000, RZ, 0xc0, !PT ;  /* 0x80000000080d7812 */ /* 0x000fd600078ec0ff */
[----:B------:R-:W-:Y:S02]  /*0d90*/  @P0 LOP3.LUT R2, R13, 0x7ff00000, RZ, 0xfc, !PT ;  /* 0x7ff000000d020812 */ /* 0x000fe400078efcff */
[----:B------:R-:W-:Y:S01]  /*0da0*/  @!P0 MOV R12, RZ ;  /* 0x000000ff000c8202 */ /* 0x000fe20000000f00 */
[----:B------:R-:W-:Y:S02]  /*0db0*/  @P0 IMAD.MOV.U32 R12, RZ, RZ, RZ ;  /* 0x000000ffff0c0224 */ /* 0x000fe400078e00ff */
[----:B------:R-:W-:Y:S01]  /*0dc0*/  @P0 IMAD.MOV.U32 R13, RZ, RZ, R2 ;  /* 0x000000ffff0d0224 */ /* 0x000fe200078e0002 */
[----:B------:R-:W-:Y:S06]  /*0dd0*/  BRA `(.L_x_1967) ;  /* 0x0000000000087947 */ /* 0x000fec0003800000 */
.L_x_1968:
[----:B------:R-:W-:Y:S01]  /*0de0*/  LOP3.LUT R13, R9, 0x80000, RZ, 0xfc, !PT ;  /* 0x00080000090d7812 */ /* 0x000fe200078efcff */
[----:B------:R-:W-:-:S07]  /*0df0*/  IMAD.MOV.U32 R12, RZ, RZ, R8 ;  /* 0x000000ffff0c7224 */ /* 0x000fce00078e0008 */
.L_x_1967:
[----:B------:R-:W-:Y:S05]  /*0e00*/  BSYNC.RECONVERGENT B1 ;  /* 0x0000000000017941 */ /* 0x000fea0003800200 */
.L_x_1965:
[----:B------:R-:W-:Y:S02]  /*0e10*/  IMAD.MOV.U32 R2, RZ, RZ, R0 ;  /* 0x000000ffff027224 */ /* 0x000fe400078e0000 */
[----:B------:R-:W-:-:S04]  /*0e20*/  IMAD.MOV.U32 R3, RZ, RZ, 0x0 ;  /* 0x00000000ff037424 */ /* 0x000fc800078e00ff */
[----:B------:R-:W-:Y:S05]  /*0e30*/  RET.REL.NODEC R2 `(_Z6potSubiiiPdS_S_) ;  /* 0xfffffff002707950 */ /* 0x000fea0003c3ffff */
.L_x_1969:
        /* <DEDUP_REMOVED lines=12> */
.L_x_2116:


//--------------------- .text._Z6potAddiiiPdS_S_  --------------------------
	.section	.text._Z6potAddiiiPdS_S_,"ax",@progbits
	.align	128
        .global         _Z6potAddiiiPdS_S_
        .type           _Z6potAddiiiPdS_S_,@function
        .size           _Z6potAddiiiPdS_S_,(.L_x_2117 - _Z6potAddiiiPdS_S_)
        .other          _Z6potAddiiiPdS_S_,@"STO_CUDA_ENTRY STV_DEFAULT"
_Z6potAddiiiPdS_S_:
.text._Z6potAddiiiPdS_S_:
        /* <DEDUP_REMOVED lines=18> */
[----:B--2---:R-:W-:-:S14]  /*0120*/  DSETP.NEU.AND P0, PT, R8, 1, PT ;  /* 0x3ff000000800742a */ /* 0x004fdc0003f0d000 */
        /* <DEDUP_REMOVED lines=58> */
.L_x_1971:
[C---:B------:R-:W-:Y:S01]  /*04d0*/  ISETP.GE.AND P2, PT, R16.reuse, R5, PT ;  /* 0x000000051000720c */ /* 0x040fe20003f46270 */
[----:B------:R-:W-:Y:S02]  /*04e0*/  IMAD.MOV.U32 R2, RZ, RZ, R16 ;  /* 0x000000ffff027224 */ /* 0x000fe400078e0010 */
[----:B------:R-:W-:-:S10]  /*04f0*/  IMAD.IADD R16, R16, 0x1, -R5 ;  /* 0x0000000110107824 */ /* 0x000fd400078e0a05 */
[----:B------:R-:W-:Y:S05]  /*0500*/  @P2 BRA `(.L_x_1971) ;  /* 0xfffffffc00f02947 */ /* 0x000fea000383ffff */
[----:B------:R-:W-:Y:S05]  /*0510*/  BSYNC.RECONVERGENT B0 ;  /* 0x0000000000007941 */ /* 0x000fea0003800200 */
.L_x_1970:
        /* <DEDUP_REMOVED lines=28> */
.L_x_1973:
[C---:B------:R-:W-:Y:S01]  /*06e0*/  ISETP.GE.AND P0, PT, R6.reuse, R5, PT ;  /* 0x000000050600720c */ /* 0x040fe20003f06270 */
[----:B------:R-:W-:Y:S02]  /*06f0*/  IMAD.MOV.U32 R3, RZ, RZ, R6 ;  /* 0x000000ffff037224 */ /* 0x000fe400078e0006 */
[----:B------:R-:W-:-:S10]  /*0700*/  IMAD.IADD R6, R6, 0x1, -R5 ;  /* 0x0000000106067824 */ /* 0x000fd400078e0a05 */
[----:B------:R-:W-:Y:S05]  /*0710*/  @P0 BRA `(.L_x_1973) ;  /* 0xfffffffc00f00947 */ /* 0x000fea000383ffff */
[----:B------:R-:W-:Y:S05]  /*0720*/  BSYNC.RECONVERGENT B0 ;  /* 0x0000000000007941 */ /* 0x000fea0003800200 */
.L_x_1972:
        /* <DEDUP_REMOVED lines=26> */
[----:B------:R-:W-:-:S07]  /*08d0*/  MOV R0, 0x8f0 ;  /* 0x000008f000007802 */ /* 0x000fce0000000f00 */
[----:B-----5:R-:W-:Y:S05]  /*08e0*/  CALL.REL.NOINC `($__internal_3_$__cuda_sm20_div_rn_f64_full) ;  /* 0x0000000000187944 */ /* 0x020fea0003c00000 */
[----:B------:R-:W-:Y:S02]  /*08f0*/  IMAD.MOV.U32 R2, RZ, RZ, R12 ;  /* 0x000000ffff027224 */ /* 0x000fe400078e000c */
[----:B------:R-:W-:-:S07]  /*0900*/  IMAD.MOV.U32 R3, RZ, RZ, R13 ;  /* 0x000000ffff037224 */ /* 0x000fce00078e000d */
.L_x_1975:
[----:B------:R-:W-:Y:S05]  /*0910*/  BSYNC.RECONVERGENT B0 ;  /* 0x0000000000007941 */ /* 0x000fea0003800200 */
.L_x_1974:
[----:B-----5:R-:W-:-:S07]  /*0920*/  DADD R6, R6, R2 ;  /* 0x0000000006067229 */ /* 0x020fce0000000002 */
[----:B------:R-:W-:Y:S01]  /*0930*/  STG.E.64 desc[UR4][R4.64], R6 ;  /* 0x0000000604007986 */ /* 0x000fe2000c101b04 */
[----:B------:R-:W-:Y:S05]  /*0940*/  EXIT ;  /* 0x000000000000794d */ /* 0x000fea0003800000 */
        .weak           $__internal_3_$__cuda_sm20_div_rn_f64_full
        .type           $__internal_3_$__cuda_sm20_div_rn_f64_full,@function
        .size           $__internal_3_$__cuda_sm20_div_rn_f64_full,(.L_x_2117 - $__internal_3_$__cuda_sm20_div_rn_f64_full)
$__internal_3_$__cuda_sm20_div_rn_f64_full:
        /* <DEDUP_REMOVED lines=58> */
.L_x_1977:
        /* <DEDUP_REMOVED lines=15> */
.L_x_1979:
[----:B------:R-:W-:Y:S01]  /*0de0*/  LOP3.LUT R13, R9, 0x80000, RZ, 0xfc, !PT ;  /* 0x00080000090d7812 */ /* 0x000fe200078efcff */
[----:B------:R-:W-:-:S07]  /*0df0*/  IMAD.MOV.U32 R12, RZ, RZ, R8 ;  /* 0x000000ffff0c7224 */ /* 0x000fce00078e0008 */
.L_x_1978:
[----:B------:R-:W-:Y:S05]  /*0e00*/  BSYNC.RECONVERGENT B1 ;  /* 0x0000000000017941 */ /* 0x000fea0003800200 */
.L_x_1976:
[----:B------:R-:W-:Y:S02]  /*0e10*/  IMAD.MOV.U32 R2, RZ, RZ, R0 ;  /* 0x000000ffff027224 */ /* 0x000fe400078e0000 */
[----:B------:R-:W-:-:S04]  /*0e20*/  IMAD.MOV.U32 R3, RZ, RZ, 0x0 ;  /* 0x00000000ff037424 */ /* 0x000fc800078e00ff */
[----:B------:R-:W-:Y:S05]  /*0e30*/  RET.REL.NODEC R2 `(_Z6potAddiiiPdS_S_) ;  /* 0xfffffff002707950 */ /* 0x000fea0003c3ffff */
.L_x_1980:
        /* <DEDUP_REMOVED lines=12> */
.L_x_2117:


//--------------------- .text._Z8slowSwapiiiiiPdS_S_S_S_S_S_ --------------------------
	.section	.text._Z8slowSwapiiiiiPdS_S_S_S_S_S_,"ax",@progbits
	.align	128
        .global         _Z8slowSwapiiiiiPdS_S_S_S_S_S_
        .type           _Z8slowSwapiiiiiPdS_S_S_S_S_S_,@function
        .size           _Z8slowSwapiiiiiPdS_S_S_S_S_S_,(.L_x_2118 - _Z8slowSwapiiiiiPdS_S_S_S_S_S_)
        .other          _Z8slowSwapiiiiiPdS_S_S_S_S_S_,@"STO_CUDA_ENTRY STV_DEFAULT"
_Z8slowSwapiiiiiPdS_S_S_S_S_S_:
.text._Z8slowSwapiiiiiPdS_S_S_S_S_S_:
        /* <DEDUP_REMOVED lines=14> */
[----:B------:R-:W2:Y:S08]  /*00e0*/  LDC.64 R2, c[0x0][0x380] ;  /* 0x0000e000ff027b82 */ /* 0x000eb00000000a00 */
[----:B------:R-:W3:Y:S01]  /*00f0*/  LDC.64 R10, c[0x0][0x3b0] ;  /* 0x0000ec00ff0a7b82 */ /* 0x000ee20000000a00 */
[----:B0-----:R-:W-:-:S02]  /*0100*/  IMAD R0, R14, R5, R4 ;  /* 0x000000050e007224 */ /* 0x001fc400078e0204 */
[----:B--2---:R-:W-:Y:S02]  /*0110*/  IMAD R7, R14, R3, R2 ;  /* 0x000000030e077224 */ /* 0x004fe400078e0202 */
[----:B---3--:R-:W-:-:S04]  /*0120*/  IMAD.WIDE R8, R0, 0x8, R10 ;  /* 0x0000000800087825 */ /* 0x008fc800078e020a */
[----:B------:R-:W-:Y:S02]  /*0130*/  IMAD.WIDE R16, R7, 0x8, R10 ;  /* 0x0000000807107825 */ /* 0x000fe400078e020a */
[----:B-1----:R-:W2:Y:S04]  /*0140*/  LDG.E.64 R8, desc[UR4][R8.64] ;  /* 0x0000000408087981 */ /* 0x002ea8000c1e1b00 */
[----:B------:R-:W2:Y:S02]  /*0150*/  LDG.E.64 R4, desc[UR4][R16.64] ;  /* 0x0000000410047981 */ /* 0x000ea4000c1e1b00 */
[----:B--2---:R-:W-:-:S14]  /*0160*/  DSETP.NEU.AND P0, PT, R4, R8, PT ;  /* 0x000000080400722a */ /* 0x004fdc0003f0d000 */
[----:B------:R-:W-:Y:S05]  /*0170*/  @!P0 BRA `(.L_x_1981) ;  /* 0x0000001800108947 */ /* 0x000fea0003800000 */
[C---:B------:R-:W-:Y:S01]  /*0180*/  IMAD.WIDE R8, R15.reuse, 0x8, R10 ;  /* 0x000000080f087825 */ /* 0x040fe200078e020a */
[----:B------:R-:W0:Y:S04]  /*0190*/  LDC.64 R4, c[0x0][0x398] ;  /* 0x0000e600ff047b82 */ /* 0x000e280000000a00 */
[----:B------:R1:W2:Y:S04]  /*01a0*/  LDG.E.64 R18, desc[UR4][R8.64] ;  /* 0x0000000408127981 */ /* 0x0002a8000c1e1b00 */
[----:B------:R-:W3:Y:S08]  /*01b0*/  LDC.64 R20, c[0x0][0x3b8] ;  /* 0x0000ee00ff147b82 */ /* 0x000ef00000000a00 */
[----:B------:R-:W4:Y:S01]  /*01c0*/  LDC.64 R10, c[0x0][0x3a0] ;  /* 0x0000e800ff0a7b82 */ /* 0x000f220000000a00 */
[----:B0-----:R-:W-:-:S07]  /*01d0*/  IMAD.WIDE R12, R15, 0x8, R4 ;  /* 0x000000080f0c7825 */ /* 0x001fce00078e0204 */
[----:B------:R-:W0:Y:S01]  /*01e0*/  LDC.64 R22, c[0x0][0x3c0] ;  /* 0x0000f000ff167b82 */ /* 0x000e220000000a00 */
[----:B---3--:R-:W-:-:S07]  /*01f0*/  IMAD.WIDE R20, R15, 0x8, R20 ;  /* 0x000000080f147825 */ /* 0x008fce00078e0214 */
[----:B-1----:R-:W1:Y:S01]  /*0200*/  LDC.64 R8, c[0x0][0x3a8] ;  /* 0x0000ea00ff087b82 */ /* 0x002e620000000a00 */
[----:B--2---:R2:W-:Y:S04]  /*0210*/  STG.E.64 desc[UR4][R12.64], R18 ;  /* 0x000000120c007986 */ /* 0x0045e8000c101b04 */
[----:B------:R-:W3:Y:S01]  /*0220*/  LDG.E.64 R20, desc[UR4][R20.64] ;  /* 0x0000000414147981 */ /* 0x000ee2000c1e1b00 */
[----:B----4-:R-:W-:-:S04]  /*0230*/  IMAD.WIDE R10, R15, 0x8, R10 ;  /* 0x000000080f0a7825 */ /* 0x010fc800078e020a */
[C---:B0-----:R-:W-:Y:S01]  /*0240*/  IMAD.WIDE R22, R15.reuse, 0x8, R22 ;  /* 0x000000080f167825 */ /* 0x041fe200078e0216 */
[----:B---3--:R2:W-:Y:S05]  /*0250*/  STG.E.64 desc[UR4][R10.64], R20 ;  /* 0x000000140a007986 */ /* 0x0085ea000c101b04 */
[----:B------:R-:W3:Y:S01]  /*0260*/  LDG.E.64 R22, desc[UR4][R22.64] ;  /* 0x0000000416167981 */ /* 0x000ee2000c1e1b00 */
[----:B-1----:R-:W-:-:S05]  /*0270*/  IMAD.WIDE R8, R15, 0x8, R8 ;  /* 0x000000080f087825 */ /* 0x002fca00078e0208 */
[----:B---3--:R2:W-:Y:S04]  /*0280*/  STG.E.64 desc[UR4][R8.64], R22 ;  /* 0x0000001608007986 */ /* 0x0085e8000c101b04 */
[----:B------:R-:W3:Y:S01]  /*0290*/  LDG.E.64 R16, desc[UR4][R16.64] ;  /* 0x0000000410107981 */ /* 0x000ee2000c1e1b00 */
[----:B------:R-:W-:Y:S01]  /*02a0*/  UMOV UR6, 0xdda89128 ;  /* 0xdda8912800067882 */ /* 0x000fe20000000000 */
[----:B---3--:R-:W-:-:S14]  /*02b0*/  DSETP.NEU.AND P0, PT, R16, 1, PT ;  /* 0x3ff000001000742a */ /* 0x008fdc0003f0d000 */
[----:B--2---:R-:W-:Y:S05]  /*02c0*/  @P0 BRA `(.L_x_1982) ;  /* 0x0000000800e40947 */ /* 0x004fea0003800000 */
[-C--:B------:R-:W-:Y:S01]  /*02d0*/  IABS R16, R14.reuse ;  /* 0x0000000e00107213 */ /* 0x080fe20000000000 */
[----:B------:R-:W-:Y:S01]  /*02e0*/  IMAD.WIDE R4, R7, 0x8, R4 ;  /* 0x0000000807047825 */ /* 0x000fe200078e0204 */
[----:B------:R-:W-:Y:S01]  /*02f0*/  IABS R21, R15 ;  /* 0x0000000f00157213 */ /* 0x000fe20000000000 */
[----:B------:R-:W-:Y:S01]  /*0300*/  BSSY.RECONVERGENT B0, `(.L_x_1983) ;  /* 0x000003f000007945 */ /* 0x000fe20003800200 */
[----:B------:R-:W0:Y:S01]  /*0310*/  I2F.RP R20, R16 ;  /* 0x0000001000147306 */ /* 0x000e220000209400 */
[----:B------:R-:W-:Y:S01]  /*0320*/  LEA.HI R23, R14, R14, RZ, 0x1 ;  /* 0x0000000e0e177211 */ /* 0x000fe200078f08ff */
[----:B------:R1:W-:Y:S03]  /*0330*/  STG.E.64 desc[UR4][R4.64], RZ ;  /* 0x000000ff04007986 */ /* 0x0003e6000c101b04 */
[----:B------:R-:W-:-:S03]  /*0340*/  SHF.R.S32.HI R23, RZ, 0x1, R23 ;  /* 0x00000001ff177819 */ /* 0x000fc60000011417 */
[----:B0-----:R-:W0:Y:S02]  /*0350*/  MUFU.RCP R20, R20 ;  /* 0x0000001400147308 */ /* 0x001e240000001000 */
[----:B0-----:R-:W-:-:S06]  /*0360*/  VIADD R18, R20, 0xffffffe ;  /* 0x0ffffffe14127836 */ /* 0x001fcc0000000000 */
[----:B------:R0:W2:Y:S02]  /*0370*/  F2I.FTZ.U32.TRUNC.NTZ R19, R18 ;  /* 0x0000001200137305 */ /* 0x0000a4000021f000 */
[----:B0-----:R-:W-:Y:S02]  /*0380*/  IMAD.MOV.U32 R18, RZ, RZ, RZ ;  /* 0x000000ffff127224 */ /* 0x001fe400078e00ff */
[----:B--2---:R-:W-:-:S04]  /*0390*/  IMAD.MOV R17, RZ, RZ, -R19 ;  /* 0x000000ffff117224 */ /* 0x004fc800078e0a13 */
[----:B------:R-:W-:-:S04]  /*03a0*/  IMAD R17, R17, R16, RZ ;  /* 0x0000001011117224 */ /* 0x000fc800078e02ff */
[----:B------:R-:W-:Y:S01]  /*03b0*/  IMAD.HI.U32 R22, R19, R17, R18 ;  /* 0x0000001113167227 */ /* 0x000fe200078e0012 */
[----:B------:R-:W-:-:S03]  /*03c0*/  LOP3.LUT R18, R15, R14, RZ, 0x3c, !PT ;  /* 0x0000000e0f127212 */ /* 0x000fc600078e3cff */
[----:B------:R-:W-:Y:S01]  /*03d0*/  IMAD.MOV.U32 R17, RZ, RZ, R21 ;  /* 0x000000ffff117224 */ /* 0x000fe200078e0015 */
[----:B------:R-:W-:Y:S02]  /*03e0*/  VIMNMX.U32 R21, PT, PT, R14, 0x1, !PT ;  /* 0x000000010e157848 */ /* 0x000fe40007fe0000 */
[----:B------:R-:W-:Y:S01]  /*03f0*/  ISETP.GE.AND P2, PT, R18, RZ, PT ;  /* 0x000000ff1200720c */ /* 0x000fe20003f46270 */
[----:B------:R-:W-:Y:S01]  /*0400*/  IMAD.HI.U32 R22, R22, R17, RZ ;  /* 0x0000001116167227 */ /* 0x000fe200078e00ff */
[----:B------:R-:W0:Y:S03]  /*0410*/  I2F.U32.RP R24, R21 ;  /* 0x0000001500187306 */ /* 0x000e260000209000 */
[----:B------:R-:W-:Y:S01]  /*0420*/  IMAD.MOV R29, RZ, RZ, -R21 ;  /* 0x000000ffff1d7224 */ /* 0x000fe200078e0a15 */
[----:B------:R-:W-:-:S05]  /*0430*/  IADD3 R20, PT, PT, -R22, RZ, RZ ;  /* 0x000000ff16147210 */ /* 0x000fca0007ffe1ff */
[----:B------:R-:W-:-:S05]  /*0440*/  IMAD R19, R16, R20, R17 ;  /* 0x0000001410137224 */ /* 0x000fca00078e0211 */
[----:B------:R-:W-:Y:S01]  /*0450*/  ISETP.GT.U32.AND P0, PT, R16, R19, PT ;  /* 0x000000131000720c */ /* 0x000fe20003f04070 */
[----:B0-----:R-:W0:-:S12]  /*0460*/  MUFU.RCP R24, R24 ;  /* 0x0000001800187308 */ /* 0x001e180000001000 */
[----:B------:R-:W-:Y:S02]  /*0470*/  @!P0 IMAD.IADD R19, R19, 0x1, -R16 ;  /* 0x0000000113138824 */ /* 0x000fe400078e0a10 */
[----:B------:R-:W-:-:S03]  /*0480*/  @!P0 VIADD R22, R22, 0x1 ;  /* 0x0000000116168836 */ /* 0x000fc60000000000 */
[----:B------:R-:W-:Y:S01]  /*0490*/  ISETP.GE.U32.AND P1, PT, R19, R16, PT ;  /* 0x000000101300720c */ /* 0x000fe20003f26070 */
[----:B0-----:R-:W-:-:S12]  /*04a0*/  VIADD R27, R24, 0xffffffe ;  /* 0x0ffffffe181b7836 */ /* 0x001fd80000000000 */
[----:B------:R-:W-:Y:S01]  /*04b0*/  @P1 VIADD R22, R22, 0x1 ;  /* 0x0000000116161836 */ /* 0x000fe20000000000 */
[----:B------:R-:W-:-:S03]  /*04c0*/  ISETP.NE.AND P1, PT, R14, RZ, PT ;  /* 0x000000ff0e00720c */ /* 0x000fc60003f25270 */
[----:B------:R-:W-:Y:S01]  /*04d0*/  IMAD.MOV.U32 R19, RZ, RZ, R22 ;  /* 0x000000ffff137224 */ /* 0x000fe200078e0016 */
[----:B------:R-:W-:-:S04]  /*04e0*/  LOP3.LUT R22, RZ, R14, RZ, 0x33, !PT ;  /* 0x0000000eff167212 */ /* 0x000fc800078e33ff */
[----:B------:R-:W-:-:S04]  /*04f0*/  @!P2 IADD3 R19, PT, PT, -R19, RZ, RZ ;  /* 0x000000ff1313a210 */ /* 0x000fc80007ffe1ff */
[----:B------:R-:W-:-:S04]  /*0500*/  SEL R18, R22, R19, !P1 ;  /* 0x0000001316127207 */ /* 0x000fc80004800000 */
[C-C-:B------:R-:W-:Y:S01]  /*0510*/  IADD3 R19, PT, PT, R18.reuse, -R2, R23.reuse ;  /* 0x8000000212137210 */ /* 0x140fe20007ffe017 */
[----:B------:R-:W-:-:S03]  /*0520*/  IMAD.IADD R25, R18, 0x1, R23 ;  /* 0x0000000112197824 */ /* 0x000fc600078e0217 */
[----:B------:R-:W-:Y:S02]  /*0530*/  VIMNMX R18, PT, PT, RZ, R19, !PT ;  /* 0x00000013ff127248 */ /* 0x000fe40007fe0100 */
[----:B------:R-:W0:Y:S02]  /*0540*/  F2I.FTZ.U32.TRUNC.NTZ R19, R27 ;  /* 0x0000001b00137305 */ /* 0x000e24000021f000 */
[----:B------:R-:W-:Y:S01]  /*0550*/  IADD3 R24, PT, PT, -R25, R2, R18 ;  /* 0x0000000219187210 */ /* 0x000fe20007ffe112 */
[----:B------:R-:W-:-:S03]  /*0560*/  IMAD.MOV.U32 R18, RZ, RZ, RZ ;  /* 0x000000ffff127224 */ /* 0x000fc600078e00ff */
[C---:B------:R-:W-:Y:S02]  /*0570*/  ISETP.NE.AND P2, PT, R24.reuse, RZ, PT ;  /* 0x000000ff1800720c */ /* 0x040fe40003f45270 */
[----:B------:R-:W-:Y:S01]  /*0580*/  IADD3 R26, PT, PT, R24, -0x1, RZ ;  /* 0xffffffff181a7810 */ /* 0x000fe20007ffe0ff */
        /* <DEDUP_REMOVED lines=9> */
[C---:B------:R-:W-:Y:S01]  /*0620*/  @P4 IADD3 R26, PT, PT, -R21.reuse, R26, RZ ;  /* 0x0000001a151a4210 */ /* 0x040fe20007ffe1ff */
[----:B------:R-:W-:Y:S01]  /*0630*/  @P4 VIADD R28, R28, 0x1 ;  /* 0x000000011c1c4836 */ /* 0x000fe20000000000 */
[----:B------:R-:W-:Y:S02]  /*0640*/  ISETP.NE.U32.AND P4, PT, R21, RZ, PT ;  /* 0x000000ff1500720c */ /* 0x000fe40003f85070 */
[----:B------:R-:W-:-:S13]  /*0650*/  ISETP.GE.U32.AND P3, PT, R26, R21, PT ;  /* 0x000000151a00720c */ /* 0x000fda0003f66070 */
[----:B------:R-:W-:-:S05]  /*0660*/  @P3 VIADD R28, R28, 0x1 ;  /* 0x000000011c1c3836 */ /* 0x000fca0000000000 */
[----:B------:R-:W-:-:S05]  /*0670*/  SEL R27, R19, R28, !P4 ;  /* 0x0000001c131b7207 */ /* 0x000fca0006000000 */
[----:B------:R-:W-:-:S04]  /*0680*/  IMAD.IADD R24, R24, 0x1, R27 ;  /* 0x0000000118187824 */ /* 0x000fc800078e021b */
[----:B------:R-:W-:-:S05]  /*0690*/  IMAD R25, R24, R14, R25 ;  /* 0x0000000e18197224 */ /* 0x000fca00078e0219 */
[----:B-1----:R-:W-:-:S07]  /*06a0*/  IADD3 R25, PT, PT, R25, -R2, RZ ;  /* 0x8000000219197210 */ /* 0x002fce0007ffe0ff */
.L_x_1984:
[C---:B------:R-:W-:Y:S01]  /*06b0*/  ISETP.GE.AND P2, PT, R25.reuse, R14, PT ;  /* 0x0000000e1900720c */ /* 0x040fe20003f46270 */
[----:B------:R-:W-:Y:S02]  /*06c0*/  IMAD.MOV.U32 R33, RZ, RZ, R25 ;  /* 0x000000ffff217224 */ /* 0x000fe400078e0019 */
[----:B------:R-:W-:-:S10]  /*06d0*/  IMAD.IADD R25, R25, 0x1, -R14 ;  /* 0x0000000119197824 */ /* 0x000fd400078e0a0e */
[----:B------:R-:W-:Y:S05]  /*06e0*/  @P2 BRA `(.L_x_1984) ;  /* 0xfffffffc00f02947 */ /* 0x000fea000383ffff */
[----:B------:R-:W-:Y:S05]  /*06f0*/  BSYNC.RECONVERGENT B0 ;  /* 0x0000000000007941 */ /* 0x000fea0003800200 */
.L_x_1983:
[----:B------:R-:W-:Y:S01]  /*0700*/  IMAD R5, R16, R20, R17 ;  /* 0x0000001410057224 */ /* 0x000fe200078e0211 */
[----:B------:R-:W-:Y:S01]  /*0710*/  ISETP.GE.AND P2, PT, R15, RZ, PT ;  /* 0x000000ff0f00720c */ /* 0x000fe20003f46270 */
[----:B------:R-:W-:Y:S02]  /*0720*/  BSSY.RECONVERGENT B0, `(.L_x_1985) ;  /* 0x000001e000007945 */ /* 0x000fe40003800200 */
[----:B------:R-:W-:-:S05]  /*0730*/  @!P0 IMAD.IADD R5, R5, 0x1, -R16 ;  /* 0x0000000105058824 */ /* 0x000fca00078e0a10 */
[----:B------:R-:W-:-:S13]  /*0740*/  ISETP.GT.U32.AND P0, PT, R16, R5, PT ;  /* 0x000000051000720c */ /* 0x000fda0003f04070 */
[----:B------:R-:W-:-:S05]  /*0750*/  @!P0 IADD3 R5, PT, PT, R5, -R16, RZ ;  /* 0x8000001005058210 */ /* 0x000fca0007ffe0ff */
[----:B------:R-:W-:-:S05]  /*0760*/  @!P2 IMAD.MOV R5, RZ, RZ, -R5 ;  /* 0x000000ffff05a224 */ /* 0x000fca00078e0a05 */
[----:B------:R-:W-:-:S04]  /*0770*/  SEL R22, R22, R5, !P1 ;  /* 0x0000000516167207 */ /* 0x000fc80004800000 */
[----:B------:R-:W-:Y:S01]  /*0780*/  IADD3 R2, PT, PT, R22, -R3, R23 ;  /* 0x8000000316027210 */ /* 0x000fe20007ffe017 */
[----:B------:R-:W-:-:S03]  /*0790*/  IMAD.IADD R22, R23, 0x1, R22 ;  /* 0x0000000117167824 */ /* 0x000fc600078e0216 */
[----:B------:R-:W-:-:S04]  /*07a0*/  VIMNMX R2, PT, PT, RZ, R2, !PT ;  /* 0x00000002ff027248 */ /* 0x000fc80007fe0100 */
[----:B------:R-:W-:-:S04]  /*07b0*/  IADD3 R2, PT, PT, -R22, R3, R2 ;  /* 0x0000000316027210 */ /* 0x000fc80007ffe102 */
[C---:B------:R-:W-:Y:S01]  /*07c0*/  ISETP.NE.AND P0, PT, R2.reuse, RZ, PT ;  /* 0x000000ff0200720c */ /* 0x040fe20003f05270 */
[----:B------:R-:W-:-:S12]  /*07d0*/  VIADD R4, R2, 0xffffffff ;  /* 0xffffffff02047836 */ /* 0x000fd80000000000 */
[----:B------:R-:W-:-:S05]  /*07e0*/  @!P0 IADD3 R4, PT, PT, R2, RZ, RZ ;  /* 0x000000ff02048210 */ /* 0x000fca0007ffe0ff */
        /* <DEDUP_REMOVED lines=8> */
[----:B------:R-:W-:-:S04]  /*0870*/  @P2 IADD3 R18, PT, PT, R18, 0x1, RZ ;  /* 0x0000000112122810 */ /* 0x000fc80007ffe0ff */
[----:B------:R-:W-:-:S05]  /*0880*/  SEL R19, R19, R18, !P4 ;  /* 0x0000001213137207 */ /* 0x000fca0006000000 */
[----:B------:R-:W-:-:S04]  /*0890*/  IMAD.IADD R19, R2, 0x1, R19 ;  /* 0x0000000102137824 */ /* 0x000fc800078e0213 */
[----:B------:R-:W-:-:S04]  /*08a0*/  IMAD R22, R19, R14, R22 ;  /* 0x0000000e13167224 */ /* 0x000fc800078e0216 */
[----:B------:R-:W-:-:S07]  /*08b0*/  IMAD.IADD R3, R22, 0x1, -R3 ;  /* 0x0000000116037824 */ /* 0x000fce00078e0a03 */
.L_x_1986:
[CC--:B------:R-:W-:Y:S01]  /*08c0*/  ISETP.GE.AND P0, PT, R3.reuse, R14.reuse, PT ;  /* 0x0000000e0300720c */ /* 0x0c0fe20003f06270 */
[----:B------:R-:W-:Y:S01]  /*08d0*/  IMAD.MOV.U32 R5, RZ, RZ, R3 ;  /* 0x000000ffff057224 */ /* 0x000fe200078e0003 */
[----:B------:R-:W-:-:S11]  /*08e0*/  IADD3 R3, PT, PT, R3, -R14, RZ ;  /* 0x8000000e03037210 */ /* 0x000fd60007ffe0ff */
[----:B------:R-:W-:Y:S05]  /*08f0*/  @P0 BRA `(.L_x_1986) ;  /* 0xfffffffc00f00947 */ /* 0x000fea000383ffff */
[----:B------:R-:W-:Y:S05]  /*0900*/  BSYNC.RECONVERGENT B0 ;  /* 0x0000000000007941 */ /* 0x000fea0003800200 */
.L_x_1985:
[----:B------:R-:W0:Y:S01]  /*0910*/  LDC.64 R28, c[0x0][0x3c8] ;  /* 0x0000f200ff1c7b82 */ /* 0x000e220000000a00 */
[C---:B------:R-:W-:Y:S01]  /*0920*/  IMAD R32, R6.reuse, R14, RZ ;  /* 0x0000000e06207224 */ /* 0x040fe200078e02ff */
[----:B------:R1:W5:Y:S01]  /*0930*/  LDG.E.64 R30, desc[UR4][R10.64] ;  /* 0x000000040a1e7981 */ /* 0x000362000c1e1b00 */
[----:B------:R-:W-:Y:S02]  /*0940*/  IMAD R33, R6, R33, RZ ;  /* 0x0000002106217224 */ /* 0x000fe400078e02ff */
[----:B------:R-:W-:-:S05]  /*0950*/  IMAD R32, R32, R5, RZ ;  /* 0x0000000520207224 */ /* 0x000fca00078e02ff */
[----:B------:R-:W-:-:S05]  /*0960*/  IADD3 R7, PT, PT, R32, R33, R7 ;  /* 0x0000002120077210 */ /* 0x000fca0007ffe007 */
[----:B0-----:R-:W-:-:S06]  /*0970*/  IMAD.WIDE R28, R7, 0x8, R28 ;  /* 0x00000008071c7825 */ /* 0x001fcc00078e021c */
[----:B------:R-:W2:Y:S01]  /*0980*/  LDG.E.64 R28, desc[UR4][R28.64] ;  /* 0x000000041c1c7981 */ /* 0x000ea2000c1e1b00 */
[----:B------:R-:W-:Y:S01]  /*0990*/  BSSY.RECONVERGENT B0, `(.L_x_1987) ;  /* 0x000001d000007945 */ /* 0x000fe20003800200 */
[----:B--2---:R-:W-:-:S14]  /*09a0*/  DSETP.GT.AND P0, PT, R28, RZ, PT ;  /* 0x000000ff1c00722a */ /* 0x004fdc0003f04000 */
[----:B-1----:R-:W-:Y:S05]  /*09b0*/  @!P0 BRA `(.L_x_1988) ;  /* 0x0000000000688947 */ /* 0x002fea0003800000 */
[----:B------:R-:W0:Y:S01]  /*09c0*/  MUFU.RCP64H R3, R29 ;  /* 0x0000001d00037308 */ /* 0x000e220000001800 */
[----:B------:R-:W-:Y:S01]  /*09d0*/  IMAD.MOV.U32 R2, RZ, RZ, 0x1 ;  /* 0x00000001ff027424 */ /* 0x000fe200078e00ff */
[----:B------:R-:W-:Y:S01]  /*09e0*/  UMOV UR8, 0xdda89128 ;  /* 0xdda8912800087882 */ /* 0x000fe20000000000 */
[----:B------:R-:W-:Y:S01]  /*09f0*/  UMOV UR9, 0x3df8bd2f ;  /* 0x3df8bd2f00097882 */ /* 0x000fe20000000000 */
[----:B------:R-:W-:Y:S03]  /*0a00*/  BSSY.RECONVERGENT B1, `(.L_x_1989) ;  /* 0x0000013000017945 */ /* 0x000fe60003800200 */
[----:B0-----:R-:W-:-:S08]  /*0a10*/  DFMA R4, -R28, R2, 1 ;  /* 0x3ff000001c04742b */ /* 0x001fd00000000102 */
        /* <DEDUP_REMOVED lines=9> */
[----:B------:R-:W-:Y:S05]  /*0ab0*/  @P0 BRA `(.L_x_1990) ;  /* 0x00000000001c0947 */ /* 0x000fea0003800000 */
[----:B------:R-:W-:Y:S01]  /*0ac0*/  IMAD.MOV.U32 R19, RZ, RZ, 0x3df8bd2f ;  /* 0x3df8bd2fff137424 */ /* 0x000fe200078e00ff */
[----:B------:R-:W-:Y:S01]  /*0ad0*/  MOV R17, R29 ;  /* 0x0000001d00117202 */ /* 0x000fe20000000f00 */
[----:B------:R-:W-:Y:S01]  /*0ae0*/  IMAD.MOV.U32 R16, RZ, RZ, R28 ;  /* 0x000000ffff107224 */ /* 0x000fe200078e001c */
[----:B------:R-:W-:-:S07]  /*0af0*/  MOV R2, 0xb10 ;  /* 0x00000b1000027802 */ /* 0x000fce0000000f00 */
[----:B-----5:R-:W-:Y:S05]  /*0b00*/  CALL.REL.NOINC `($__internal_4_$__cuda_sm20_div_rn_f64_full) ;  /* 0x0000000c00c87944 */ /* 0x020fea0003c00000 */
[----:B------:R-:W-:Y:S02]  /*0b10*/  IMAD.MOV.U32 R2, RZ, RZ, R22 ;  /* 0x000000ffff027224 */ /* 0x000fe400078e0016 */
[----:B------:R-:W-:-:S07]  /*0b20*/  IMAD.MOV.U32 R3, RZ, RZ, R23 ;  /* 0x000000ffff037224 */ /* 0x000fce00078e0017 */
.L_x_1990:
[----:B------:R-:W-:Y:S05]  /*0b30*/  BSYNC.RECONVERGENT B1 ;  /* 0x0000000000017941 */ /* 0x000fea0003800200 */
.L_x_1989:
[----:B-----5:R-:W-:-:S07]  /*0b40*/  DADD R30, R30, R2 ;  /* 0x000000001e1e7229 */ /* 0x020fce0000000002 */
[----:B------:R0:W-:Y:S04]  /*0b50*/  STG.E.64 desc[UR4][R10.64], R30 ;  /* 0x0000001e0a007986 */ /* 0x0001e8000c101b04 */
.L_x_1988:
[----:B------:R-:W-:Y:S05]  /*0b60*/  BSYNC.RECONVERGENT B0 ;  /* 0x0000000000007941 */ /* 0x000fea0003800200 */
.L_x_1987:
[----:B------:R-:W2:Y:S01]  /*0b70*/  LDG.E.64 R2, desc[UR4][R12.64] ;  /* 0x000000040c027981 */ /* 0x000ea2000c1e1b00 */
[----:B------:R-:W1:Y:S01]  /*0b80*/  LDC.64 R4, c[0x0][0x398] ;  /* 0x0000e600ff047b82 */ /* 0x000e620000000a00 */
[----:B------:R-:W-:Y:S01]  /*0b90*/  IADD3 R33, PT, PT, R32, R33, R0 ;  /* 0x0000002120217210 */ /* 0x000fe20007ffe000 */
[----:B------:R-:W-:Y:S01]  /*0ba0*/  IMAD.MOV.U32 R14, RZ, RZ, 0x0 ;  /* 0x00000000ff0e7424 */ /* 0x000fe200078e00ff */
[----:B------:R-:W-:-:S05]  /*0bb0*/  MOV R15, 0x3ff00000 ;  /* 0x3ff00000000f7802 */ /* 0x000fca0000000f00 */
[----:B------:R-:W3:Y:S01]  /*0bc0*/  LDC.64 R6, c[0x0][0x3c8] ;  /* 0x0000f200ff067b82 */ /* 0x000ee20000000a00 */
[----:B-1----:R-:W-:-:S04]  /*0bd0*/  IMAD.WIDE R4, R0, 0x8, R4 ;  /* 0x0000000800047825 */ /* 0x002fc800078e0204 */
[----:B---3--:R-:W-:Y:S01]  /*0be0*/  IMAD.WIDE R6, R33, 0x8, R6 ;  /* 0x0000000821067825 */ /* 0x008fe200078e0206 */
[----:B--2--5:R-:W-:-:S07]  /*0bf0*/  DMUL R2, R2, R30 ;  /* 0x0000001e02027228 */ /* 0x024fce0000000000 */
[----:B------:R1:W-:Y:S04]  /*0c00*/  STG.E.64 desc[UR4][R8.64], R2 ;  /* 0x0000000208007986 */ /* 0x0003e8000c101b04 */
[----:B------:R1:W-:Y:S04]  /*0c10*/  STG.E.64 desc[UR4][R4.64], R14 ;  /* 0x0000000e04007986 */ /* 0x0003e8000c101b04 */
[----:B------:R-:W2:Y:S04]  /*0c20*/  LDG.E.64 R6, desc[UR4][R6.64] ;  /* 0x0000000406067981 */ /* 0x000ea8000c1e1b00 */
[----:B0-----:R1:W5:Y:S01]  /*0c30*/  LDG.E.64 R30, desc[UR4][R10.64] ;  /* 0x000000040a1e7981 */ /* 0x001362000c1e1b00 */
        /* <DEDUP_REMOVED lines=18> */
[----:B------:R-:W-:Y:S05]  /*0d60*/  @P0 BRA `(.L_x_1994) ;  /* 0x00000000001c0947 */ /* 0x000fea0003800000 */
[----:B------:R-:W-:Y:S01]  /*0d70*/  IMAD.MOV.U32 R16, RZ, RZ, R28 ;  /* 0x000000ffff107224 */ /* 0x000fe200078e001c */
[----:B------:R-:W-:Y:S01]  /*0d80*/  MOV R19, 0xbdf8bd2f ;  /* 0xbdf8bd2f00137802 */ /* 0x000fe20000000f00 */
[----:B------:R-:W-:Y:S01]  /*0d90*/  IMAD.MOV.U32 R17, RZ, RZ, R29 ;  /* 0x000000ffff117224 */ /* 0x000fe200078e001d */
[----:B------:R-:W-:-:S07]  /*0da0*/  MOV R2, 0xdc0 ;  /* 0x00000dc000027802 */ /* 0x000fce0000000f00 */
[----:B-----5:R-:W-:Y:S05]  /*0db0*/  CALL.REL.NOINC `($__internal_4_$__cuda_sm20_div_rn_f64_full) ;  /* 0x0000000c001c7944 */ /* 0x020fea0003c00000 */
[----:B------:R-:W-:Y:S02]  /*0dc0*/  IMAD.MOV.U32 R2, RZ, RZ, R22 ;  /* 0x000000ffff027224 */ /* 0x000fe400078e0016 */
[----:B------:R-:W-:-:S07]  /*0dd0*/  IMAD.MOV.U32 R3, RZ, RZ, R23 ;  /* 0x000000ffff037224 */ /* 0x000fce00078e0017 */
.L_x_1994:
[----:B------:R-:W-:Y:S05]  /*0de0*/  BSYNC.RECONVERGENT B1 ;  /* 0x0000000000017941 */ /* 0x000fea0003800200 */
.L_x_1993:
[----:B-----5:R-:W-:-:S07]  /*0df0*/  DADD R30, R30, R2 ;  /* 0x000000001e1e7229 */ /* 0x020fce0000000002 */
[----:B------:R0:W-:Y:S04]  /*0e00*/  STG.E.64 desc[UR4][R10.64], R30 ;  /* 0x0000001e0a007986 */ /* 0x0001e8000c101b04 */
.L_x_1992:
[----:B------:R-:W-:Y:S05]  /*0e10*/  BSYNC.RECONVERGENT B0 ;  /* 0x0000000000007941 */ /* 0x000fea0003800200 */
.L_x_1991:
[----:B------:R-:W0:Y:S02]  /*0e20*/  LDG.E.64 R12, desc[UR4][R12.64] ;  /* 0x000000040c0c7981 */ /* 0x000e24000c1e1b00 */
[----:B0----5:R-:W-:-:S07]  /*0e30*/  DMUL R30, R12, R30 ;  /* 0x0000001e0c1e7228 */ /* 0x021fce0000000000 */
[----:B------:R-:W-:Y:S01]  /*0e40*/  STG.E.64 desc[UR4][R8.64], R30 ;  /* 0x0000001e08007986 */ /* 0x000fe2000c101b04 */
[----:B------:R-:W-:Y:S05]  /*0e50*/  EXIT ;  /* 0x000000000000794d */ /* 0x000fea0003800000 */
.L_x_1982:
[-C--:B------:R-:W-:Y:S01]  /*0e60*/  IABS R18, R14.reuse ;  /* 0x0000000e00127213 */ /* 0x080fe20000000000 */
[----:B------:R-:W-:Y:S01]  /*0e70*/  IMAD.WIDE R4, R7, 0x8, R4 ;  /* 0x0000000807047825 */ /* 0x000fe200078e0204 */
[----:B------:R-:W-:Y:S01]  /*0e80*/  IABS R23, R15 ;  /* 0x0000000f00177213 */ /* 0x000fe20000000000 */
[----:B------:R-:W-:Y:S01]  /*0e90*/  BSSY.RECONVERGENT B0, `(.L_x_1995) ;  /* 0x000003f000007945 */ /* 0x000fe20003800200 */
[----:B------:R-:W0:Y:S01]  /*0ea0*/  I2F.RP R19, R18 ;  /* 0x0000001200137306 */ /* 0x000e220000209400 */
[----:B------:R-:W-:-:S07]  /*0eb0*/  LOP3.LUT R20, RZ, R14, RZ, 0x33, !PT ;  /* 0x0000000eff147212 */ /* 0x000fce00078e33ff */
[----:B0-----:R-:W0:Y:S02]  /*0ec0*/  MUFU.RCP R19, R19 ;  /* 0x0000001300137308 */ /* 0x001e240000001000 */
[----:B0-----:R-:W-:-:S06]  /*0ed0*/  VIADD R16, R19, 0xffffffe ;  /* 0x0ffffffe13107836 */ /* 0x001fcc0000000000 */
[----:B------:R0:W1:Y:S02]  /*0ee0*/  F2I.FTZ.U32.TRUNC.NTZ R17, R16 ;  /* 0x0000001000117305 */ /* 0x000064000021f000 */
[----:B0-----:R-:W-:Y:S01]  /*0ef0*/  IMAD.MOV.U32 R16, RZ, RZ, RZ ;  /* 0x000000ffff107224 */ /* 0x001fe200078e00ff */
[----:B-1----:R-:W-:-:S05]  /*0f00*/  IADD3 R21, PT, PT, RZ, -R17, RZ ;  /* 0x80000011ff157210 */ /* 0x002fca0007ffe0ff */
[----:B------:R-:W-:-:S04]  /*0f10*/  IMAD R21, R21, R18, RZ ;  /* 0x0000001215157224 */ /* 0x000fc800078e02ff */
[----:B------:R-:W-:Y:S01]  /*0f20*/  IMAD.HI.U32 R21, R17, R21, R16 ;  /* 0x0000001511157227 */ /* 0x000fe200078e0010 */
[----:B------:R-:W-:-:S04]  /*0f30*/  LOP3.LUT R16, R15, R14, RZ, 0x3c, !PT ;  /* 0x0000000e0f107212 */ /* 0x000fc800078e3cff */
[----:B------:R-:W-:Y:S01]  /*0f40*/  ISETP.GE.AND P2, PT, R16, RZ, PT ;  /* 0x000000ff1000720c */ /* 0x000fe20003f46270 */
[----:B------:R-:W-:Y:S01]  /*0f50*/  IMAD.HI.U32 R17, R21, R23, RZ ;  /* 0x0000001715117227 */ /* 0x000fe200078e00ff */
[----:B------:R-:W-:-:S03]  /*0f60*/  VIMNMX.U32 R21, PT, PT, R14, 0x1, !PT ;  /* 0x000000010e157848 */ /* 0x000fc60007fe0000 */
[----:B------:R-:W-:Y:S01]  /*0f70*/  IMAD.MOV R19, RZ, RZ, -R17 ;  /* 0x000000ffff137224 */ /* 0x000fe200078e0a11 */
[----:B------:R-:W0:Y:S01]  /*0f80*/  I2F.U32.RP R22, R21 ;  /* 0x0000001500167306 */ /* 0x000e220000209000 */
[----:B------:R-:W-:Y:S02]  /*0f90*/  IMAD.MOV R27, RZ, RZ, -R21 ;  /* 0x000000ffff1b7224 */ /* 0x000fe400078e0a15 */
[----:B------:R-:W-:Y:S01]  /*0fa0*/  IMAD R23, R18, R19, R23 ;  /* 0x0000001312177224 */ /* 0x000fe200078e0217 */
[----:B------:R-:W-:-:S04]  /*0fb0*/  LEA.HI R19, R14, R14, RZ, 0x1 ;  /* 0x0000000e0e137211 */ /* 0x000fc800078f08ff */
[----:B------:R-:W-:Y:S02]  /*0fc0*/  ISETP.GT.U32.AND P0, PT, R18, R23, PT ;  /* 0x000000171200720c */ /* 0x000fe40003f04070 */
[----:B------:R-:W-:Y:S01]  /*0fd0*/  SHF.R.S32.HI R19, RZ, 0x1, R19 ;  /* 0x00000001ff137819 */ /* 0x000fe20000011413 */
[----:B0-----:R-:W0:Y:S10]  /*0fe0*/  MUFU.RCP R22, R22 ;  /* 0x0000001600167308 */ /* 0x001e340000001000 */
[----:B------:R-:W-:Y:S01]  /*0ff0*/  @!P0 IMAD.IADD R23, R23, 0x1, -R18 ;  /* 0x0000000117178824 */ /* 0x000fe200078e0a12 */
[----:B------:R-:W-:-:S04]  /*1000*/  @!P0 IADD3 R17, PT, PT, R17, 0x1, RZ ;  /* 0x0000000111118810 */ /* 0x000fc80007ffe0ff */
[----:B------:R-:W-:Y:S01]  /*1010*/  ISETP.GE.U32.AND P1, PT, R23, R18, PT ;  /* 0x000000121700720c */ /* 0x000fe20003f26070 */
[----:B0-----:R-:W-:-:S12]  /*1020*/  VIADD R28, R22, 0xffffffe ;  /* 0x0ffffffe161c7836 */ /* 0x001fd80000000000 */
[----:B------:R-:W-:Y:S01]  /*1030*/  @P1 VIADD R17, R17, 0x1 ;  /* 0x0000000111111836 */ /* 0x000fe20000000000 */
[----:B------:R-:W-:-:S03]  /*1040*/  ISETP.NE.AND P1, PT, R14, RZ, PT ;  /* 0x000000ff0e00720c */ /* 0x000fc60003f25270 */
[----:B------:R-:W-:-:S05]  /*1050*/  @!P2 IMAD.MOV R17, RZ, RZ, -R17 ;  /* 0x000000ffff11a224 */ /* 0x000fca00078e0a11 */
[----:B------:R-:W-:-:S04]  /*1060*/  SEL R16, R20, R17, !P1 ;  /* 0x0000001114107207 */ /* 0x000fc80004800000 */
[----:B------:R-:W-:Y:S02]  /*1070*/  IADD3 R17, PT, PT, R16, -R2, R19 ;  /* 0x8000000210117210 */ /* 0x000fe40007ffe013 */
[----:B------:R-:W-:Y:S02]  /*1080*/  IADD3 R25, PT, PT, R19, R16, RZ ;  /* 0x0000001013197210 */ /* 0x000fe40007ffe0ff */
[----:B------:R-:W-:Y:S02]  /*1090*/  VIMNMX R16, PT, PT, RZ, R17, !PT ;  /* 0x00000011ff107248 */ /* 0x000fe40007fe0100 */
[----:B------:R-:W0:Y:S02]  /*10a0*/  F2I.FTZ.U32.TRUNC.NTZ R17, R28 ;  /* 0x0000001c00117305 */ /* 0x000e24000021f000 */
[----:B------:R-:W-:Y:S01]  /*10b0*/  IADD3 R24, PT, PT, -R25, R2, R16 ;  /* 0x0000000219187210 */ /* 0x000fe20007ffe110 */
[----:B------:R-:W-:-:S03]  /*10c0*/  IMAD.MOV.U32 R16, RZ, RZ, RZ ;  /* 0x000000ffff107224 */ /* 0x000fc600078e00ff */
[C---:B------:R-:W-:Y:S01]  /*10d0*/  ISETP.NE.AND P2, PT, R24.reuse, RZ, PT ;  /* 0x000000ff1800720c */ /* 0x040fe20003f45270 */
[----:B------:R-:W-:Y:S02]  /*10e0*/  VIADD R26, R24, 0xffffffff ;  /* 0xffffffff181a7836 */ /* 0x000fe40000000000 */
[----:B0-----:R-:W-:-:S04]  /*10f0*/  IMAD R27, R27, R17, RZ ;  /* 0x000000111b1b7224 */ /* 0x001fc800078e02ff */
[----:B------:R-:W-:-:S06]  /*1100*/  IMAD.HI.U32 R22, R17, R27, R16 ;  /* 0x0000001b11167227 */ /* 0x000fcc00078e0010 */
[----:B------:R-:W-:Y:S02]  /*1110*/  @!P2 IADD3 R26, PT, PT, R24, RZ, RZ ;  /* 0x000000ff181aa210 */ /* 0x000fe40007ffe0ff */
[----:B------:R-:W-:Y:S02]  /*1120*/  MOV R17, 0x3ff00000 ;  /* 0x3ff0000000117802 */ /* 0x000fe40000000f00 */
[----:B------:R-:W-:Y:S01]  /*1130*/  LOP3.LUT R24, RZ, R21, RZ, 0x33, !PT ;  /* 0x00000015ff187212 */ /* 0x000fe200078e33ff */
[----:B------:R-:W-:-:S04]  /*1140*/  IMAD.HI.U32 R27, R22, R26, RZ ;  /* 0x0000001a161b7227 */ /* 0x000fc800078e00ff */
[----:B------:R-:W-:-:S04]  /*1150*/  IMAD.MOV R16, RZ, RZ, -R27 ;  /* 0x000000ffff107224 */ /* 0x000fc800078e0a1b */
[----:B------:R-:W-:Y:S02]  /*1160*/  IMAD R26, R21, R16, R26 ;  /* 0x00000010151a7224 */ /* 0x000fe400078e021a */
[----:B------:R-:W-:-:S03]  /*1170*/  IMAD.MOV.U32 R16, RZ, RZ, 0x0 ;  /* 0x00000000ff107424 */ /* 0x000fc600078e00ff */
[C---:B------:R-:W-:Y:S02]  /*1180*/  ISETP.GE.U32.AND P0, PT, R26.reuse, R21, PT ;  /* 0x000000151a00720c */ /* 0x040fe40003f06070 */
[----:B------:R0:W-:Y:S11]  /*1190*/  STG.E.64 desc[UR4][R4.64], R16 ;  /* 0x0000001004007986 */ /* 0x0001f6000c101b04 */
[----:B------:R-:W-:-:S02]  /*11a0*/  @P0 IMAD.IADD R26, R26, 0x1, -R21 ;  /* 0x000000011a1a0824 */ /* 0x000fc400078e0a15 */
[----:B------:R-:W-:Y:S01]  /*11b0*/  @P0 VIADD R27, R27, 0x1 ;  /* 0x000000011b1b0836 */ /* 0x000fe20000000000 */
[----:B------:R-:W-:Y:S02]  /*11c0*/  ISETP.NE.U32.AND P0, PT, R21, RZ, PT ;  /* 0x000000ff1500720c */ /* 0x000fe40003f05070 */
[----:B------:R-:W-:Y:S02]  /*11d0*/  ISETP.GE.U32.AND P3, PT, R26, R21, PT ;  /* 0x000000151a00720c */ /* 0x000fe40003f66070 */
[----:B------:R-:W-:-:S11]  /*11e0*/  SEL R26, RZ, 0x1, !P2 ;  /* 0x00000001ff1a7807 */ /* 0x000fd60005000000 */
[----:B------:R-:W-:-:S05]  /*11f0*/  @P3 VIADD R27, R27, 0x1 ;  /* 0x000000011b1b3836 */ /* 0x000fca0000000000 */
[----:B------:R-:W-:-:S05]  /*1200*/  SEL R27, R24, R27, !P0 ;  /* 0x0000001b181b7207 */ /* 0x000fca0004000000 */
[----:B------:R-:W-:-:S04]  /*1210*/  IMAD.IADD R26, R26, 0x1, R27 ;  /* 0x000000011a1a7824 */ /* 0x000fc800078e021b */
[----:B------:R-:W-:-:S05]  /*1220*/  IMAD R25, R26, R14, R25 ;  /* 0x0000000e1a197224 */ /* 0x000fca00078e0219 */
[----:B0-----:R-:W-:-:S07]  /*1230*/  IADD3 R25, PT, PT, R25, -R2, RZ ;  /* 0x8000000219197210 */ /* 0x001fce0007ffe0ff */
.L_x_1996:
[C---:B------:R-:W-:Y:S01]  /*1240*/  ISETP.GE.AND P2, PT, R25.reuse, R14, PT ;  /* 0x0000000e1900720c */ /* 0x040fe20003f46270 */
[----:B------:R-:W-:Y:S02]  /*1250*/  IMAD.MOV.U32 R33, RZ, RZ, R25 ;  /* 0x000000ffff217224 */ /* 0x000fe400078e0019 */
[----:B------:R-:W-:-:S10]  /*1260*/  IMAD.IADD R25, R25, 0x1, -R14 ;  /* 0x0000000119197824 */ /* 0x000fd400078e0a0e */
[----:B------:R-:W-:Y:S05]  /*1270*/  @P2 BRA `(.L_x_1996) ;  /* 0xfffffffc00f02947 */ /* 0x000fea000383ffff */
[----:B------:R-:W-:Y:S05]  /*1280*/  BSYNC.RECONVERGENT B0 ;  /* 0x0000000000007941 */ /* 0x000fea0003800200 */
.L_x_1995:
[----:B------:R-:W-:Y:S01]  /*1290*/  ISETP.GE.AND P3, PT, R15, RZ, PT ;  /* 0x000000ff0f00720c */ /* 0x000fe20003f66270 */
[----:B------:R-:W-:Y:S01]  /*12a0*/  BSSY.RECONVERGENT B0, `(.L_x_1997) ;  /* 0x000001e000007945 */ /* 0x000fe20003800200 */
[----:B------:R-:W-:Y:S01]  /*12b0*/  ISETP.GT.U32.AND P2, PT, R18, R23, PT ;  /* 0x000000171200720c */ /* 0x000fe20003f44070 */
[----:B------:R-:W-:-:S05]  /*12c0*/  IMAD.IADD R18, R23, 0x1, -R18 ;  /* 0x0000000117127824 */ /* 0x000fca00078e0a12 */
[----:B------:R-:W-:-:S05]  /*12d0*/  SEL R23, R18, R23, !P2 ;  /* 0x0000001712177207 */ /* 0x000fca0005000000 */
[----:B------:R-:W-:-:S04]  /*12e0*/  @!P3 IADD3 R23, PT, PT, -R23, RZ, RZ ;  /* 0x000000ff1717b210 */ /* 0x000fc80007ffe1ff */
[----:B------:R-:W-:-:S04]  /*12f0*/  SEL R20, R20, R23, !P1 ;  /* 0x0000001714147207 */ /* 0x000fc80004800000 */
[----:B------:R-:W-:Y:S01]  /*1300*/  IADD3 R2, PT, PT, R20, -R3, R19 ;  /* 0x8000000314027210 */ /* 0x000fe20007ffe013 */
[----:B------:R-:W-:-:S03]  /*1310*/  IMAD.IADD R19, R19, 0x1, R20 ;  /* 0x0000000113137824 */ /* 0x000fc600078e0214 */
[----:B------:R-:W-:-:S04]  /*1320*/  VIMNMX R2, PT, PT, RZ, R2, !PT ;  /* 0x00000002ff027248 */ /* 0x000fc80007fe0100 */
[----:B------:R-:W-:-:S04]  /*1330*/  IADD3 R2, PT, PT, -R19, R3, R2 ;  /* 0x0000000313027210 */ /* 0x000fc80007ffe102 */
[C---:B------:R-:W-:Y:S01]  /*1340*/  ISETP.NE.AND P1, PT, R2.reuse, RZ, PT ;  /* 0x000000ff0200720c */ /* 0x040fe20003f25270 */
[----:B------:R-:W-:-:S12]  /*1350*/  VIADD R4, R2, 0xffffffff ;  /* 0xffffffff02047836 */ /* 0x000fd80000000000 */
[----:B------:R-:W-:-:S04]  /*1360*/  @!P1 IMAD.MOV R4, RZ, RZ, R2 ;  /* 0x000000ffff049224 */ /* 0x000fc800078e0202 */
[----:B------:R-:W-:-:S05]  /*1370*/  IMAD.HI.U32 R5, R22, R4, RZ ;  /* 0x0000000416057227 */ /* 0x000fca00078e00ff */
[----:B------:R-:W-:-:S05]  /*1380*/  IADD3 R2, PT, PT, -R5, RZ, RZ ;  /* 0x000000ff05027210 */ /* 0x000fca0007ffe1ff */
[----:B------:R-:W-:Y:S01]  /*1390*/  IMAD R4, R21, R2, R4 ;  /* 0x0000000215047224 */ /* 0x000fe200078e0204 */
[----:B------:R-:W-:-:S04]  /*13a0*/  SEL R2, RZ, 0x1, !P1 ;  /* 0x00000001ff027807 */ /* 0x000fc80004800000 */
[----:B------:R-:W-:-:S13]  /*13b0*/  ISETP.GE.U32.AND P2, PT, R4, R21, PT ;  /* 0x000000150400720c */ /* 0x000fda0003f46070 */
[----:B------:R-:W-:Y:S02]  /*13c0*/  @P2 IMAD.IADD R4, R4, 0x1, -R21 ;  /* 0x0000000104042824 */ /* 0x000fe400078e0a15 */
[----:B------:R-:W-:-:S03]  /*13d0*/  @P2 VIADD R5, R5, 0x1 ;  /* 0x0000000105052836 */ /* 0x000fc60000000000 */
[----:B------:R-:W-:-:S13]  /*13e0*/  ISETP.GE.U32.AND P3, PT, R4, R21, PT ;  /* 0x000000150400720c */ /* 0x000fda0003f66070 */
[----:B------:R-:W-:-:S05]  /*13f0*/  @P3 VIADD R5, R5, 0x1 ;  /* 0x0000000105053836 */ /* 0x000fca0000000000 */
[----:B------:R-:W-:-:S04]  /*1400*/  SEL R5, R24, R5, !P0 ;  /* 0x0000000518057207 */ /* 0x000fc80004000000 */
[----:B------:R-:W-:-:S05]  /*1410*/  IADD3 R2, PT, PT, R2, R5, RZ ;  /* 0x0000000502027210 */ /* 0x000fca0007ffe0ff */
[----:B------:R-:W-:-:S04]  /*1420*/  IMAD R2, R2, R14, R19 ;  /* 0x0000000e02027224 */ /* 0x000fc800078e0213 */
[----:B------:R-:W-:-:S07]  /*1430*/  IMAD.IADD R3, R2, 0x1, -R3 ;  /* 0x0000000102037824 */ /* 0x000fce00078e0a03 */
.L_x_1998:
[C---:B------:R-:W-:Y:S01]  /*1440*/  ISETP.GE.AND P0, PT, R3.reuse, R14, PT ;  /* 0x0000000e0300720c */ /* 0x040fe20003f06270 */
[----:B------:R-:W-:Y:S02]  /*1450*/  IMAD.MOV.U32 R32, RZ, RZ, R3 ;  /* 0x000000ffff207224 */ /* 0x000fe400078e0003 */
[----:B------:R-:W-:-:S10]  /*1460*/  IMAD.IADD R3, R3, 0x1, -R14 ;  /* 0x0000000103037824 */ /* 0x000fd400078e0a0e */
[----:B------:R-:W-:Y:S05]  /*1470*/  @P0 BRA `(.L_x_1998) ;  /* 0xfffffffc00f00947 */ /* 0x000fea000383ffff */
[----:B------:R-:W-:Y:S05]  /*1480*/  BSYNC.RECONVERGENT B0 ;  /* 0x0000000000007941 */ /* 0x000fea0003800200 */
.L_x_1997:
        /* <DEDUP_REMOVED lines=12> */
[----:B------:R-:W-:Y:S01]  /*1550*/  MOV R2, 0x1 ;  /* 0x0000000100027802 */ /* 0x000fe20000000f00 */
        /* <DEDUP_REMOVED lines=14> */
[----:B------:R-:W-:Y:S01]  /*1640*/  IMAD.MOV.U32 R19, RZ, RZ, -0x420742d1 ;  /* 0xbdf8bd2fff137424 */ /* 0x000fe200078e00ff */
[----:B------:R-:W-:Y:S01]  /*1650*/  MOV R2, 0x1690 ;  /* 0x0000169000027802 */ /* 0x000fe20000000f00 */
[----:B------:R-:W-:Y:S02]  /*1660*/  IMAD.MOV.U32 R16, RZ, RZ, R28 ;  /* 0x000000ffff107224 */ /* 0x000fe400078e001c */
[----:B------:R-:W-:-:S07]  /*1670*/  IMAD.MOV.U32 R17, RZ, RZ, R29 ;  /* 0x000000ffff117224 */ /* 0x000fce00078e001d */
[----:B-----5:R-:W-:Y:S05]  /*1680*/  CALL.REL.NOINC `($__internal_4_$__cuda_sm20_div_rn_f64_full) ;  /* 0x0000000000e87944 */ /* 0x020fea0003c00000 */
[----:B------:R-:W-:Y:S01]  /*1690*/  MOV R2, R22 ;  /* 0x0000001600027202 */ /* 0x000fe20000000f00 */
[----:B------:R-:W-:-:S07]  /*16a0*/  IMAD.MOV.U32 R3, RZ, RZ, R23 ;  /* 0x000000ffff037224 */ /* 0x000fce00078e0017 */
.L_x_2002:
[----:B------:R-:W-:Y:S05]  /*16b0*/  BSYNC.RECONVERGENT B1 ;  /* 0x0000000000017941 */ /* 0x000fea0003800200 */
.L_x_2001:
[----:B-----5:R-:W-:-:S07]  /*16c0*/  DADD R30, R30, R2 ;  /* 0x000000001e1e7229 */ /* 0x020fce0000000002 */
[----:B------:R0:W-:Y:S04]  /*16d0*/  STG.E.64 desc[UR4][R10.64], R30 ;  /* 0x0000001e0a007986 */ /* 0x0001e8000c101b04 */
.L_x_2000:
[----:B------:R-:W-:Y:S05]  /*16e0*/  BSYNC.RECONVERGENT B0 ;  /* 0x0000000000007941 */ /* 0x000fea0003800200 */
.L_x_1999:
[----:B------:R-:W2:Y:S01]  /*16f0*/  LDG.E.64 R2, desc[UR4][R12.64] ;  /* 0x000000040c027981 */ /* 0x000ea2000c1e1b00 */
[----:B------:R-:W1:Y:S01]  /*1700*/  LDC.64 R4, c[0x0][0x398] ;  /* 0x0000e600ff047b82 */ /* 0x000e620000000a00 */
[----:B------:R-:W-:-:S07]  /*1710*/  IADD3 R33, PT, PT, R32, R33, R0 ;  /* 0x0000002120217210 */ /* 0x000fce0007ffe000 */
[----:B------:R-:W3:Y:S01]  /*1720*/  LDC.64 R14, c[0x0][0x3c8] ;  /* 0x0000f200ff0e7b82 */ /* 0x000ee20000000a00 */
[----:B-1----:R-:W-:-:S04]  /*1730*/  IMAD.WIDE R6, R0, 0x8, R4 ;  /* 0x0000000800067825 */ /* 0x002fc800078e0204 */
[----:B---3--:R-:W-:Y:S01]  /*1740*/  IMAD.WIDE R4, R33, 0x8, R14 ;  /* 0x0000000821047825 */ /* 0x008fe200078e020e */
[----:B--2--5:R-:W-:-:S07]  /*1750*/  DMUL R2, R2, R30 ;  /* 0x0000001e02027228 */ /* 0x024fce0000000000 */
[----:B------:R1:W-:Y:S04]  /*1760*/  STG.E.64 desc[UR4][R8.64], R2 ;  /* 0x0000000208007986 */ /* 0x0003e8000c101b04 */
[----:B------:R1:W-:Y:S04]  /*1770*/  STG.E.64 desc[UR4][R6.64], RZ ;  /* 0x000000ff06007986 */ /* 0x0003e8000c101b04 */
        /* <DEDUP_REMOVED lines=21> */
[----:B------:R-:W-:Y:S01]  /*18d0*/  IMAD.MOV.U32 R16, RZ, RZ, R28 ;  /* 0x000000ffff107224 */ /* 0x000fe200078e001c */
[----:B------:R-:W-:Y:S01]  /*18e0*/  MOV R17, R29 ;  /* 0x0000001d00117202 */ /* 0x000fe20000000f00 */
[----:B------:R-:W-:Y:S01]  /*18f0*/  IMAD.MOV.U32 R19, RZ, RZ, 0x3df8bd2f ;  /* 0x3df8bd2fff137424 */ /* 0x000fe200078e00ff */
[----:B------:R-:W-:-:S07]  /*1900*/  MOV R2, 0x1920 ;  /* 0x0000192000027802 */ /* 0x000fce0000000f00 */
[----:B-----5:R-:W-:Y:S05]  /*1910*/  CALL.REL.NOINC `($__internal_4_$__cuda_sm20_div_rn_f64_full) ;  /* 0x0000000000447944 */ /* 0x020fea0003c00000 */
[----:B------:R-:W-:Y:S02]  /*1920*/  IMAD.MOV.U32 R2, RZ, RZ, R22 ;  /* 0x000000ffff027224 */ /* 0x000fe400078e0016 */
[----:B------:R-:W-:-:S07]  /*1930*/  IMAD.MOV.U32 R3, RZ, RZ, R23 ;  /* 0x000000ffff037224 */ /* 0x000fce00078e0017 */
.L_x_2006:
[----:B------:R-:W-:Y:S05]  /*1940*/  BSYNC.RECONVERGENT B1 ;  /* 0x0000000000017941 */ /* 0x000fea0003800200 */
.L_x_2005:
[----:B-----5:R-:W-:-:S07]  /*1950*/  DADD R30, R30, R2 ;  /* 0x000000001e1e7229 */ /* 0x020fce0000000002 */
[----:B------:R0:W-:Y:S04]  /*1960*/  STG.E.64 desc[UR4][R10.64], R30 ;  /* 0x0000001e0a007986 */ /* 0x0001e8000c101b04 */
.L_x_2004:
[----:B------:R-:W-:Y:S05]  /*1970*/  BSYNC.RECONVERGENT B0 ;  /* 0x0000000000007941 */ /* 0x000fea0003800200 */
.L_x_2003:
[----:B------:R-:W0:Y:S02]  /*1980*/  LDG.E.64 R12, desc[UR4][R12.64] ;  /* 0x000000040c0c7981 */ /* 0x000e24000c1e1b00 */
[----:B0----5:R-:W-:-:S07]  /*1990*/  DMUL R30, R12, R30 ;  /* 0x0000001e0c1e7228 */ /* 0x021fce0000000000 */
[----:B------:R-:W-:Y:S01]  /*19a0*/  STG.E.64 desc[UR4][R8.64], R30 ;  /* 0x0000001e08007986 */ /* 0x000fe2000c101b04 */
[----:B------:R-:W-:Y:S05]  /*19b0*/  EXIT ;  /* 0x000000000000794d */ /* 0x000fea0003800000 */
.L_x_1981:
[----:B------:R-:W0:Y:S08]  /*19c0*/  LDC.64 R2, c[0x0][0x3c0] ;  /* 0x0000f000ff027b82 */ /* 0x000e300000000a00 */
[----:B------:R-:W1:Y:S01]  /*19d0*/  LDC.64 R4, c[0x0][0x3a8] ;  /* 0x0000ea00ff047b82 */ /* 0x000e620000000a00 */
[----:B0-----:R-:W-:-:S06]  /*19e0*/  IMAD.WIDE R2, R15, 0x8, R2 ;  /* 0x000000080f027825 */ /* 0x001fcc00078e0202 */
[----:B------:R-:W2:Y:S01]  /*19f0*/  LDG.E.64 R2, desc[UR4][R2.64] ;  /* 0x0000000402027981 */ /* 0x000ea2000c1e1b00 */
[----:B-1----:R-:W-:-:S05]  /*1a00*/  IMAD.WIDE R4, R15, 0x8, R4 ;  /* 0x000000080f047825 */ /* 0x002fca00078e0204 */
[----:B--2---:R-:W-:Y:S01]  /*1a10*/  STG.E.64 desc[UR4][R4.64], R2 ;  /* 0x0000000204007986 */ /* 0x004fe2000c101b04 */
[----:B------:R-:W-:Y:S05]  /*1a20*/  EXIT ;  /* 0x000000000000794d */ /* 0x000fea0003800000 */
        .weak           $__internal_4_$__cuda_sm20_div_rn_f64_full
        .type           $__internal_4_$__cuda_sm20_div_rn_f64_full,@function
        .size           $__internal_4_$__cuda_sm20_div_rn_f64_full,(.L_x_2118 - $__internal_4_$__cuda_sm20_div_rn_f64_full)
$__internal_4_$__cuda_sm20_div_rn_f64_full:
[C---:B------:R-:W-:Y:S01]  /*1a30*/  FSETP.GEU.AND P0, PT, |R17|.reuse, 1.469367938527859385e-39, PT ;  /* 0x001000001100780b */ /* 0x040fe20003f0e200 */
[----:B------:R-:W-:Y:S01]  /*1a40*/  IMAD.MOV.U32 R20, RZ, RZ, 0x1 ;  /* 0x00000001ff147424 */ /* 0x000fe200078e00ff */
[----:B------:R-:W-:Y:S01]  /*1a50*/  LOP3.LUT R14, R17, 0x800fffff, RZ, 0xc0, !PT ;  /* 0x800fffff110e7812 */ /* 0x000fe200078ec0ff */
[----:B------:R-:W-:Y:S01]  /*1a60*/  IMAD.U32 R18, RZ, RZ, UR6 ;  /* 0x00000006ff127e24 */ /* 0x000fe2000f8e00ff */
[C---:B------:R-:W-:Y:S01]  /*1a70*/  FSETP.GEU.AND P2, PT, |R19|.reuse, 1.469367938527859385e-39, PT ;  /* 0x001000001300780b */ /* 0x040fe20003f4e200 */
[----:B------:R-:W-:Y:S01]  /*1a80*/  BSSY.RECONVERGENT B2, `(.L_x_2007) ;  /* 0x0000053000027945 */ /* 0x000fe20003800200 */
[----:B------:R-:W-:Y:S02]  /*1a90*/  LOP3.LUT R15, R14, 0x3ff00000, RZ, 0xfc, !PT ;  /* 0x3ff000000e0f7812 */ /* 0x000fe400078efcff */
[----:B------:R-:W-:Y:S02]  /*1aa0*/  MOV R14, R16 ;  /* 0x00000010000e7202 */ /* 0x000fe40000000f00 */
[----:B------:R-:W-:-:S02]  /*1ab0*/  LOP3.LUT R3, R19, 0x7ff00000, RZ, 0xc0, !PT ;  /* 0x7ff0000013037812 */ /* 0x000fc400078ec0ff */
[----:B------:R-:W-:Y:S01]  /*1ac0*/  LOP3.LUT R6, R17, 0x7ff00000, RZ, 0xc0, !PT ;  /* 0x7ff0000011067812 */ /* 0x000fe200078ec0ff */
[----:B------:R-:W-:-:S03]  /*1ad0*/  @!P0 DMUL R14, R16, 8.98846567431157953865e+307 ;  /* 0x7fe00000100e8828 */ /* 0x000fc60000000000 */
[----:B------:R-:W-:Y:S02]  /*1ae0*/  ISETP.GE.U32.AND P1, PT, R3, R6, PT ;  /* 0x000000060300720c */ /* 0x000fe40003f26070 */
[----:B------:R-:W-:Y:S01]  /*1af0*/  @!P2 LOP3.LUT R4, R17, 0x7ff00000, RZ, 0xc0, !PT ;  /* 0x7ff000001104a812 */ /* 0x000fe200078ec0ff */
[----:B------:R-:W0:Y:S03]  /*1b00*/  MUFU.RCP64H R21, R15 ;  /* 0x0000000f00157308 */ /* 0x000e260000001800 */
[----:B------:R-:W-:Y:S01]  /*1b10*/  @!P2 ISETP.GE.U32.AND P3, PT, R3, R4, PT ;  /* 0x000000040300a20c */ /* 0x000fe20003f66070 */
[----:B------:R-:W-:Y:S01]  /*1b20*/  IMAD.MOV.U32 R4, RZ, RZ, 0x1ca00000 ;  /* 0x1ca00000ff047424 */ /* 0x000fe200078e00ff */
[----:B------:R-:W-:-:S04]  /*1b30*/  @!P0 LOP3.LUT R6, R15, 0x7ff00000, RZ, 0xc0, !PT ;  /* 0x7ff000000f068812 */ /* 0x000fc800078ec0ff */
[----:B------:R-:W-:-:S04]  /*1b40*/  @!P2 SEL R5, R4, 0x63400000, !P3 ;  /* 0x634000000405a807 */ /* 0x000fc80005800000 */
[----:B------:R-:W-:Y:S01]  /*1b50*/  @!P2 LOP3.LUT R26, R5, 0x80000000, R19, 0xf8, !PT ;  /* 0x80000000051aa812 */ /* 0x000fe200078ef813 */
[----:B------:R-:W-:Y:S01]  /*1b60*/  IMAD.MOV.U32 R5, RZ, RZ, R3 ;  /* 0x000000ffff057224 */ /* 0x000fe200078e0003 */
[----:B0-----:R-:W-:Y:S02]  /*1b70*/  DFMA R24, R20, -R14, 1 ;  /* 0x3ff000001418742b */ /* 0x001fe4000000080e */
[----:B------:R-:W-:Y:S01]  /*1b80*/  @!P2 LOP3.LUT R27, R26, 0x100000, RZ, 0xfc, !PT ;  /* 0x001000001a1ba812 */ /* 0x000fe200078efcff */
[----:B------:R-:W-:-:S05]  /*1b90*/  @!P2 IMAD.MOV.U32 R26, RZ, RZ, RZ ;  /* 0x000000ffff1aa224 */ /* 0x000fca00078e00ff */
[----:B------:R-:W-:-:S08]  /*1ba0*/  DFMA R24, R24, R24, R24 ;  /* 0x000000181818722b */ /* 0x000fd00000000018 */
[----:B------:R-:W-:Y:S01]  /*1bb0*/  DFMA R24, R20, R24, R20 ;  /* 0x000000181418722b */ /* 0x000fe20000000014 */
[----:B------:R-:W-:Y:S02]  /*1bc0*/  SEL R21, R4, 0x63400000, !P1 ;  /* 0x6340000004157807 */ /* 0x000fe40004800000 */
[----:B------:R-:W-:Y:S02]  /*1bd0*/  MOV R20, R18 ;  /* 0x0000001200147202 */ /* 0x000fe40000000f00 */
[----:B------:R-:W-:-:S03]  /*1be0*/  LOP3.LUT R21, R21, 0x800fffff, R19, 0xf8, !PT ;  /* 0x800fffff15157812 */ /* 0x000fc600078ef813 */
[----:B------:R-:W-:-:S03]  /*1bf0*/  DFMA R22, R24, -R14, 1 ;  /* 0x3ff000001816742b */ /* 0x000fc6000000080e */
[----:B------:R-:W-:-:S05]  /*1c00*/  @!P2 DFMA R20, R20, 2, -R26 ;  /* 0x400000001414a82b */ /* 0x000fca000000081a */
[----:B------:R-:W-:-:S05]  /*1c10*/  DFMA R22, R24, R22, R24 ;  /* 0x000000161816722b */ /* 0x000fca0000000018 */
[----:B------:R-:W-:-:S03]  /*1c20*/  @!P2 LOP3.LUT R5, R21, 0x7ff00000, RZ, 0xc0, !PT ;  /* 0x7ff000001505a812 */ /* 0x000fc600078ec0ff */
[----:B------:R-:W-:Y:S02]  /*1c30*/  DMUL R24, R22, R20 ;  /* 0x0000001416187228 */ /* 0x000fe40000000000 */
[----:B------:R-:W-:-:S05]  /*1c40*/  VIADD R7, R5, 0xffffffff ;  /* 0xffffffff05077836 */ /* 0x000fca0000000000 */
[----:B------:R-:W-:Y:S01]  /*1c50*/  ISETP.GT.U32.AND P0, PT, R7, 0x7feffffe, PT ;  /* 0x7feffffe0700780c */ /* 0x000fe20003f04070 */
[----:B------:R-:W-:Y:S01]  /*1c60*/  DFMA R26, R24, -R14, R20 ;  /* 0x8000000e181a722b */ /* 0x000fe20000000014 */
[----:B------:R-:W-:-:S04]  /*1c70*/  IADD3 R7, PT, PT, R6, -0x1, RZ ;  /* 0xffffffff06077810 */ /* 0x000fc80007ffe0ff */
[----:B------:R-:W-:-:S03]  /*1c80*/  ISETP.GT.U32.OR P0, PT, R7, 0x7feffffe, P0 ;  /* 0x7feffffe0700780c */ /* 0x000fc60000704470 */
[----:B------:R-:W-:-:S10]  /*1c90*/  DFMA R26, R22, R26, R24 ;  /* 0x0000001a161a722b */ /* 0x000fd40000000018 */
[----:B------:R-:W-:Y:S05]  /*1ca0*/  @P0 BRA `(.L_x_2008) ;  /* 0x00000000006c0947 */ /* 0x000fea0003800000 */
[----:B------:R-:W-:-:S04]  /*1cb0*/  LOP3.LUT R6, R17, 0x7ff00000, RZ, 0xc0, !PT ;  /* 0x7ff0000011067812 */ /* 0x000fc800078ec0ff */
[CC--:B------:R-:W-:Y:S02]  /*1cc0*/  VIADDMNMX R5, R3.reuse, -R6.reuse, 0xb9600000, !PT ;  /* 0xb960000003057446 */ /* 0x0c0fe40007800906 */
[----:B------:R-:W-:Y:S02]  /*1cd0*/  ISETP.GE.U32.AND P0, PT, R3, R6, PT ;  /* 0x000000060300720c */ /* 0x000fe40003f06070 */
[----:B------:R-:W-:Y:S02]  /*1ce0*/  VIMNMX R3, PT, PT, R5, 0x46a00000, PT ;  /* 0x46a0000005037848 */ /* 0x000fe40003fe0100 */
[----:B------:R-:W-:-:S05]  /*1cf0*/  SEL R4, R4, 0x63400000, !P0 ;  /* 0x6340000004047807 */ /* 0x000fca0004000000 */
[----:B------:R-:W-:Y:S02]  /*1d00*/  IMAD.IADD R3, R3, 0x1, -R4 ;  /* 0x0000000103037824 */ /* 0x000fe400078e0a04 */
[----:B------:R-:W-:Y:S02]  /*1d10*/  IMAD.MOV.U32 R4, RZ, RZ, RZ ;  /* 0x000000ffff047224 */ /* 0x000fe400078e00ff */
[----:B------:R-:W-:-:S06]  /*1d20*/  VIADD R5, R3, 0x7fe00000 ;  /* 0x7fe0000003057836 */ /* 0x000fcc0000000000 */
[----:B------:R-:W-:-:S10]  /*1d30*/  DMUL R22, R26, R4 ;  /* 0x000000041a167228 */ /* 0x000fd40000000000 */
[----:B------:R-:W-:-:S13]  /*1d40*/  FSETP.GTU.AND P0, PT, |R23|, 1.469367938527859385e-39, PT ;  /* 0x001000001700780b */ /* 0x000fda0003f0c200 */
[----:B------:R-:W-:Y:S05]  /*1d50*/  @P0 BRA `(.L_x_2009) ;  /* 0x0000000000940947 */ /* 0x000fea0003800000 */
[----:B------:R-:W-:Y:S01]  /*1d60*/  DFMA R14, R26, -R14, R20 ;  /* 0x8000000e1a0e722b */ /* 0x000fe20000000014 */
[----:B------:R-:W-:-:S09]  /*1d70*/  MOV R6, RZ ;  /* 0x000000ff00067202 */ /* 0x000fd20000000f00 */
[C---:B------:R-:W-:Y:S02]  /*1d80*/  FSETP.NEU.AND P0, PT, R15.reuse, RZ, PT ;  /* 0x000000ff0f00720b */ /* 0x040fe40003f0d000 */
[----:B------:R-:W-:-:S04]  /*1d90*/  LOP3.LUT R17, R15, 0x80000000, R17, 0x48, !PT ;  /* 0x800000000f117812 */ /* 0x000fc800078e4811 */
[----:B------:R-:W-:-:S07]  /*1da0*/  LOP3.LUT R7, R17, R5, RZ, 0xfc, !PT ;  /* 0x0000000511077212 */ /* 0x000fce00078efcff */
[----:B------:R-:W-:Y:S05]  /*1db0*/  @!P0 BRA `(.L_x_2009) ;  /* 0x00000000007c8947 */ /* 0x000fea0003800000 */
[----:B------:R-:W-:Y:S01]  /*1dc0*/  IMAD.MOV R5, RZ, RZ, -R3 ;  /* 0x000000ffff057224 */ /* 0x000fe200078e0a03 */
[----:B------:R-:W-:Y:S01]  /*1dd0*/  DMUL.RP R6, R26, R6 ;  /* 0x000000061a067228 */ /* 0x000fe20000008000 */
[----:B------:R-:W-:Y:S01]  /*1de0*/  IMAD.MOV.U32 R4, RZ, RZ, RZ ;  /* 0x000000ffff047224 */ /* 0x000fe200078e00ff */
[----:B------:R-:W-:-:S05]  /*1df0*/  IADD3 R3, PT, PT, -R3, -0x43300000, RZ ;  /* 0xbcd0000003037810 */ /* 0x000fca0007ffe1ff */
[----:B------:R-:W-:-:S03]  /*1e00*/  DFMA R4, R22, -R4, R26 ;  /* 0x800000041604722b */ /* 0x000fc6000000001a */
[----:B------:R-:W-:-:S07]  /*1e10*/  LOP3.LUT R17, R7, R17, RZ, 0x3c, !PT ;  /* 0x0000001107117212 */ /* 0x000fce00078e3cff */
[----:B------:R-:W-:-:S04]  /*1e20*/  FSETP.NEU.AND P0, PT, |R5|, R3, PT ;  /* 0x000000030500720b */ /* 0x000fc80003f0d200 */
[----:B------:R-:W-:Y:S02]  /*1e30*/  FSEL R22, R6, R22, !P0 ;  /* 0x0000001606167208 */ /* 0x000fe40004000000 */
[----:B------:R-:W-:Y:S01]  /*1e40*/  FSEL R23, R17, R23, !P0 ;  /* 0x0000001711177208 */ /* 0x000fe20004000000 */
[----:B------:R-:W-:Y:S06]  /*1e50*/  BRA `(.L_x_2009) ;  /* 0x0000000000547947 */ /* 0x000fec0003800000 */
.L_x_2008:
[----:B------:R-:W-:-:S14]  /*1e60*/  DSETP.NAN.AND P0, PT, R18, R18, PT ;  /* 0x000000121200722a */ /* 0x000fdc0003f08000 */
[----:B------:R-:W-:Y:S05]  /*1e70*/  @P0 BRA `(.L_x_2010) ;  /* 0x0000000000440947 */ /* 0x000fea0003800000 */
[----:B------:R-:W-:-:S14]  /*1e80*/  DSETP.NAN.AND P0, PT, R16, R16, PT ;  /* 0x000000101000722a */ /* 0x000fdc0003f08000 */
[----:B------:R-:W-:Y:S05]  /*1e90*/  @P0 BRA `(.L_x_2011) ;  /* 0x0000000000300947 */ /* 0x000fea0003800000 */
[----:B------:R-:W-:Y:S01]  /*1ea0*/  ISETP.NE.AND P0, PT, R5, R6, PT ;  /* 0x000000060500720c */ /* 0x000fe20003f05270 */
[----:B------:R-:W-:Y:S01]  /*1eb0*/  IMAD.MOV.U32 R22, RZ, RZ, 0x0 ;  /* 0x00000000ff167424 */ /* 0x000fe200078e00ff */
[----:B------:R-:W-:-:S11]  /*1ec0*/  MOV R23, 0xfff80000 ;  /* 0xfff8000000177802 */ /* 0x000fd60000000f00 */
[----:B------:R-:W-:Y:S05]  /*1ed0*/  @!P0 BRA `(.L_x_2009) ;  /* 0x0000000000348947 */ /* 0x000fea0003800000 */
[----:B------:R-:W-:Y:S02]  /*1ee0*/  ISETP.NE.AND P0, PT, R5, 0x7ff00000, PT ;  /* 0x7ff000000500780c */ /* 0x000fe40003f05270 */
[----:B------:R-:W-:Y:S02]  /*1ef0*/  LOP3.LUT R23, R19, 0x80000000, R17, 0x48, !PT ;  /* 0x8000000013177812 */ /* 0x000fe400078e4811 */
[----:B------:R-:W-:-:S13]  /*1f00*/  ISETP.EQ.OR P0, PT, R6, RZ, !P0 ;  /* 0x000000ff0600720c */ /* 0x000fda0004702670 */
[----:B------:R-:W-:Y:S01]  /*1f10*/  @P0 LOP3.LUT R3, R23, 0x7ff00000, RZ, 0xfc, !PT ;  /* 0x7ff0000017030812 */ /* 0x000fe200078efcff */
[----:B------:R-:W-:Y:S02]  /*1f20*/  @!P0 IMAD.MOV.U32 R22, RZ, RZ, RZ ;  /* 0x000000ffff168224 */ /* 0x000fe400078e00ff */
[----:B------:R-:W-:Y:S02]  /*1f30*/  @P0 IMAD.MOV.U32 R22, RZ, RZ, RZ ;  /* 0x000000ffff160224 */ /* 0x000fe400078e00ff */
[----:B------:R-:W-:Y:S01]  /*1f40*/  @P0 IMAD.MOV.U32 R23, RZ, RZ, R3 ;  /* 0x000000ffff170224 */ /* 0x000fe200078e0003 */
[----:B------:R-:W-:Y:S06]  /*1f50*/  BRA `(.L_x_2009) ;  /* 0x0000000000147947 */ /* 0x000fec0003800000 */
.L_x_2011:
[----:B------:R-:W-:Y:S02]  /*1f60*/  LOP3.LUT R23, R17, 0x80000, RZ, 0xfc, !PT ;  /* 0x0008000011177812 */ /* 0x000fe400078efcff */
[----:B------:R-:W-:Y:S01]  /*1f70*/  MOV R22, R16 ;  /* 0x0000001000167202 */ /* 0x000fe20000000f00 */
[----:B------:R-:W-:Y:S06]  /*1f80*/  BRA `(.L_x_2009) ;  /* 0x0000000000087947 */ /* 0x000fec0003800000 */
.L_x_2010:
[----:B------:R-:W-:Y:S01]  /*1f90*/  LOP3.LUT R23, R19, 0x80000, RZ, 0xfc, !PT ;  /* 0x0008000013177812 */ /* 0x000fe200078efcff */
[----:B------:R-:W-:-:S07]  /*1fa0*/  IMAD.MOV.U32 R22, RZ, RZ, R18 ;  /* 0x000000ffff167224 */ /* 0x000fce00078e0012 */
.L_x_2009:
[----:B------:R-:W-:Y:S05]  /*1fb0*/  BSYNC.RECONVERGENT B2 ;  /* 0x0000000000027941 */ /* 0x000fea0003800200 */
.L_x_2007:
[----:B------:R-:W-:-:S04]  /*1fc0*/  IMAD.MOV.U32 R3, RZ, RZ, 0x0 ;  /* 0x00000000ff037424 */ /* 0x000fc800078e00ff */
[----:B------:R-:W-:Y:S05]  /*1fd0*/  RET.REL.NODEC R2 `(_Z8slowSwapiiiiiPdS_S_S_S_S_S_) ;  /* 0xffffffe002087950 */ /* 0x000fea0003c3ffff */
.L_x_2012:
        /* <DEDUP_REMOVED lines=10> */
.L_x_2118:


//--------------------- .text._Z12particleSwapiiiiiPd --------------------------
	.section	.text._Z12particleSwapiiiiiPd,"ax",@progbits
	.align	128
        .global         _Z12particleSwapiiiiiPd
        .type           _Z12particleSwapiiiiiPd,@function
        .size           _Z12particleSwapiiiiiPd,(.L_x_2157 - _Z12particleSwapiiiiiPd)
        .other          _Z12particleSwapiiiiiPd,@"STO_CUDA_ENTRY STV_DEFAULT"
_Z12particleSwapiiiiiPd:
.text._Z12particleSwapiiiiiPd:
[----:B------:R-:W-:Y:S08]  /*0000*/  LDC R1, c[0x0][0x37c] ;  /* 0x0000df00ff017b82 */ /* 0x000ff00000000800 */
[----:B------:R-:W0:Y:S01]  /*0010*/  LDC.64 R2, c[0x0][0x380] ;  /* 0x0000e000ff027b82 */ /* 0x000e220000000a00 */
[----:B------:R-:W0:Y:S01]  /*0020*/  LDCU UR6, c[0x0][0x390] ;  /* 0x00007200ff0677ac */ /* 0x000e220008000800 */
[----:B------:R-:W1:Y:S06]  /*0030*/  LDCU.64 UR4, c[0x0][0x358] ;  /* 0x00006b00ff0477ac */ /* 0x000e6c0008000a00 */
[----:B------:R-:W2:Y:S08]  /*0040*/  LDC.64 R6, c[0x0][0x398] ;  /* 0x0000e600ff067b82 */ /* 0x000eb00000000a00 */
[----:B------:R-:W3:Y:S01]  /*0050*/  LDC.64 R8, c[0x0][0x388] ;  /* 0x0000e200ff087b82 */ /* 0x000ee20000000a00 */
[----:B0-----:R-:W-:-:S04]  /*0060*/  IMAD R3, R3, UR6, R2 ;  /* 0x0000000603037c24 */ /* 0x001fc8000f8e0202 */
[----:B--2---:R-:W-:-:S05]  /*0070*/  IMAD.WIDE R2, R3, 0x8, R6 ;  /* 0x0000000803027825 */ /* 0x004fca00078e0206 */
[----:B-1----:R-:W2:Y:S01]  /*0080*/  LDG.E.64 R4, desc[UR4][R2.64] ;  /* 0x0000000402047981 */ /* 0x002ea2000c1e1b00 */
[----:B---3--:R-:W-:-:S04]  /*0090*/  IMAD R9, R9, UR6, R8 ;  /* 0x0000000609097c24 */ /* 0x008fc8000f8e0208 */
[----:B------:R-:W-:-:S05]  /*00a0*/  IMAD.WIDE R6, R9, 0x8, R6 ;  /* 0x0000000809067825 */ /* 0x000fca00078e0206 */
[----:B------:R-:W3:Y:S01]  /*00b0*/  LDG.E.64 R8, desc[UR4][R6.64] ;  /* 0x0000000406087981 */ /* 0x000ee2000c1e1b00 */
[----:B--2---:R-:W0:Y:S03]  /*00c0*/  F2I.F64.TRUNC R4, R4 ;  /* 0x0000000400047311 */ /* 0x004e26000030d100 */
[----:B---3--:R-:W-:Y:S05]  /*00d0*/  STG.E.64 desc[UR4][R2.64], R8 ;  /* 0x0000000802007986 */ /* 0x008fea000c101b04 */
[----:B0-----:R-:W0:Y:S02]  /*00e0*/  I2F.F64 R10, R4 ;  /* 0x00000004000a7312 */ /* 0x001e240000201c00 */
[----:B0-----:R-:W-:Y:S01]  /*00f0*/  STG.E.64 desc[UR4][R6.64], R10 ;  /* 0x0000000a06007986 */ /* 0x001fe2000c101b04 */
[----:B------:R-:W-:Y:S05]  /*0100*/  EXIT ;  /* 0x000000000000794d */ /* 0x000fea0003800000 */
.L_x_2013:
        /* <DEDUP_REMOVED lines=15> */
.L_x_2157:


//--------------------- .text._Z6dosPutiiiPdd     --------------------------
	.section	.text._Z6dosPutiiiPdd,"ax",@progbits
	.align	128
        .global         _Z6dosPutiiiPdd
        .type           _Z6dosPutiiiPdd,@function
        .size           _Z6dosPutiiiPdd,(.L_x_2158 - _Z6dosPutiiiPdd)
        .other          _Z6dosPutiiiPdd,@"STO_CUDA_ENTRY STV_DEFAULT"
_Z6dosPutiiiPdd:
.text._Z6dosPutiiiPdd:
[----:B------:R-:W-:Y:S08]  /*0000*/  LDC R1, c[0x0][0x37c] ;  /* 0x0000df00ff017b82 */ /* 0x000ff00000000800 */
[----:B------:R-:W0:Y:S01]  /*0010*/  LDC.64 R6, c[0x0][0x380] ;  /* 0x0000e000ff067b82 */ /* 0x000e220000000a00 */
[----:B------:R-:W0:Y:S01]  /*0020*/  LDCU UR6, c[0x0][0x388] ;  /* 0x00007100ff0677ac */ /* 0x000e220008000800 */
[----:B------:R-:W1:Y:S06]  /*0030*/  LDCU.64 UR4, c[0x0][0x358] ;  /* 0x00006b00ff0477ac */ /* 0x000e6c0008000a00 */
[----:B------:R-:W2:Y:S08]  /*0040*/  LDC.64 R2, c[0x0][0x390] ;  /* 0x0000e400ff027b82 */ /* 0x000eb00000000a00 */
[----:B------:R-:W1:Y:S01]  /*0050*/  LDC.64 R4, c[0x0][0x398] ;  /* 0x0000e600ff047b82 */ /* 0x000e620000000a00 */
[----:B0-----:R-:W-:-:S04]  /*0060*/  IMAD R7, R7, UR6, R6 ;  /* 0x0000000607077c24 */ /* 0x001fc8000f8e0206 */
[----:B--2---:R-:W-:-:S05]  /*0070*/  IMAD.WIDE R2, R7, 0x8, R2 ;  /* 0x0000000807027825 */ /* 0x004fca00078e0202 */
[----:B-1----:R-:W-:Y:S01]  /*0080*/  STG.E.64 desc[UR4][R2.64], R4 ;  /* 0x0000000402007986 */ /* 0x002fe2000c101b04 */
[----:B------:R-:W-:Y:S05]  /*0090*/  EXIT ;  /* 0x000000000000794d */ /* 0x000fea0003800000 */
.L_x_2014:
        /* <DEDUP_REMOVED lines=14> */
.L_x_2158:


//--------------------- .text._Z14particleSwitchiiiPd --------------------------
	.section	.text._Z14particleSwitchiiiPd,"ax",@progbits
	.align	128
        .global         _Z14particleSwitchiiiPd
        .type           _Z14particleSwitchiiiPd,@function
        .size           _Z14particleSwitchiiiPd,(.L_x_2159 - _Z14particleSwitchiiiPd)
        .other          _Z14particleSwitchiiiPd,@"STO_CUDA_ENTRY STV_DEFAULT"
_Z14particleSwitchiiiPd:
.text._Z14particleSwitchiiiPd:
[----:B------:R-:W-:Y:S08]  /*0000*/  LDC R1, c[0x0][0x37c] ;  /* 0x0000df00ff017b82 */ /* 0x000ff00000000800 */
[----:B------:R-:W0:Y:S01]  /*0010*/  LDC.64 R4, c[0x0][0x380] ;  /* 0x0000e000ff047b82 */ /* 0x000e220000000a00 */
[----:B------:R-:W0:Y:S01]  /*0020*/  LDCU UR6, c[0x0][0x388] ;  /* 0x00007100ff0677ac */ /* 0x000e220008000800 */
[----:B------:R-:W1:Y:S06]  /*0030*/  LDCU.64 UR4, c[0x0][0x358] ;  /* 0x00006b00ff0477ac */ /* 0x000e6c0008000a00 */
[----:B------:R-:W2:Y:S01]  /*0040*/  LDC.64 R2, c[0x0][0x390] ;  /* 0x0000e400ff027b82 */ /* 0x000ea20000000a00 */
[----:B0-----:R-:W-:-:S04]  /*0050*/  IMAD R5, R5, UR6, R4 ;  /* 0x0000000605057c24 */ /* 0x001fc8000f8e0204 */
[----:B--2---:R-:W-:-:S05]  /*0060*/  IMAD.WIDE R2, R5, 0x8, R2 ;  /* 0x0000000805027825 */ /* 0x004fca00078e0202 */
[----:B-1----:R-:W2:Y:S02]  /*0070*/  LDG.E.64 R4, desc[UR4][R2.64] ;  /* 0x0000000402047981 */ /* 0x002ea4000c1e1b00 */
[----:B--2---:R-:W-:Y:S01]  /*0080*/  DSETP.NEU.AND P0, PT, R4, RZ, PT ;  /* 0x000000ff0400722a */ /* 0x004fe20003f0d000 */
[----:B------:R-:W-:-:S05]  /*0090*/  MOV R4, RZ ;  /* 0x000000ff00047202 */ /* 0x000fca0000000f00 */
[----:B------:R-:W-:-:S05]  /*00a0*/  FSEL R5, RZ, 1.875, P0 ;  /* 0x3ff00000ff057808 */ /* 0x000fca0000000000 */
[----:B------:R-:W-:Y:S01]  /*00b0*/  STG.E.64 desc[UR4][R2.64], R4 ;  /* 0x0000000402007986 */ /* 0x000fe2000c101b04 */
[----:B------:R-:W-:Y:S05]  /*00c0*/  EXIT ;  /* 0x000000000000794d */ /* 0x000fea0003800000 */
.L_x_2015:
        /* <DEDUP_REMOVED lines=11> */
.L_x_2159:


//--------------------- .text._Z7fillSumiiiPdd    --------------------------
	.section	.text._Z7fillSumiiiPdd,"ax",@progbits
	.align	128
        .global         _Z7fillSumiiiPdd
        .type           _Z7fillSumiiiPdd,@function
        .size           _Z7fillSumiiiPdd,(.L_x_2160 - _Z7fillSumiiiPdd)
        .other          _Z7fillSumiiiPdd,@"STO_CUDA_ENTRY STV_DEFAULT"
_Z7fillSumiiiPdd:
.text._Z7fillSumiiiPdd:
[----:B------:R-:W-:Y:S01]  /*0000*/  LDC R1, c[0x0][0x37c] ;  /* 0x0000df00ff017b82 */ /* 0x000fe20000000800 */
[----:B------:R-:W0:Y:S07]  /*0010*/  LDCU UR4, c[0x0][0x388] ;  /* 0x00007100ff0477ac */ /* 0x000e2e0008000800 */
[----:B------:R-:W1:Y:S08]  /*0020*/  LDC.64 R4, c[0x0][0x398] ;  /* 0x0000e600ff047b82 */ /* 0x000e700000000a00 */
[----:B------:R-:W2:Y:S08]  /*0030*/  LDC R9, c[0x0][0x380] ;  /* 0x0000e000ff097b82 */ /* 0x000eb00000000800 */
[----:B------:R-:W2:Y:S01]  /*0040*/  LDC.64 R6, c[0x0][0x390] ;  /* 0x0000e400ff067b82 */ /* 0x000ea20000000a00 */
[----:B0-----:R-:W1:Y:S01]  /*0050*/  I2F.F64 R2, UR4 ;  /* 0x0000000400027d12 */ /* 0x001e620008201c00 */
[----:B------:R-:W0:Y:S01]  /*0060*/  LDCU.64 UR4, c[0x0][0x358] ;  /* 0x00006b00ff0477ac */ /* 0x000e220008000a00 */
[----:B-1----:R-:W-:Y:S01]  /*0070*/  DMUL R2, R2, R4 ;  /* 0x0000000402027228 */ /* 0x002fe20000000000 */
[----:B--2---:R-:W-:-:S06]  /*0080*/  IMAD.WIDE R4, R9, 0x8, R6 ;  /* 0x0000000809047825 */ /* 0x004fcc00078e0206 */
[----:B0-----:R-:W-:Y:S01]  /*0090*/  STG.E.64 desc[UR4][R4.64], R2 ;  /* 0x0000000204007986 */ /* 0x001fe2000c101b04 */
[----:B------:R-:W-:Y:S05]  /*00a0*/  EXIT ;  /* 0x000000000000794d */ /* 0x000fea0003800000 */
.L_x_2016:
        /* <DEDUP_REMOVED lines=13> */
.L_x_2160:


//--------------------- .text._Z6G_subEPdS_S_i    --------------------------
	.section	.text._Z6G_subEPdS_S_i,"ax",@progbits
	.align	128
        .global         _Z6G_subEPdS_S_i
        .type           _Z6G_subEPdS_S_i,@function
        .size           _Z6G_subEPdS_S_i,(.L_x_2161 - _Z6G_subEPdS_S_i)
        .other          _Z6G_subEPdS_S_i,@"STO_CUDA_ENTRY STV_DEFAULT"
_Z6G_subEPdS_S_i:
.text._Z6G_subEPdS_S_i:
[----:B------:R-:W-:Y:S01]  /*0000*/  LDC R1, c[0x0][0x37c] ;  /* 0x0000df00ff017b82 */ /* 0x000fe20000000800 */
[----:B------:R-:W0:Y:S07]  /*0010*/  S2R R0, SR_TID.X ;  /* 0x0000000000007919 */ /* 0x000e2e0000002100 */
[----:B------:R-:W0:Y:S01]  /*0020*/  S2UR UR5, SR_CTAID.X ;  /* 0x00000000000579c3 */ /* 0x000e220000002500 */
[----:B------:R-:W1:Y:S07]  /*0030*/  LDCU UR4, c[0x0][0x398] ;  /* 0x00007300ff0477ac */ /* 0x000e6e0008000800 */
[----:B------:R-:W0:Y:S01]  /*0040*/  LDC R11, c[0x0][0x360] ;  /* 0x0000d800ff0b7b82 */ /* 0x000e220000000800 */
[----:B-1----:R-:W-:Y:S01]  /*0050*/  UIMAD UR4, UR4, UR4, URZ ;  /* 0x00000004040472a4 */ /* 0x002fe2000f8e02ff */
        /* <DEDUP_REMOVED lines=15> */
.L_x_2017:
        /* <DEDUP_REMOVED lines=11> */
.L_x_2161:


//--------------------- .text._Z8G_stackEPdS_i    --------------------------
	.section	.text._Z8G_stackEPdS_i,"ax",@progbits
	.align	128
        .global         _Z8G_stackEPdS_i
        .type           _Z8G_stackEPdS_i,@function
        .size           _Z8G_stackEPdS_i,(.L_x_2162 - _Z8G_stackEPdS_i)
        .other          _Z8G_stackEPdS_i,@"STO_CUDA_ENTRY STV_DEFAULT"
_Z8G_stackEPdS_i:
.text._Z8G_stackEPdS_i:
        /* <DEDUP_REMOVED lines=10> */
[----:B------:R-:W0:Y:S03]  /*00a0*/  LDCU.64 UR4, c[0x0][0x358] ;  /* 0x00006b00ff0477ac */ /* 0x000e260008000a00 */
[----:B------:R-:W1:Y:S08]  /*00b0*/  I2F.RP R4, R5 ;  /* 0x0000000500047306 */ /* 0x000e700000209400 */
[----:B-1----:R-:W1:Y:S02]  /*00c0*/  MUFU.RCP R4, R4 ;  /* 0x0000000400047308 */ /* 0x002e640000001000 */
[----:B-1----:R-:W-:-:S06]  /*00d0*/  IADD3 R2, PT, PT, R4, 0xffffffe, RZ ;  /* 0x0ffffffe04027810 */ /* 0x002fcc0007ffe0ff */
[----:B------:R1:W2:Y:S02]  /*00e0*/  F2I.FTZ.U32.TRUNC.NTZ R3, R2 ;  /* 0x0000000200037305 */ /* 0x0002a4000021f000 */
[----:B-1----:R-:W-:Y:S02]  /*00f0*/  HFMA2 R2, -RZ, RZ, 0, 0 ;  /* 0x00000000ff027431 */ /* 0x002fe400000001ff */
[----:B--2---:R-:W-:-:S04]  /*0100*/  IMAD.MOV R6, RZ, RZ, -R3 ;  /* 0x000000ffff067224 */ /* 0x004fc800078e0a03 */
[----:B------:R-:W-:Y:S01]  /*0110*/  IMAD R9, R6, R5, RZ ;  /* 0x0000000506097224 */ /* 0x000fe200078e02ff */
[----:B------:R-:W-:-:S03]  /*0120*/  IABS R6, R0 ;  /* 0x0000000000067213 */ /* 0x000fc60000000000 */
[----:B------:R-:W-:Y:S01]  /*0130*/  IMAD.HI.U32 R3, R3, R9, R2 ;  /* 0x0000000903037227 */ /* 0x000fe200078e0002 */
[----:B------:R-:W-:-:S04]  /*0140*/  LOP3.LUT R2, R0, R7, RZ, 0x3c, !PT ;  /* 0x0000000700027212 */ /* 0x000fc800078e3cff */
[----:B------:R-:W-:Y:S01]  /*0150*/  ISETP.GE.AND P1, PT, R2, RZ, PT ;  /* 0x000000ff0200720c */ /* 0x000fe20003f26270 */
[----:B------:R-:W-:-:S04]  /*0160*/  IMAD.HI.U32 R3, R3, R6, RZ ;  /* 0x0000000603037227 */ /* 0x000fc800078e00ff */
[----:B------:R-:W-:-:S04]  /*0170*/  IMAD.MOV R4, RZ, RZ, -R3 ;  /* 0x000000ffff047224 */ /* 0x000fc800078e0a03 */
[----:B------:R-:W-:-:S05]  /*0180*/  IMAD R4, R5, R4, R6 ;  /* 0x0000000405047224 */ /* 0x000fca00078e0206 */
[----:B------:R-:W-:-:S13]  /*0190*/  ISETP.GT.U32.AND P2, PT, R5, R4, PT ;  /* 0x000000040500720c */ /* 0x000fda0003f44070 */
[-C--:B------:R-:W-:Y:S01]  /*01a0*/  @!P2 IADD3 R4, PT, PT, R4, -R5.reuse, RZ ;  /* 0x800000050404a210 */ /* 0x080fe20007ffe0ff */
[----:B------:R-:W-:Y:S01]  /*01b0*/  @!P2 VIADD R3, R3, 0x1 ;  /* 0x000000010303a836 */ /* 0x000fe20000000000 */
[----:B------:R-:W-:Y:S02]  /*01c0*/  ISETP.NE.AND P2, PT, R7, RZ, PT ;  /* 0x000000ff0700720c */ /* 0x000fe40003f45270 */
[----:B------:R-:W-:-:S13]  /*01d0*/  ISETP.GE.U32.AND P0, PT, R4, R5, PT ;  /* 0x000000050400720c */ /* 0x000fda0003f06070 */
[----:B------:R-:W-:-:S05]  /*01e0*/  @P0 IADD3 R3, PT, PT, R3, 0x1, RZ ;  /* 0x0000000103030810 */ /* 0x000fca0007ffe0ff */
[----:B------:R-:W-:Y:S02]  /*01f0*/  IMAD.MOV.U32 R4, RZ, RZ, R3 ;  /* 0x000000ffff047224 */ /* 0x000fe400078e0003 */
[----:B------:R-:W1:Y:S03]  /*0200*/  LDC.64 R2, c[0x0][0x380] ;  /* 0x0000e000ff027b82 */ /* 0x000e660000000a00 */
[----:B------:R-:W-:Y:S02]  /*0210*/  @!P1 IADD3 R4, PT, PT, -R4, RZ, RZ ;  /* 0x000000ff04049210 */ /* 0x000fe40007ffe1ff */
[----:B------:R-:W-:-:S05]  /*0220*/  @!P2 LOP3.LUT R4, RZ, R7, RZ, 0x33, !PT ;  /* 0x00000007ff04a212 */ /* 0x000fca00078e33ff */
[----:B------:R-:W-:-:S04]  /*0230*/  IMAD.MOV R5, RZ, RZ, -R4 ;  /* 0x000000ffff057224 */ /* 0x000fc800078e0a04 */
[----:B------:R-:W-:-:S04]  /*0240*/  IMAD R5, R7, R5, R0 ;  /* 0x0000000507057224 */ /* 0x000fc800078e0200 */
[----:B------:R-:W-:-:S04]  /*0250*/  IMAD R5, R5, R7, R4 ;  /* 0x0000000705057224 */ /* 0x000fc800078e0204 */
[----:B-1----:R-:W-:-:S06]  /*0260*/  IMAD.WIDE R2, R5, 0x8, R2 ;  /* 0x0000000805027825 */ /* 0x002fcc00078e0202 */
[----:B0-----:R-:W2:Y:S02]  /*0270*/  LDG.E.64 R2, desc[UR4][R2.64] ;  /* 0x0000000402027981 */ /* 0x001ea4000c1e1b00 */
[----:B--2---:R-:W-:-:S14]  /*0280*/  DSETP.GT.AND P0, PT, R2, 1, PT ;  /* 0x3ff000000200742a */ /* 0x004fdc0003f04000 */
[----:B------:R-:W-:Y:S05]  /*0290*/  @!P0 EXIT ;  /* 0x000000000000894d */ /* 0x000fea0003800000 */
[----:B------:R-:W0:Y:S01]  /*02a0*/  LDC.64 R2, c[0x0][0x388] ;  /* 0x0000e200ff027b82 */ /* 0x000e220000000a00 */
[----:B------:R-:W-:Y:S02]  /*02b0*/  MOV R4, 0xb11332e3 ;  /* 0xb11332e300047802 */ /* 0x000fe40000000f00 */
[----:B------:R-:W-:Y:S01]  /*02c0*/  MOV R5, 0x3ef4a82d ;  /* 0x3ef4a82d00057802 */ /* 0x000fe20000000f00 */
[----:B0-----:R-:W-:-:S05]  /*02d0*/  IMAD.WIDE R2, R0, 0x8, R2 ;  /* 0x0000000800027825 */ /* 0x001fca00078e0202 */
[----:B------:R-:W-:Y:S01]  /*02e0*/  STG.E.64 desc[UR4][R2.64], R4 ;  /* 0x0000000402007986 */ /* 0x000fe2000c101b04 */
[----:B------:R-:W-:Y:S05]  /*02f0*/  EXIT ;  /* 0x000000000000794d */ /* 0x000fea0003800000 */
.L_x_2018:
        /* <DEDUP_REMOVED lines=16> */
.L_x_2162:


//--------------------- .text._Z12particleJumpiidiPdS_S_ --------------------------
	.section	.text._Z12particleJumpiidiPdS_S_,"ax",@progbits
	.align	128
        .global         _Z12particleJumpiidiPdS_S_
        .type           _Z12particleJumpiidiPdS_S_,@function
        .size           _Z12particleJumpiidiPdS_S_,(.L_x_2119 - _Z12particleJumpiidiPdS_S_)
        .other          _Z12particleJumpiidiPdS_S_,@"STO_CUDA_ENTRY STV_DEFAULT"
_Z12particleJumpiidiPdS_S_:
.text._Z12particleJumpiidiPdS_S_:
[----:B------:R-:W-:Y:S08]  /*0000*/  LDC R1, c[0x0][0x37c] ;  /* 0x0000df00ff017b82 */ /* 0x000ff00000000800 */
[----:B------:R-:W0:Y:S01]  /*0010*/  LDC R11, c[0x0][0x390] ;  /* 0x0000e400ff0b7b82 */ /* 0x000e220000000800 */
[----:B------:R-:W1:Y:S07]  /*0020*/  LDCU.64 UR6, c[0x0][0x358] ;  /* 0x00006b00ff0677ac */ /* 0x000e6e0008000a00 */
[----:B------:R-:W2:Y:S01]  /*0030*/  LDC.64 R12, c[0x0][0x398] ;  /* 0x0000e600ff0c7b82 */ /* 0x000ea20000000a00 */
[----:B------:R-:W3:Y:S01]  /*0040*/  S2R R15, SR_TID.X ;  /* 0x00000000000f7919 */ /* 0x000ee20000002100 */
[----:B------:R-:W4:Y:S06]  /*0050*/  LDCU.64 UR8, c[0x0][0x388] ;  /* 0x00007100ff0877ac */ /* 0x000f2c0008000a00 */
[----:B------:R-:W3:Y:S01]  /*0060*/  S2UR UR4, SR_CTAID.X ;  /* 0x00000000000479c3 */ /* 0x000ee20000002500 */
[----:B0-----:R-:W-:-:S07]  /*0070*/  IMAD R5, R11, R11, RZ ;  /* 0x0000000b0b057224 */ /* 0x001fce00078e02ff */
[----:B------:R-:W3:Y:S01]  /*0080*/  LDC R10, c[0x0][0x360] ;  /* 0x0000d800ff0a7b82 */ /* 0x000ee20000000800 */
[----:B--2---:R-:W-:-:S07]  /*0090*/  IMAD.WIDE.U32 R2, R5, 0x8, R12 ;  /* 0x0000000805027825 */ /* 0x004fce00078e000c */
[----:B------:R-:W0:Y:S01]  /*00a0*/  LDC.64 R8, c[0x0][0x380] ;  /* 0x0000e000ff087b82 */ /* 0x000e220000000a00 */
[----:B-1----:R-:W4:Y:S01]  /*00b0*/  LDG.E.64 R2, desc[UR6][R2.64+-0x8] ;  /* 0xfffff80602027981 */ /* 0x002f22000c1e1b00 */
[----:B------:R-:W-:Y:S06]  /*00c0*/  BSSY.RECONVERGENT B0, `(.L_x_2019) ;  /* 0x00000aa000007945 */ /* 0x000fec0003800200 */
[----:B------:R-:W1:Y:S01]  /*00d0*/  LDC.64 R6, c[0x0][0x3a0] ;  /* 0x0000e800ff067b82 */ /* 0x000e620000000a00 */
[----:B---3--:R-:W-:-:S05]  /*00e0*/  IMAD R10, R10, UR4, R15 ;  /* 0x000000040a0a7c24 */ /* 0x008fca000f8e020f */
[----:B------:R-:W-:Y:S01]  /*00f0*/  ISETP.GE.AND P0, PT, R10, R5, PT ;  /* 0x000000050a00720c */ /* 0x000fe20003f06270 */
[----:B0-----:R-:W-:-:S03]  /*0100*/  IMAD R15, R11, R9, R8 ;  /* 0x000000090b0f7224 */ /* 0x001fc600078e0208 */
[----:B------:R-:W-:Y:S01]  /*0110*/  ISETP.LT.OR P0, PT, R10, 0x1, P0 ;  /* 0x000000010a00780c */ /* 0x000fe20000701670 */
[----:B----4-:R-:W-:Y:S01]  /*0120*/  DMUL R4, R2, UR8 ;  /* 0x0000000802047c28 */ /* 0x010fe20008000000 */
[----:B-1----:R-:W-:-:S11]  /*0130*/  IMAD.WIDE R2, R15, 0x8, R6 ;  /* 0x000000080f027825 */ /* 0x002fd600078e0206 */
[----:B------:R-:W-:Y:S05]  /*0140*/  @P0 BRA `(.L_x_2020) ;  /* 0x0000000800840947 */ /* 0x000fea0003800000 */
[----:B------:R-:W-:-:S04]  /*0150*/  VIADD R15, R10, 0xffffffff ;  /* 0xffffffff0a0f7836 */ /* 0x000fc80000000000 */
[----:B------:R-:W-:-:S06]  /*0160*/  IMAD.WIDE.U32 R14, R15, 0x8, R12 ;  /* 0x000000080f0e7825 */ /* 0x000fcc00078e000c */
[----:B------:R-:W2:Y:S02]  /*0170*/  LDG.E.64 R14, desc[UR6][R14.64] ;  /* 0x000000060e0e7981 */ /* 0x000ea4000c1e1b00 */
[----:B--2---:R-:W-:-:S14]  /*0180*/  DSETP.GEU.AND P0, PT, R14, R4, PT ;  /* 0x000000040e00722a */ /* 0x004fdc0003f0e000 */
[----:B------:R-:W-:Y:S05]  /*0190*/  @P0 EXIT ;  /* 0x000000000000094d */ /* 0x000fea0003800000 */
[----:B------:R-:W-:-:S06]  /*01a0*/  IMAD.WIDE.U32 R12, R10, 0x8, R12 ;  /* 0x000000080a0c7825 */ /* 0x000fcc00078e000c */
[----:B------:R-:W2:Y:S02]  /*01b0*/  LDG.E.64 R12, desc[UR6][R12.64] ;  /* 0x000000060c0c7981 */ /* 0x000ea4000c1e1b00 */
[----:B--2---:R-:W-:-:S14]  /*01c0*/  DSETP.GT.AND P0, PT, R12, R4, PT ;  /* 0x000000040c00722a */ /* 0x004fdc0003f04000 */
[----:B------:R-:W-:Y:S05]  /*01d0*/  @!P0 EXIT ;  /* 0x000000000000894d */ /* 0x000fea0003800000 */
[----:B------:R-:W-:Y:S01]  /*01e0*/  IABS R12, R11 ;  /* 0x0000000b000c7213 */ /* 0x000fe20000000000 */
[----:B------:R-:W-:Y:S01]  /*01f0*/  BSSY.RECONVERGENT B1, `(.L_x_2021) ;  /* 0x0000039000017945 */ /* 0x000fe20003800200 */
[----:B------:R-:W-:Y:S02]  /*0200*/  IABS R17, R10 ;  /* 0x0000000a00117213 */ /* 0x000fe40000000000 */
[----:B------:R-:W0:Y:S08]  /*0210*/  I2F.RP R0, R12 ;  /* 0x0000000c00007306 */ /* 0x000e300000209400 */
[----:B0-----:R-:W0:Y:S02]  /*0220*/  MUFU.RCP R0, R0 ;  /* 0x0000000000007308 */ /* 0x001e240000001000 */
[----:B0-----:R-:W-:-:S06]  /*0230*/  VIADD R14, R0, 0xffffffe ;  /* 0x0ffffffe000e7836 */ /* 0x001fcc0000000000 */
[----:B------:R0:W1:Y:S02]  /*0240*/  F2I.FTZ.U32.TRUNC.NTZ R15, R14 ;  /* 0x0000000e000f7305 */ /* 0x000064000021f000 */
[----:B0-----:R-:W-:Y:S01]  /*0250*/  IMAD.MOV.U32 R14, RZ, RZ, RZ ;  /* 0x000000ffff0e7224 */ /* 0x001fe200078e00ff */
[----:B-1----:R-:W-:-:S05]  /*0260*/  IADD3 R13, PT, PT, RZ, -R15, RZ ;  /* 0x8000000fff0d7210 */ /* 0x002fca0007ffe0ff */
[----:B------:R-:W-:-:S04]  /*0270*/  IMAD R13, R13, R12, RZ ;  /* 0x0000000c0d0d7224 */ /* 0x000fc800078e02ff */
[----:B------:R-:W-:Y:S01]  /*0280*/  IMAD.HI.U32 R15, R15, R13, R14 ;  /* 0x0000000d0f0f7227 */ /* 0x000fe200078e000e */
[----:B------:R-:W-:-:S04]  /*0290*/  VIMNMX.U32 R13, PT, PT, R11, 0x1, !PT ;  /* 0x000000010b0d7848 */ /* 0x000fc80007fe0000 */
[----:B------:R-:W0:Y:S01]  /*02a0*/  I2F.U32.RP R18, R13 ;  /* 0x0000000d00127306 */ /* 0x000e220000209000 */
[----:B------:R-:W-:Y:S01]  /*02b0*/  IMAD.HI.U32 R16, R15, R17, RZ ;  /* 0x000000110f107227 */ /* 0x000fe200078e00ff */
[----:B------:R-:W-:-:S03]  /*02c0*/  IADD3 R21, PT, PT, RZ, -R13, RZ ;  /* 0x8000000dff157210 */ /* 0x000fc60007ffe0ff */
[----:B------:R-:W-:-:S04]  /*02d0*/  IMAD.MOV R0, RZ, RZ, -R16 ;  /* 0x000000ffff007224 */ /* 0x000fc800078e0a10 */
[----:B------:R-:W-:Y:S01]  /*02e0*/  IMAD R17, R12, R0, R17 ;  /* 0x000000000c117224 */ /* 0x000fe200078e0211 */
[----:B------:R-:W-:-:S04]  /*02f0*/  LOP3.LUT R0, R10, R11, RZ, 0x3c, !PT ;  /* 0x0000000b0a007212 */ /* 0x000fc800078e3cff */
[----:B------:R-:W-:Y:S01]  /*0300*/  ISETP.GT.U32.AND P1, PT, R12, R17, PT ;  /* 0x000000110c00720c */ /* 0x000fe20003f24070 */
[----:B0-----:R-:W0:Y:S01]  /*0310*/  MUFU.RCP R18, R18 ;  /* 0x0000001200127308 */ /* 0x001e220000001000 */
[----:B------:R-:W-:-:S11]  /*0320*/  ISETP.GE.AND P2, PT, R0, RZ, PT ;  /* 0x000000ff0000720c */ /* 0x000fd60003f46270 */
[-C--:B------:R-:W-:Y:S01]  /*0330*/  @!P1 IADD3 R17, PT, PT, R17, -R12.reuse, RZ ;  /* 0x8000000c11119210 */ /* 0x080fe20007ffe0ff */
[----:B------:R-:W-:Y:S01]  /*0340*/  @!P1 VIADD R16, R16, 0x1 ;  /* 0x0000000110109836 */ /* 0x000fe20000000000 */
[----:B------:R-:W-:Y:S02]  /*0350*/  ISETP.NE.AND P1, PT, R11, RZ, PT ;  /* 0x000000ff0b00720c */ /* 0x000fe40003f25270 */
[----:B------:R-:W-:Y:S01]  /*0360*/  ISETP.GE.U32.AND P0, PT, R17, R12, PT ;  /* 0x0000000c1100720c */ /* 0x000fe20003f06070 */
[----:B0-----:R-:W-:Y:S01]  /*0370*/  VIADD R14, R18, 0xffffffe ;  /* 0x0ffffffe120e7836 */ /* 0x001fe20000000000 */
[----:B------:R-:W-:-:S03]  /*0380*/  LEA.HI R18, R11, R11, RZ, 0x1 ;  /* 0x0000000b0b127211 */ /* 0x000fc600078f08ff */
[----:B------:R0:W1:Y:S01]  /*0390*/  F2I.FTZ.U32.TRUNC.NTZ R15, R14 ;  /* 0x0000000e000f7305 */ /* 0x000062000021f000 */
[----:B------:R-:W-:-:S07]  /*03a0*/  SHF.R.S32.HI R18, RZ, 0x1, R18 ;  /* 0x00000001ff127819 */ /* 0x000fce0000011412 */
[----:B------:R-:W-:Y:S01]  /*03b0*/  @P0 IADD3 R16, PT, PT, R16, 0x1, RZ ;  /* 0x0000000110100810 */ /* 0x000fe20007ffe0ff */
[----:B0-----:R-:W-:-:S04]  /*03c0*/  IMAD.MOV.U32 R14, RZ, RZ, RZ ;  /* 0x000000ffff0e7224 */ /* 0x001fc800078e00ff */
[----:B------:R-:W-:Y:S01]  /*03d0*/  IMAD.MOV.U32 R19, RZ, RZ, R16 ;  /* 0x000000ffff137224 */ /* 0x000fe200078e0010 */
[----:B------:R-:W-:Y:S01]  /*03e0*/  LOP3.LUT R16, RZ, R11, RZ, 0x33, !PT ;  /* 0x0000000bff107212 */ /* 0x000fe200078e33ff */
[----:B-1----:R-:W-:Y:S02]  /*03f0*/  IMAD R21, R21, R15, RZ ;  /* 0x0000000f15157224 */ /* 0x002fe400078e02ff */
[----:B------:R-:W-:Y:S02]  /*0400*/  @!P2 IMAD.MOV R19, RZ, RZ, -R19 ;  /* 0x000000ffff13a224 */ /* 0x000fe400078e0a13 */
[----:B------:R-:W-:Y:S01]  /*0410*/  IMAD.HI.U32 R14, R15, R21, R14 ;  /* 0x000000150f0e7227 */ /* 0x000fe200078e000e */
[----:B------:R-:W-:Y:S02]  /*0420*/  LOP3.LUT R15, RZ, R13, RZ, 0x33, !PT ;  /* 0x0000000dff0f7212 */ /* 0x000fe400078e33ff */
[----:B------:R-:W-:-:S04]  /*0430*/  SEL R19, R16, R19, !P1 ;  /* 0x0000001310137207 */ /* 0x000fc80004800000 */
[----:B------:R-:W-:-:S04]  /*0440*/  IADD3 R0, PT, PT, R19, R8, -R18 ;  /* 0x0000000813007210 */ /* 0x000fc80007ffe812 */
[-C--:B------:R-:W-:Y:S02]  /*0450*/  VIMNMX R19, PT, PT, RZ, R0.reuse, !PT ;  /* 0x00000000ff137248 */ /* 0x080fe40007fe0100 */
[----:B------:R-:W-:-:S05]  /*0460*/  LEA.HI R20, R0, R0, RZ, 0x1 ;  /* 0x0000000000147211 */ /* 0x000fca00078f08ff */
[----:B------:R-:W-:-:S04]  /*0470*/  IMAD.IADD R19, R19, 0x1, -R20 ;  /* 0x0000000113137824 */ /* 0x000fc800078e0a14 */
[----:B------:R-:W-:-:S05]  /*0480*/  IMAD.HI.U32 R20, R14, R19, RZ ;  /* 0x000000130e147227 */ /* 0x000fca00078e00ff */
[----:B------:R-:W-:-:S05]  /*0490*/  IADD3 R22, PT, PT, -R20, RZ, RZ ;  /* 0x000000ff14167210 */ /* 0x000fca0007ffe1ff */
[----:B------:R-:W-:-:S05]  /*04a0*/  IMAD R22, R13, R22, R19 ;  /* 0x000000160d167224 */ /* 0x000fca00078e0213 */
[----:B------:R-:W-:-:S13]  /*04b0*/  ISETP.GE.U32.AND P0, PT, R22, R13, PT ;  /* 0x0000000d1600720c */ /* 0x000fda0003f06070 */
[----:B------:R-:W-:Y:S02]  /*04c0*/  @P0 IMAD.IADD R22, R22, 0x1, -R13 ;  /* 0x0000000116160824 */ /* 0x000fe400078e0a0d */
[----:B------:R-:W-:Y:S01]  /*04d0*/  @P0 VIADD R20, R20, 0x1 ;  /* 0x0000000114140836 */ /* 0x000fe20000000000 */
[----:B------:R-:W-:Y:S02]  /*04e0*/  ISETP.NE.U32.AND P0, PT, R13, RZ, PT ;  /* 0x000000ff0d00720c */ /* 0x000fe40003f05070 */
[----:B------:R-:W-:-:S13]  /*04f0*/  ISETP.GE.U32.AND P2, PT, R22, R13, PT ;  /* 0x0000000d1600720c */ /* 0x000fda0003f46070 */
[----:B------:R-:W-:-:S04]  /*0500*/  @P2 IADD3 R20, PT, PT, R20, 0x1, RZ ;  /* 0x0000000114142810 */ /* 0x000fc80007ffe0ff */
[----:B------:R-:W-:-:S04]  /*0510*/  SEL R19, R15, R20, !P0 ;  /* 0x000000140f137207 */ /* 0x000fc80004000000 */
[----:B------:R-:W-:-:S05]  /*0520*/  LEA.HI R19, R0, R19, RZ, 0x1 ;  /* 0x0000001300137211 */ /* 0x000fca00078f08ff */
[----:B------:R-:W-:-:S07]  /*0530*/  IMAD R20, R19, R11, R0 ;  /* 0x0000000b13147224 */ /* 0x000fce00078e0200 */
.L_x_2022:
[C---:B------:R-:W-:Y:S01]  /*0540*/  ISETP.GE.AND P2, PT, R20.reuse, R11, PT ;  /* 0x0000000b1400720c */ /* 0x040fe20003f46270 */
[----:B------:R-:W-:Y:S02]  /*0550*/  IMAD.MOV.U32 R0, RZ, RZ, R20 ;  /* 0x000000ffff007224 */ /* 0x000fe400078e0014 */
[----:B------:R-:W-:-:S10]  /*0560*/  IMAD.IADD R20, R20, 0x1, -R11 ;  /* 0x0000000114147824 */ /* 0x000fd400078e0a0b */
[----:B------:R-:W-:Y:S05]  /*0570*/  @P2 BRA `(.L_x_2022) ;  /* 0xfffffffc00f02947 */ /* 0x000fea000383ffff */
[----:B------:R-:W-:Y:S05]  /*0580*/  BSYNC.RECONVERGENT B1 ;  /* 0x0000000000017941 */ /* 0x000fea0003800200 */
.L_x_2021:
[----:B------:R-:W-:Y:S01]  /*0590*/  ISETP.GE.AND P3, PT, R10, RZ, PT ;  /* 0x000000ff0a00720c */ /* 0x000fe20003f66270 */
[----:B------:R-:W-:Y:S01]  /*05a0*/  BSSY.RECONVERGENT B1, `(.L_x_2023) ;  /* 0x0000019000017945 */ /* 0x000fe20003800200 */
[----:B------:R-:W-:Y:S02]  /*05b0*/  ISETP.GT.U32.AND P2, PT, R12, R17, PT ;  /* 0x000000110c00720c */ /* 0x000fe40003f44070 */
[----:B------:R-:W-:-:S04]  /*05c0*/  IADD3 R12, PT, PT, R17, -R12, RZ ;  /* 0x8000000c110c7210 */ /* 0x000fc80007ffe0ff */
[----:B------:R-:W-:-:S05]  /*05d0*/  SEL R17, R12, R17, !P2 ;  /* 0x000000110c117207 */ /* 0x000fca0005000000 */
[----:B------:R-:W-:-:S05]  /*05e0*/  @!P3 IMAD.MOV R17, RZ, RZ, -R17 ;  /* 0x000000ffff11b224 */ /* 0x000fca00078e0a11 */
        /* <DEDUP_REMOVED lines=10> */
[----:B------:R-:W-:-:S03]  /*0690*/  @P1 VIADD R14, R14, 0x1 ;  /* 0x000000010e0e1836 */ /* 0x000fc60000000000 */
[----:B------:R-:W-:-:S13]  /*06a0*/  ISETP.GE.U32.AND P2, PT, R12, R13, PT ;  /* 0x0000000d0c00720c */ /* 0x000fda0003f46070 */
[----:B------:R-:W-:-:S04]  /*06b0*/  @P2 IADD3 R14, PT, PT, R14, 0x1, RZ ;  /* 0x000000010e0e2810 */ /* 0x000fc80007ffe0ff */
[----:B------:R-:W-:-:S04]  /*06c0*/  SEL R15, R15, R14, !P0 ;  /* 0x0000000e0f0f7207 */ /* 0x000fc80004000000 */
[----:B------:R-:W-:-:S05]  /*06d0*/  LEA.HI R15, R16, R15, RZ, 0x1 ;  /* 0x0000000f100f7211 */ /* 0x000fca00078f08ff */
[----:B------:R-:W-:-:S07]  /*06e0*/  IMAD R16, R15, R11, R16 ;  /* 0x0000000b0f107224 */ /* 0x000fce00078e0210 */
.L_x_2024:
[C---:B------:R-:W-:Y:S01]  /*06f0*/  ISETP.GE.AND P0, PT, R16.reuse, R11, PT ;  /* 0x0000000b1000720c */ /* 0x040fe20003f06270 */
[----:B------:R-:W-:Y:S02]  /*0700*/  IMAD.MOV.U32 R18, RZ, RZ, R16 ;  /* 0x000000ffff127224 */ /* 0x000fe400078e0010 */
[----:B------:R-:W-:-:S10]  /*0710*/  IMAD.IADD R16, R16, 0x1, -R11 ;  /* 0x0000000110107824 */ /* 0x000fd400078e0a0b */
[----:B------:R-:W-:Y:S05]  /*0720*/  @P0 BRA `(.L_x_2024) ;  /* 0xfffffffc00f00947 */ /* 0x000fea000383ffff */
[----:B------:R-:W-:Y:S05]  /*0730*/  BSYNC.RECONVERGENT B1 ;  /* 0x0000000000017941 */ /* 0x000fea0003800200 */
.L_x_2023:
[----:B------:R-:W-:Y:S01]  /*0740*/  IMAD R15, R18, R11, R0 ;  /* 0x0000000b120f7224 */ /* 0x000fe200078e0200 */
[----:B------:R-:W2:Y:S03]  /*0750*/  LDG.E.64 R12, desc[UR6][R2.64] ;  /* 0x00000006020c7981 */ /* 0x000ea6000c1e1b00 */
[----:B------:R-:W-:-:S05]  /*0760*/  IMAD.WIDE R14, R15, 0x8, R6 ;  /* 0x000000080f0e7825 */ /* 0x000fca00078e0206 */
[----:B------:R-:W3:Y:S01]  /*0770*/  LDG.E.64 R6, desc[UR6][R14.64] ;  /* 0x000000060e067981 */ /* 0x000ee2000c1e1b00 */
[----:B------:R-:W-:Y:S01]  /*0780*/  BSSY.RECONVERGENT B1, `(.L_x_2025) ;  /* 0x000001a000017945 */ /* 0x000fe20003800200 */
[----:B--2---:R-:W-:Y:S02]  /*0790*/  DSETP.EQ.AND P1, PT, R12, RZ, PT ;  /* 0x000000ff0c00722a */ /* 0x004fe40003f22000 */
[----:B---3--:R-:W-:-:S14]  /*07a0*/  DSETP.NEU.AND P0, PT, R6, RZ, PT ;  /* 0x000000ff0600722a */ /* 0x008fdc0003f0d000 */
[----:B------:R-:W-:Y:S05]  /*07b0*/  @!P0 BRA P1, `(.L_x_2026) ;  /* 0x0000000000588947 */ /* 0x000fea0000800000 */
[----:B------:R-:W-:Y:S01]  /*07c0*/  DSETP.GT.AND P0, PT, R12, R6, PT ;  /* 0x000000060c00722a */ /* 0x000fe20003f04000 */
[----:B------:R-:W-:-:S13]  /*07d0*/  BSSY.RELIABLE B2, `(.L_x_2027) ;  /* 0x0000009000027945 */ /* 0x000fda0003800100 */
[----:B------:R-:W-:Y:S05]  /*07e0*/  @P0 BRA `(.L_x_2028) ;  /* 0x00000000001c0947 */ /* 0x000fea0003800000 */
[----:B------:R-:W-:-:S14]  /*07f0*/  DSETP.GEU.AND P0, PT, R12, R6, PT ;  /* 0x000000060c00722a */ /* 0x000fdc0003f0e000 */
[----:B------:R-:W-:Y:S05]  /*0800*/  @!P0 BREAK.RELIABLE B2 ;  /* 0x0000000000028942 */ /* 0x000fea0003800100 */
[----:B------:R-:W-:Y:S05]  /*0810*/  @!P0 BRA `(.L_x_2029) ;  /* 0x00000000002c8947 */ /* 0x000fea0003800000 */
[----:B------:R-:W-:-:S06]  /*0820*/  DSETP.NEU.AND P0, PT, R6, 1, PT ;  /* 0x3ff000000600742a */ /* 0x000fcc0003f0d000 */
[----:B------:R-:W-:-:S14]  /*0830*/  DSETP.NEU.OR P0, PT, R12, 1, P0 ;  /* 0x3ff000000c00742a */ /* 0x000fdc000070d400 */
[----:B------:R-:W-:Y:S05]  /*0840*/  @P0 BREAK.RELIABLE B2 ;  /* 0x0000000000020942 */ /* 0x000fea0003800100 */
[----:B------:R-:W-:Y:S05]  /*0850*/  @P0 BRA `(.L_x_2026) ;  /* 0x0000000000300947 */ /* 0x000fea0003800000 */
.L_x_2028:
[----:B------:R-:W-:Y:S05]  /*0860*/  BSYNC.RELIABLE B2 ;  /* 0x0000000000027941 */ /* 0x000fea0003800100 */
.L_x_2027:
[----:B------:R-:W-:-:S07]  /*0870*/  DADD R12, R12, -1 ;  /* 0xbff000000c0c7429 */ /* 0x000fce0000000000 */
[----:B------:R1:W-:Y:S04]  /*0880*/  STG.E.64 desc[UR6][R2.64], R12 ;  /* 0x0000000c02007986 */ /* 0x0003e8000c101b06 */
[----:B------:R-:W2:Y:S02]  /*0890*/  LDG.E.64 R6, desc[UR6][R14.64] ;  /* 0x000000060e067981 */ /* 0x000ea4000c1e1b00 */
[----:B--2---:R-:W-:-:S07]  /*08a0*/  DADD R6, R6, 1 ;  /* 0x3ff0000006067429 */ /* 0x004fce0000000000 */
[----:B------:R1:W-:Y:S01]  /*08b0*/  STG.E.64 desc[UR6][R14.64], R6 ;  /* 0x000000060e007986 */ /* 0x0003e2000c101b06 */
[----:B------:R-:W-:Y:S05]  /*08c0*/  BRA `(.L_x_2026) ;  /* 0x0000000000147947 */ /* 0x000fea0003800000 */
.L_x_2029:
[----:B------:R-:W-:-:S07]  /*08d0*/  DADD R12, R12, 1 ;  /* 0x3ff000000c0c7429 */ /* 0x000fce0000000000 */
[----:B------:R0:W-:Y:S04]  /*08e0*/  STG.E.64 desc[UR6][R2.64], R12 ;  /* 0x0000000c02007986 */ /* 0x0001e8000c101b06 */
[----:B------:R-:W2:Y:S02]  /*08f0*/  LDG.E.64 R6, desc[UR6][R14.64] ;  /* 0x000000060e067981 */ /* 0x000ea4000c1e1b00 */
[----:B--2---:R-:W-:-:S07]  /*0900*/  DADD R6, R6, -1 ;  /* 0xbff0000006067429 */ /* 0x004fce0000000000 */
[----:B------:R0:W-:Y:S04]  /*0910*/  STG.E.64 desc[UR6][R14.64], R6 ;  /* 0x000000060e007986 */ /* 0x0001e8000c101b06 */
.L_x_2026:
[----:B------:R-:W-:Y:S05]  /*0920*/  BSYNC.RECONVERGENT B1 ;  /* 0x0000000000017941 */ /* 0x000fea0003800200 */
.L_x_2025:
[----:B------:R-:W-:Y:S01]  /*0930*/  IADD3 R0, PT, PT, -R0, R8, RZ ;  /* 0x0000000800007210 */ /* 0x000fe20007ffe1ff */
[----:B------:R-:W-:Y:S01]  /*0940*/  IMAD.IADD R9, R9, 0x1, -R18 ;  /* 0x0000000109097824 */ /* 0x000fe200078e0a12 */
[----:B------:R-:W-:Y:S03]  /*0950*/  BSSY.RECONVERGENT B1, `(.L_x_2030) ;  /* 0x0000010000017945 */ /* 0x000fe60003800200 */
[----:B------:R-:W-:-:S04]  /*0960*/  IMAD R0, R0, R0, RZ ;  /* 0x0000000000007224 */ /* 0x000fc800078e02ff */
[----:B------:R-:W-:-:S05]  /*0970*/  IMAD R0, R9, R9, R0 ;  /* 0x0000000909007224 */ /* 0x000fca00078e0200 */
[----:B------:R-:W-:-:S04]  /*0980*/  I2FP.F32.U32 R9, R0 ;  /* 0x0000000000097245 */ /* 0x000fc80000201000 */
[----:B------:R2:W3:Y:S01]  /*0990*/  MUFU.RSQ R8, R9 ;  /* 0x0000000900087308 */ /* 0x0004e20000001400 */
[----:B------:R-:W-:-:S05]  /*09a0*/  VIADD R0, R9, 0xf3000000 ;  /* 0xf300000009007836 */ /* 0x000fca0000000000 */
[----:B------:R-:W-:-:S13]  /*09b0*/  ISETP.GT.U32.AND P0, PT, R0, 0x727fffff, PT ;  /* 0x727fffff0000780c */ /* 0x000fda0003f04070 */
[----:B--23--:R-:W-:Y:S05]  /*09c0*/  @!P0 BRA `(.L_x_2031) ;  /* 0x0000000000108947 */ /* 0x00cfea0003800000 */
[----:B------:R-:W-:Y:S02]  /*09d0*/  MOV R0, R9 ;  /* 0x0000000900007202 */ /* 0x000fe40000000f00 */
[----:B01----:R-:W-:-:S07]  /*09e0*/  MOV R14, 0xa00 ;  /* 0x00000a00000e7802 */ /* 0x003fce0000000f00 */
[----:B------:R-:W-:Y:S05]  /*09f0*/  CALL.REL.NOINC `($__internal_5_$__cuda_sm20_sqrt_rn_f32_slowpath) ;  /* 0x00000008004c7944 */ /* 0x000fea0003c00000 */
[----:B------:R-:W-:Y:S05]  /*0a00*/  BRA `(.L_x_2032) ;  /* 0x0000000000107947 */ /* 0x000fea0003800000 */
.L_x_2031:
[----:B------:R-:W-:Y:S01]  /*0a10*/  FMUL.FTZ R0, R9, R8 ;  /* 0x0000000809007220 */ /* 0x000fe20000410000 */
[----:B------:R-:W-:-:S03]  /*0a20*/  FMUL.FTZ R8, R8, 0.5 ;  /* 0x3f00000008087820 */ /* 0x000fc60000410000 */
[----:B------:R-:W-:-:S04]  /*0a30*/  FFMA R9, -R0, R0, R9 ;  /* 0x0000000000097223 */ /* 0x000fc80000000109 */
[----:B------:R-:W-:-:S07]  /*0a40*/  FFMA R0, R9, R8, R0 ;  /* 0x0000000809007223 */ /* 0x000fce0000000000 */
.L_x_2032:
[----:B------:R-:W-:Y:S05]  /*0a50*/  BSYNC.RECONVERGENT B1 ;  /* 0x0000000000017941 */ /* 0x000fea0003800200 */
.L_x_2030:
[----:B------:R-:W-:-:S13]  /*0a60*/  FSETP.GEU.AND P0, PT, R0, 50, PT ;  /* 0x424800000000780b */ /* 0x000fda0003f0e000 */
[----:B------:R-:W-:Y:S05]  /*0a70*/  @P0 EXIT ;  /* 0x000000000000094d */ /* 0x000fea0003800000 */
[----:B------:R-:W2:Y:S02]  /*0a80*/  LDG.E.64 R8, desc[UR6][R2.64] ;  /* 0x0000000602087981 */ /* 0x000ea4000c1e1b00 */
[----:B--2---:R-:W-:-:S14]  /*0a90*/  DSETP.NEU.AND P0, PT, R8, R6, PT ;  /* 0x000000060800722a */ /* 0x004fdc0003f0d000 */
[----:B------:R-:W-:Y:S05]  /*0aa0*/  @!P0 EXIT ;  /* 0x000000000000894d */ /* 0x000fea0003800000 */
[----:B01----:R-:W0:Y:S01]  /*0ab0*/  LDC.64 R6, c[0x0][0x3a8] ;  /* 0x0000ea00ff067b82 */ /* 0x003e220000000a00 */
[----:B------:R1:W2:Y:S01]  /*0ac0*/  F2F.F64.F32 R8, R0 ;  /* 0x0000000000087310 */ /* 0x0002a20000201800 */
[----:B------:R-:W-:-:S07]  /*0ad0*/  IMAD.MOV.U32 R11, RZ, RZ, RZ ;  /* 0x000000ffff0b7224 */ /* 0x000fce00078e00ff */
.L_x_2033:
[----:B0-----:R-:W-:-:S05]  /*0ae0*/  IMAD.WIDE.U32 R12, R11, 0x8, R6 ;  /* 0x000000080b0c7825 */ /* 0x001fca00078e0006 */
[----:B------:R-:W3:Y:S02]  /*0af0*/  LDG.E.64 R14, desc[UR6][R12.64] ;  /* 0x000000060c0e7981 */ /* 0x000ee4000c1e1b00 */
[C---:B---3--:R-:W-:Y:S02]  /*0b00*/  DSETP.NEU.AND P0, PT, R14.reuse, 999, PT ;  /* 0x408f38000e00742a */ /* 0x048fe40003f0d000 */
[----:B------:R-:W-:-:S12]  /*0b10*/  DSETP.NEU.AND P1, PT, R14, 999, PT ;  /* 0x408f38000e00742a */ /* 0x000fd80003f2d000 */
[----:B--2---:R3:W-:Y:S01]  /*0b20*/  @!P0 STG.E.64 desc[UR6][R12.64], R8 ;  /* 0x000000080c008986 */ /* 0x0047e2000c101b06 */
[C---:B------:R-:W-:Y:S01]  /*0b30*/  ISETP.GE.U32.AND P0, PT, R11.reuse, 0x270f, PT ;  /* 0x0000270f0b00780c */ /* 0x040fe20003f06070 */
[----:B------:R-:W-:-:S12]  /*0b40*/  VIADD R11, R11, 0x1 ;  /* 0x000000010b0b7836 */ /* 0x000fd80000000000 */
[----:B---3--:R-:W-:Y:S05]  /*0b50*/  @!P0 BRA P1, `(.L_x_2033) ;  /* 0xfffffffc00e08947 */ /* 0x008fea000083ffff */
.L_x_2020:
[----:B------:R-:W-:Y:S05]  /*0b60*/  BSYNC.RECONVERGENT B0 ;  /* 0x0000000000007941 */ /* 0x000fea0003800200 */
.L_x_2019:
[----:B------:R-:W-:Y:S05]  /*0b70*/  WARPSYNC.ALL ;  /* 0x0000000000007948 */ /* 0x000fea0003800000 */
[----:B------:R-:W-:-:S13]  /*0b80*/  ISETP.NE.AND P0, PT, R10, RZ, PT ;  /* 0x000000ff0a00720c */ /* 0x000fda0003f05270 */
[----:B------:R-:W-:Y:S05]  /*0b90*/  @P0 EXIT ;  /* 0x000000000000094d */ /* 0x000fea0003800000 */
[----:B------:R-:W0:Y:S02]  /*0ba0*/  LDC.64 R6, c[0x0][0x398] ;  /* 0x0000e600ff067b82 */ /* 0x000e240000000a00 */
[----:B0-----:R-:W2:Y:S02]  /*0bb0*/  LDG.E.64 R6, desc[UR6][R6.64] ;  /* 0x0000000606067981 */ /* 0x001ea4000c1e1b00 */
[----:B--2---:R-:W-:-:S14]  /*0bc0*/  DSETP.GEU.AND P0, PT, R4, R6, PT ;  /* 0x000000060400722a */ /* 0x004fdc0003f0e000 */
[----:B------:R-:W-:Y:S05]  /*0bd0*/  @P0 EXIT ;  /* 0x000000000000094d */ /* 0x000fea0003800000 */
[----:B------:R-:W0:Y:S01]  /*0be0*/  LDCU UR5, c[0x0][0x390] ;  /* 0x00007200ff0577ac */ /* 0x000e220008000800 */
[----:B-1----:R-:W1:Y:S01]  /*0bf0*/  LDC R0, c[0x0][0x380] ;  /* 0x0000e000ff007b82 */ /* 0x002e620000000800 */
[----:B0-----:R-:W-:Y:S02]  /*0c00*/  UISETP.LT.U32.AND UP0, UPT, UR5, 0x1, UPT ;  /* 0x000000010500788c */ /* 0x001fe4000bf01070 */
[----:B------:R-:W-:Y:S02]  /*0c10*/  ULEA.HI UR4, UR5, UR5, URZ, 0x1 ;  /* 0x0000000505047291 */ /* 0x000fe4000f8f08ff */
[----:B------:R-:W-:Y:S02]  /*0c20*/  USEL UR8, UR5, 0x1, !UP0 ;  /* 0x0000000105087887 */ /* 0x000fe4000c000000 */
[----:B------:R-:W-:-:S04]  /*0c30*/  USHF.R.S32.HI UR4, URZ, 0x1, UR4 ;  /* 0x00000001ff047899 */ /* 0x000fc80008011404 */
[----:B------:R-:W-:Y:S02]  /*0c40*/  IMAD R9, RZ, RZ, -UR8 ;  /* 0x80000008ff097e24 */ /* 0x000fe4000f8e02ff */
[----:B-1----:R-:W-:Y:S01]  /*0c50*/  IADD3 R6, PT, PT, R0, -UR4, RZ ;  /* 0x8000000400067c10 */ /* 0x002fe2000fffe0ff */
[----:B------:R-:W0:Y:S03]  /*0c60*/  I2F.U32.RP R8, UR8 ;  /* 0x0000000800087d06 */ /* 0x000e260008209000 */
[----:B------:R-:W-:-:S05]  /*0c70*/  VIMNMX R7, PT, PT, RZ, R6, !PT ;  /* 0x00000006ff077248 */ /* 0x000fca0007fe0100 */
[----:B0-----:R-:W0:Y:S02]  /*0c80*/  MUFU.RCP R8, R8 ;  /* 0x0000000800087308 */ /* 0x001e240000001000 */
[----:B0-----:R-:W-:Y:S02]  /*0c90*/  IADD3 R4, PT, PT, R8, 0xffffffe, RZ ;  /* 0x0ffffffe08047810 */ /* 0x001fe40007ffe0ff */
[----:B------:R-:W-:-:S04]  /*0ca0*/  LEA.HI R8, R6, R6, RZ, 0x1 ;  /* 0x0000000606087211 */ /* 0x000fc800078f08ff */
[----:B------:R0:W1:Y:S01]  /*0cb0*/  F2I.FTZ.U32.TRUNC.NTZ R5, R4 ;  /* 0x0000000400057305 */ /* 0x000062000021f000 */
[----:B------:R-:W-:Y:S01]  /*0cc0*/  IADD3 R7, PT, PT, R7, -R8, RZ ;  /* 0x8000000807077210 */ /* 0x000fe20007ffe0ff */
[----:B0-----:R-:W-:Y:S02]  /*0cd0*/  IMAD.MOV.U32 R4, RZ, RZ, RZ ;  /* 0x000000ffff047224 */ /* 0x001fe400078e00ff */
[----:B-1----:R-:W-:-:S04]  /*0ce0*/  IMAD R9, R9, R5, RZ ;  /* 0x0000000509097224 */ /* 0x002fc800078e02ff */
        /* <DEDUP_REMOVED lines=9> */
[----:B------:R-:W-:-:S13]  /*0d80*/  ISETP.GE.U32.AND P1, PT, R7, UR8, PT ;  /* 0x0000000807007c0c */ /* 0x000fda000bf26070 */
[----:B------:R-:W-:-:S04]  /*0d90*/  @P1 IADD3 R4, PT, PT, R4, 0x1, RZ ;  /* 0x0000000104041810 */ /* 0x000fc80007ffe0ff */
[----:B------:R-:W-:-:S04]  /*0da0*/  SEL R5, R9, R4, !P0 ;  /* 0x0000000409057207 */ /* 0x000fc80004000000 */
[----:B------:R-:W-:-:S05]  /*0db0*/  LEA.HI R5, R6, R5, RZ, 0x1 ;  /* 0x0000000506057211 */ /* 0x000fca00078f08ff */
[----:B------:R-:W-:-:S07]  /*0dc0*/  IMAD R6, R5, UR5, R6 ;  /* 0x0000000505067c24 */ /* 0x000fce000f8e0206 */
.L_x_2034:
[C---:B------:R-:W-:Y:S01]  /*0dd0*/  ISETP.GE.AND P1, PT, R6.reuse, UR5, PT ;  /* 0x0000000506007c0c */ /* 0x040fe2000bf26270 */
[----:B------:R-:W-:Y:S01]  /*0de0*/  IMAD.MOV.U32 R5, RZ, RZ, R6 ;  /* 0x000000ffff057224 */ /* 0x000fe200078e0006 */
[----:B------:R-:W-:-:S11]  /*0df0*/  IADD3 R6, PT, PT, R6, -UR5, RZ ;  /* 0x8000000506067c10 */ /* 0x000fd6000fffe0ff */
[----:B------:R-:W-:Y:S05]  /*0e00*/  @P1 BRA `(.L_x_2034) ;  /* 0xfffffffc00f01947 */ /* 0x000fea000383ffff */
[----:B------:R-:W0:Y:S02]  /*0e10*/  LDC R4, c[0x0][0x384] ;  /* 0x0000e100ff047b82 */ /* 0x000e240000000800 */
[----:B0-----:R-:W-:-:S05]  /*0e20*/  VIADD R6, R4, -UR4 ;  /* 0x8000000404067c36 */ /* 0x001fca0008000000 */
[-C--:B------:R-:W-:Y:S02]  /*0e30*/  VIMNMX R7, PT, PT, RZ, R6.reuse, !PT ;  /* 0x00000006ff077248 */ /* 0x080fe40007fe0100 */
[----:B------:R-:W-:-:S04]  /*0e40*/  LEA.HI R8, R6, R6, RZ, 0x1 ;  /* 0x0000000606087211 */ /* 0x000fc800078f08ff */
[----:B------:R-:W-:-:S05]  /*0e50*/  IADD3 R7, PT, PT, R7, -R8, RZ ;  /* 0x8000000807077210 */ /* 0x000fca0007ffe0ff */
[----:B------:R-:W-:-:S04]  /*0e60*/  IMAD.HI.U32 R8, R10, R7, RZ ;  /* 0x000000070a087227 */ /* 0x000fc800078e00ff */
[----:B------:R-:W-:-:S04]  /*0e70*/  IMAD.MOV R10, RZ, RZ, -R8 ;  /* 0x000000ffff0a7224 */ /* 0x000fc800078e0a08 */
[----:B------:R-:W-:-:S05]  /*0e80*/  IMAD R7, R10, UR8, R7 ;  /* 0x000000080a077c24 */ /* 0x000fca000f8e0207 */
[----:B------:R-:W-:-:S13]  /*0e90*/  ISETP.GE.U32.AND P1, PT, R7, UR8, PT ;  /* 0x0000000807007c0c */ /* 0x000fda000bf26070 */
[----:B------:R-:W-:Y:S01]  /*0ea0*/  @P1 IADD3 R7, PT, PT, R7, -UR8, RZ ;  /* 0x8000000807071c10 */ /* 0x000fe2000fffe0ff */
[----:B------:R-:W-:-:S03]  /*0eb0*/  @P1 VIADD R8, R8, 0x1 ;  /* 0x0000000108081836 */ /* 0x000fc60000000000 */
[----:B------:R-:W-:-:S13]  /*0ec0*/  ISETP.GE.U32.AND P2, PT, R7, UR8, PT ;  /* 0x0000000807007c0c */ /* 0x000fda000bf46070 */
[----:B------:R-:W-:-:S04]  /*0ed0*/  @P2 IADD3 R8, PT, PT, R8, 0x1, RZ ;  /* 0x0000000108082810 */ /* 0x000fc80007ffe0ff */
[----:B------:R-:W-:-:S04]  /*0ee0*/  SEL R7, R9, R8, !P0 ;  /* 0x0000000809077207 */ /* 0x000fc80004000000 */
[----:B------:R-:W-:-:S05]  /*0ef0*/  LEA.HI R7, R6, R7, RZ, 0x1 ;  /* 0x0000000706077211 */ /* 0x000fca00078f08ff */
[----:B------:R-:W-:-:S07]  /*0f00*/  IMAD R6, R7, UR5, R6 ;  /* 0x0000000507067c24 */ /* 0x000fce000f8e0206 */
.L_x_2035:
[C---:B------:R-:W-:Y:S01]  /*0f10*/  ISETP.GE.AND P0, PT, R6.reuse, UR5, PT ;  /* 0x0000000506007c0c */ /* 0x040fe2000bf06270 */
[----:B------:R-:W-:Y:S01]  /*0f20*/  IMAD.MOV.U32 R12, RZ, RZ, R6 ;  /* 0x000000ffff0c7224 */ /* 0x000fe200078e0006 */
[----:B------:R-:W-:-:S11]  /*0f30*/  IADD3 R6, PT, PT, R6, -UR5, RZ ;  /* 0x8000000506067c10 */ /* 0x000fd6000fffe0ff */
[----:B------:R-:W-:Y:S05]  /*0f40*/  @P0 BRA `(.L_x_2035) ;  /* 0xfffffffc00f00947 */ /* 0x000fea000383ffff */
[----:B------:R-:W0:Y:S01]  /*0f50*/  LDC.64 R10, c[0x0][0x3a0] ;  /* 0x0000e800ff0a7b82 */ /* 0x000e220000000a00 */
[----:B------:R-:W-:Y:S01]  /*0f60*/  IMAD R7, R12, UR5, R5 ;  /* 0x000000050c077c24 */ /* 0x000fe2000f8e0205 */
[----:B------:R-:W2:Y:S03]  /*0f70*/  LDG.E.64 R8, desc[UR6][R2.64] ;  /* 0x0000000602087981 */ /* 0x000ea6000c1e1b00 */
[----:B0-----:R-:W-:-:S05]  /*0f80*/  IMAD.WIDE R10, R7, 0x8, R10 ;  /* 0x00000008070a7825 */ /* 0x001fca00078e020a */
[----:B------:R-:W3:Y:S01]  /*0f90*/  LDG.E.64 R6, desc[UR6][R10.64] ;  /* 0x000000060a067981 */ /* 0x000ee2000c1e1b00 */
[----:B--2---:R-:W-:Y:S02]  /*0fa0*/  DSETP.EQ.AND P1, PT, R8, RZ, PT ;  /* 0x000000ff0800722a */ /* 0x004fe40003f22000 */
[----:B---3--:R-:W-:-:S14]  /*0fb0*/  DSETP.NEU.AND P0, PT, R6, RZ, PT ;  /* 0x000000ff0600722a */ /* 0x008fdc0003f0d000 */
[----:B------:R-:W-:Y:S05]  /*0fc0*/  @!P0 BRA P1, `(.L_x_2036) ;  /* 0x0000000000488947 */ /* 0x000fea0000800000 */
[----:B------:R-:W-:-:S14]  /*0fd0*/  DSETP.GT.AND P0, PT, R8, R6, PT ;  /* 0x000000060800722a */ /* 0x000fdc0003f04000 */
[----:B------:R-:W-:Y:S05]  /*0fe0*/  @P0 BRA `(.L_x_2037) ;  /* 0x0000000000140947 */ /* 0x000fea0003800000 */
[----:B------:R-:W-:-:S14]  /*0ff0*/  DSETP.GEU.AND P0, PT, R8, R6, PT ;  /* 0x000000060800722a */ /* 0x000fdc0003f0e000 */
[----:B------:R-:W-:Y:S05]  /*1000*/  @!P0 BRA `(.L_x_2038) ;  /* 0x0000000000248947 */ /* 0x000fea0003800000 */
[----:B------:R-:W-:-:S06]  /*1010*/  DSETP.NEU.AND P0, PT, R6, 1, PT ;  /* 0x3ff000000600742a */ /* 0x000fcc0003f0d000 */
[----:B------:R-:W-:-:S14]  /*1020*/  DSETP.NEU.OR P0, PT, R8, 1, P0 ;  /* 0x3ff000000800742a */ /* 0x000fdc000070d400 */
[----:B------:R-:W-:Y:S05]  /*1030*/  @P0 BRA `(.L_x_2036) ;  /* 0x00000000002c0947 */ /* 0x000fea0003800000 */
.L_x_2037:
[----:B------:R-:W-:-:S07]  /*1040*/  DADD R8, R8, -1 ;  /* 0xbff0000008087429 */ /* 0x000fce0000000000 */
[----:B------:R1:W-:Y:S04]  /*1050*/  STG.E.64 desc[UR6][R2.64], R8 ;  /* 0x0000000802007986 */ /* 0x0003e8000c101b06 */
[----:B------:R-:W2:Y:S02]  /*1060*/  LDG.E.64 R6, desc[UR6][R10.64] ;  /* 0x000000060a067981 */ /* 0x000ea4000c1e1b00 */
[----:B--2---:R-:W-:-:S07]  /*1070*/  DADD R6, R6, 1 ;  /* 0x3ff0000006067429 */ /* 0x004fce0000000000 */
[----:B------:R1:W-:Y:S01]  /*1080*/  STG.E.64 desc[UR6][R10.64], R6 ;  /* 0x000000060a007986 */ /* 0x0003e2000c101b06 */
[----:B------:R-:W-:Y:S05]  /*1090*/  BRA `(.L_x_2036) ;  /* 0x0000000000147947 */ /* 0x000fea0003800000 */
.L_x_2038:
[----:B------:R-:W-:-:S07]  /*10a0*/  DADD R8, R8, 1 ;  /* 0x3ff0000008087429 */ /* 0x000fce0000000000 */
[----:B------:R0:W-:Y:S04]  /*10b0*/  STG.E.64 desc[UR6][R2.64], R8 ;  /* 0x0000000802007986 */ /* 0x0001e8000c101b06 */
[----:B------:R-:W2:Y:S02]  /*10c0*/  LDG.E.64 R6, desc[UR6][R10.64] ;  /* 0x000000060a067981 */ /* 0x000ea4000c1e1b00 */
[----:B--2---:R-:W-:-:S07]  /*10d0*/  DADD R6, R6, -1 ;  /* 0xbff0000006067429 */ /* 0x004fce0000000000 */
[----:B------:R0:W-:Y:S04]  /*10e0*/  STG.E.64 desc[UR6][R10.64], R6 ;  /* 0x000000060a007986 */ /* 0x0001e8000c101b06 */
.L_x_2036:
[----:B------:R-:W-:Y:S01]  /*10f0*/  IMAD.IADD R0, R0, 0x1, -R5 ;  /* 0x0000000100007824 */ /* 0x000fe200078e0a05 */
[----:B------:R-:W-:-:S03]  /*1100*/  IADD3 R5, PT, PT, -R12, R4, RZ ;  /* 0x000000040c057210 */ /* 0x000fc60007ffe1ff */
[----:B------:R-:W-:-:S04]  /*1110*/  IMAD R0, R0, R0, RZ ;  /* 0x0000000000007224 */ /* 0x000fc800078e02ff */
[----:B------:R-:W-:-:S05]  /*1120*/  IMAD R0, R5, R5, R0 ;  /* 0x0000000505007224 */ /* 0x000fca00078e0200 */
[----:B------:R-:W-:-:S04]  /*1130*/  I2FP.F32.U32 R5, R0 ;  /* 0x0000000000057245 */ /* 0x000fc80000201000 */
[----:B------:R2:W3:Y:S01]  /*1140*/  MUFU.RSQ R4, R5 ;  /* 0x0000000500047308 */ /* 0x0004e20000001400 */
[----:B------:R-:W-:-:S05]  /*1150*/  VIADD R0, R5, 0xf3000000 ;  /* 0xf300000005007836 */ /* 0x000fca0000000000 */
[----:B------:R-:W-:-:S13]  /*1160*/  ISETP.GT.U32.AND P0, PT, R0, 0x727fffff, PT ;  /* 0x727fffff0000780c */ /* 0x000fda0003f04070 */
[----:B--23--:R-:W-:Y:S05]  /*1170*/  @!P0 BRA `(.L_x_2039) ;  /* 0x0000000000188947 */ /* 0x00cfea0003800000 */
[----:B------:R-:W-:Y:S01]  /*1180*/  BSSY.RECONVERGENT B0, `(.L_x_2040) ;  /* 0x0000004000007945 */ /* 0x000fe20003800200 */
[----:B------:R-:W-:Y:S02]  /*1190*/  MOV R0, R5 ;  /* 0x0000000500007202 */ /* 0x000fe40000000f00 */
[----:B------:R-:W-:-:S07]  /*11a0*/  MOV R14, 0x11c0 ;  /* 0x000011c0000e7802 */ /* 0x000fce0000000f00 */
[----:B01----:R-:W-:Y:S05]  /*11b0*/  CALL.REL.NOINC `($__internal_5_$__cuda_sm20_sqrt_rn_f32_slowpath) ;  /* 0x00000000005c7944 */ /* 0x003fea0003c00000 */
[----:B------:R-:W-:Y:S05]  /*11c0*/  BSYNC.RECONVERGENT B0 ;  /* 0x0000000000007941 */ /* 0x000fea0003800200 */
.L_x_2040:
[----:B------:R-:W-:Y:S05]  /*11d0*/  BRA `(.L_x_2041) ;  /* 0x0000000000107947 */ /* 0x000fea0003800000 */
.L_x_2039:
[----:B------:R-:W-:Y:S01]  /*11e0*/  FMUL.FTZ R0, R5, R4 ;  /* 0x0000000405007220 */ /* 0x000fe20000410000 */
[----:B------:R-:W-:-:S03]  /*11f0*/  FMUL.FTZ R4, R4, 0.5 ;  /* 0x3f00000004047820 */ /* 0x000fc60000410000 */
[----:B------:R-:W-:-:S04]  /*1200*/  FFMA R5, -R0, R0, R5 ;  /* 0x0000000000057223 */ /* 0x000fc80000000105 */
[----:B------:R-:W-:-:S07]  /*1210*/  FFMA R0, R5, R4, R0 ;  /* 0x0000000405007223 */ /* 0x000fce0000000000 */
.L_x_2041:
[----:B------:R-:W-:-:S13]  /*1220*/  FSETP.GEU.AND P0, PT, R0, 50, PT ;  /* 0x424800000000780b */ /* 0x000fda0003f0e000 */
[----:B------:R-:W-:Y:S05]  /*1230*/  @P0 EXIT ;  /* 0x000000000000094d */ /* 0x000fea0003800000 */
[----:B01----:R-:W2:Y:S02]  /*1240*/  LDG.E.64 R2, desc[UR6][R2.64] ;  /* 0x0000000602027981 */ /* 0x003ea4000c1e1b00 */
[----:B--2---:R-:W-:-:S14]  /*1250*/  DSETP.NEU.AND P0, PT, R2, R6, PT ;  /* 0x000000060200722a */ /* 0x004fdc0003f0d000 */
[----:B------:R-:W-:Y:S05]  /*1260*/  @!P0 EXIT ;  /* 0x000000000000894d */ /* 0x000fea0003800000 */
[----:B------:R-:W0:Y:S01]  /*1270*/  LDC.64 R6, c[0x0][0x3a8] ;  /* 0x0000ea00ff067b82 */ /* 0x000e220000000a00 */
[----:B------:R1:W2:Y:S01]  /*1280*/  F2F.F64.F32 R2, R0 ;  /* 0x0000000000027310 */ /* 0x0002a20000201800 */
[----:B------:R-:W-:-:S07]  /*1290*/  IMAD.MOV.U32 R9, RZ, RZ, RZ ;  /* 0x000000ffff097224 */ /* 0x000fce00078e00ff */
.L_x_2042:
[----:B0-----:R-:W-:-:S05]  /*12a0*/  IMAD.WIDE.U32 R4, R9, 0x8, R6 ;  /* 0x0000000809047825 */ /* 0x001fca00078e0006 */
[----:B------:R-:W3:Y:S02]  /*12b0*/  LDG.E.64 R10, desc[UR6][R4.64] ;  /* 0x00000006040a7981 */ /* 0x000ee4000c1e1b00 */
[C---:B---3--:R-:W-:Y:S02]  /*12c0*/  DSETP.NEU.AND P0, PT, R10.reuse, 999, PT ;  /* 0x408f38000a00742a */ /* 0x048fe40003f0d000 */
[----:B------:R-:W-:-:S12]  /*12d0*/  DSETP.NEU.AND P1, PT, R10, 999, PT ;  /* 0x408f38000a00742a */ /* 0x000fd80003f2d000 */
[----:B--2---:R3:W-:Y:S01]  /*12e0*/  @!P0 STG.E.64 desc[UR6][R4.64], R2 ;  /* 0x0000000204008986 */ /* 0x0047e2000c101b06 */
[C---:B------:R-:W-:Y:S02]  /*12f0*/  ISETP.GE.U32.AND P0, PT, R9.reuse, 0x270f, PT ;  /* 0x0000270f0900780c */ /* 0x040fe40003f06070 */
[----:B------:R-:W-:-:S11]  /*1300*/  IADD3 R9, PT, PT, R9, 0x1, RZ ;  /* 0x0000000109097810 */ /* 0x000fd60007ffe0ff */
[----:B---3--:R-:W-:Y:S05]  /*1310*/  @!P0 BRA P1, `(.L_x_2042) ;  /* 0xfffffffc00e08947 */ /* 0x008fea000083ffff */
[----:B------:R-:W-:Y:S05]  /*1320*/  EXIT ;  /* 0x000000000000794d */ /* 0x000fea0003800000 */
        .weak           $__internal_5_$__cuda_sm20_sqrt_rn_f32_slowpath
        .type           $__internal_5_$__cuda_sm20_sqrt_rn_f32_slowpath,@function
        .size           $__internal_5_$__cuda_sm20_sqrt_rn_f32_slowpath,(.L_x_2119 - $__internal_5_$__cuda_sm20_sqrt_rn_f32_slowpath)
$__internal_5_$__cuda_sm20_sqrt_rn_f32_slowpath:
[----:B------:R-:W-:-:S13]  /*1330*/  LOP3.LUT P0, RZ, R0, 0x7fffffff, RZ, 0xc0, !PT ;  /* 0x7fffffff00ff7812 */ /* 0x000fda000780c0ff */
[----:B------:R-:W-:Y:S01]  /*1340*/  @!P0 IMAD.MOV.U32 R8, RZ, RZ, R0 ;  /* 0x000000ffff088224 */ /* 0x000fe200078e0000 */
[----:B------:R-:W-:Y:S06]  /*1350*/  @!P0 BRA `(.L_x_2043) ;  /* 0x0000000000408947 */ /* 0x000fec0003800000 */
[----:B------:R-:W-:-:S13]  /*1360*/  FSETP.GEU.FTZ.AND P0, PT, R0, RZ, PT ;  /* 0x000000ff0000720b */ /* 0x000fda0003f1e000 */
[----:B------:R-:W-:Y:S01]  /*1370*/  @!P0 MOV R8, 0x7fffffff ;  /* 0x7fffffff00088802 */ /* 0x000fe20000000f00 */
[----:B------:R-:W-:Y:S06]  /*1380*/  @!P0 BRA `(.L_x_2043) ;  /* 0x0000000000348947 */ /* 0x000fec0003800000 */
[----:B------:R-:W-:-:S13]  /*1390*/  FSETP.GTU.FTZ.AND P0, PT, |R0|, +INF , PT ;  /* 0x7f8000000000780b */ /* 0x000fda0003f1c200 */
[----:B------:R-:W-:Y:S01]  /*13a0*/  @P0 FADD.FTZ R8, R0, 1 ;  /* 0x3f80000000080421 */ /* 0x000fe20000010000 */
[----:B------:R-:W-:Y:S06]  /*13b0*/  @P0 BRA `(.L_x_2043) ;  /* 0x0000000000280947 */ /* 0x000fec0003800000 */
[----:B------:R-:W-:-:S13]  /*13c0*/  FSETP.NEU.FTZ.AND P0, PT, |R0|, +INF , PT ;  /* 0x7f8000000000780b */ /* 0x000fda0003f1d200 */
[----:B------:R-:W-:-:S04]  /*13d0*/  @P0 FFMA R9, R0, 1.84467440737095516160e+19, RZ ;  /* 0x5f80000000090823 */ /* 0x000fc800000000ff */
[----:B------:R-:W0:Y:S02]  /*13e0*/  @P0 MUFU.RSQ R8, R9 ;  /* 0x0000000900080308 */ /* 0x000e240000001400 */
[----:B0-----:R-:W-:Y:S01]  /*13f0*/  @P0 FMUL.FTZ R12, R9, R8 ;  /* 0x00000008090c0220 */ /* 0x001fe20000410000 */
[----:B------:R-:W-:Y:S01]  /*1400*/  @P0 FMUL.FTZ R13, R8, 0.5 ;  /* 0x3f000000080d0820 */ /* 0x000fe20000410000 */
[----:B------:R-:W-:Y:S02]  /*1410*/  @!P0 IMAD.MOV.U32 R8, RZ, RZ, R0 ;  /* 0x000000ffff088224 */ /* 0x000fe400078e0000 */
[----:B------:R-:W-:-:S04]  /*1420*/  @P0 FADD.FTZ R11, -R12, -RZ ;  /* 0x800000ff0c0b0221 */ /* 0x000fc80000010100 */
[----:B------:R-:W-:-:S04]  /*1430*/  @P0 FFMA R11, R12, R11, R9 ;  /* 0x0000000b0c0b0223 */ /* 0x000fc80000000009 */
[----:B------:R-:W-:-:S04]  /*1440*/  @P0 FFMA R11, R11, R13, R12 ;  /* 0x0000000d0b0b0223 */ /* 0x000fc8000000000c */
[----:B------:R-:W-:-:S07]  /*1450*/  @P0 FMUL.FTZ R8, R11, 2.3283064365386962891e-10 ;  /* 0x2f8000000b080820 */ /* 0x000fce0000410000 */
.L_x_2043:
[----:B------:R-:W-:Y:S01]  /*1460*/  HFMA2 R9, -RZ, RZ, 0, 0 ;  /* 0x00000000ff097431 */ /* 0x000fe200000001ff */
[----:B------:R-:W-:Y:S01]  /*1470*/  MOV R0, R8 ;  /* 0x0000000800007202 */ /* 0x000fe20000000f00 */
[----:B------:R-:W-:-:S04]  /*1480*/  IMAD.MOV.U32 R8, RZ, RZ, R14 ;  /* 0x000000ffff087224 */ /* 0x000fc800078e000e */
[----:B------:R-:W-:Y:S05]  /*1490*/  RET.REL.NODEC R8 `(_Z12particleJumpiidiPdS_S_) ;  /* 0xffffffe808d87950 */ /* 0x000fea0003c3ffff */
.L_x_2044:
        /* <DEDUP_REMOVED lines=14> */
.L_x_2119:


//--------------------- .text._Z17findProbabilitiesidPdS_S_S_iidddS_dd --------------------------
	.section	.text._Z17findProbabilitiesidPdS_S_S_iidddS_dd,"ax",@progbits
	.align	128
        .global         _Z17findProbabilitiesidPdS_S_S_iidddS_dd
        .type           _Z17findProbabilitiesidPdS_S_S_iidddS_dd,@function
        .size           _Z17findProbabilitiesidPdS_S_S_iidddS_dd,(.L_x_2120 - _Z17findProbabilitiesidPdS_S_S_iidddS_dd)
        .other          _Z17findProbabilitiesidPdS_S_S_iidddS_dd,@"STO_CUDA_ENTRY STV_DEFAULT"
_Z17findProbabilitiesidPdS_S_S_iidddS_dd:
.text._Z17findProbabilitiesidPdS_S_S_iidddS_dd:
        /* <DEDUP_REMOVED lines=12> */
[----:B------:R-:W-:Y:S01]  /*00c0*/  IABS R9, R7 ;  /* 0x0000000700097213 */ /* 0x000fe20000000000 */
[----:B------:R-:W0:Y:S01]  /*00d0*/  LDCU UR6, c[0x0][0x3b0] ;  /* 0x00007600ff0677ac */ /* 0x000e220008000800 */
[----:B------:R-:W-:Y:S02]  /*00e0*/  BSSY.RECONVERGENT B0, `(.L_x_2045) ;  /* 0x000003a000007945 */ /* 0x000fe40003800200 */
[----:B------:R-:W1:Y:S08]  /*00f0*/  I2F.RP R0, R9 ;  /* 0x0000000900007306 */ /* 0x000e700000209400 */
[----:B-1----:R-:W1:Y:S02]  /*0100*/  MUFU.RCP R0, R0 ;  /* 0x0000000000007308 */ /* 0x002e640000001000 */
[----:B-1----:R-:W-:-:S06]  /*0110*/  VIADD R2, R0, 0xffffffe ;  /* 0x0ffffffe00027836 */ /* 0x002fcc0000000000 */
[----:B------:R1:W2:Y:S02]  /*0120*/  F2I.FTZ.U32.TRUNC.NTZ R3, R2 ;  /* 0x0000000200037305 */ /* 0x0002a4000021f000 */
[----:B-1----:R-:W-:Y:S02]  /*0130*/  IMAD.MOV.U32 R2, RZ, RZ, RZ ;  /* 0x000000ffff027224 */ /* 0x002fe400078e00ff */
[----:B--2---:R-:W-:-:S04]  /*0140*/  IMAD.MOV R4, RZ, RZ, -R3 ;  /* 0x000000ffff047224 */ /* 0x004fc800078e0a03 */
[----:B------:R-:W-:Y:S01]  /*0150*/  IMAD R5, R4, R9, RZ ;  /* 0x0000000904057224 */ /* 0x000fe200078e02ff */
[----:B------:R-:W-:-:S03]  /*0160*/  IABS R4, R6 ;  /* 0x0000000600047213 */ /* 0x000fc60000000000 */
[----:B------:R-:W-:Y:S01]  /*0170*/  IMAD.HI.U32 R3, R3, R5, R2 ;  /* 0x0000000503037227 */ /* 0x000fe200078e0002 */
[----:B------:R-:W-:-:S04]  /*0180*/  LOP3.LUT R2, R6, R7, RZ, 0x3c, !PT ;  /* 0x0000000706027212 */ /* 0x000fc800078e3cff */
[----:B------:R-:W-:Y:S01]  /*0190*/  ISETP.GE.AND P2, PT, R2, RZ, PT ;  /* 0x000000ff0200720c */ /* 0x000fe20003f46270 */
[----:B------:R-:W-:Y:S01]  /*01a0*/  IMAD.HI.U32 R0, R3, R4, RZ ;  /* 0x0000000403007227 */ /* 0x000fe200078e00ff */
[----:B------:R-:W-:-:S03]  /*01b0*/  LEA.HI R2, R7, R7, RZ, 0x1 ;  /* 0x0000000707027211 */ /* 0x000fc600078f08ff */
[----:B------:R-:W-:Y:S01]  /*01c0*/  IMAD.MOV R3, RZ, RZ, -R0 ;  /* 0x000000ffff037224 */ /* 0x000fe200078e0a00 */
[----:B------:R-:W-:-:S03]  /*01d0*/  SHF.R.S32.HI R11, RZ, 0x1, R2 ;  /* 0x00000001ff0b7819 */ /* 0x000fc60000011402 */
[----:B------:R-:W-:Y:S01]  /*01e0*/  IMAD R4, R9, R3, R4 ;  /* 0x0000000309047224 */ /* 0x000fe200078e0204 */
[----:B------:R-:W-:-:S04]  /*01f0*/  VIMNMX.U32 R3, PT, PT, R7, 0x1, !PT ;  /* 0x0000000107037848 */ /* 0x000fc80007fe0000 */
[----:B------:R-:W1:Y:S01]  /*0200*/  I2F.U32.RP R5, R3 ;  /* 0x0000000300057306 */ /* 0x000e620000209000 */
[----:B------:R-:W-:Y:S01]  /*0210*/  ISETP.GT.U32.AND P1, PT, R9, R4, PT ;  /* 0x000000040900720c */ /* 0x000fe20003f24070 */
[----:B------:R-:W-:-:S12]  /*0220*/  IMAD.MOV R17, RZ, RZ, -R3 ;  /* 0x000000ffff117224 */ /* 0x000fd800078e0a03 */
[----:B------:R-:W-:Y:S01]  /*0230*/  @!P1 IMAD.IADD R4, R4, 0x1, -R9 ;  /* 0x0000000104049824 */ /* 0x000fe200078e0a09 */
[----:B-1----:R-:W1:Y:S01]  /*0240*/  MUFU.RCP R5, R5 ;  /* 0x0000000500057308 */ /* 0x002e620000001000 */
[----:B------:R-:W-:Y:S01]  /*0250*/  @!P1 VIADD R0, R0, 0x1 ;  /* 0x0000000100009836 */ /* 0x000fe20000000000 */
[----:B------:R-:W-:Y:S02]  /*0260*/  ISETP.NE.AND P1, PT, R7, RZ, PT ;  /* 0x000000ff0700720c */ /* 0x000fe40003f25270 */
[----:B------:R-:W-:Y:S01]  /*0270*/  ISETP.GE.U32.AND P0, PT, R4, R9, PT ;  /* 0x000000090400720c */ /* 0x000fe20003f06070 */
[----:B-1----:R-:W-:-:S12]  /*0280*/  VIADD R8, R5, 0xffffffe ;  /* 0x0ffffffe05087836 */ /* 0x002fd80000000000 */
[----:B------:R-:W-:Y:S01]  /*0290*/  @P0 VIADD R0, R0, 0x1 ;  /* 0x0000000100000836 */ /* 0x000fe20000000000 */
[----:B------:R1:W2:Y:S03]  /*02a0*/  F2I.FTZ.U32.TRUNC.NTZ R9, R8 ;  /* 0x0000000800097305 */ /* 0x0002a6000021f000 */
[----:B------:R-:W-:Y:S01]  /*02b0*/  @!P2 IMAD.MOV R0, RZ, RZ, -R0 ;  /* 0x000000ffff00a224 */ /* 0x000fe200078e0a00 */
[----:B------:R-:W-:-:S05]  /*02c0*/  @!P1 LOP3.LUT R0, RZ, R7, RZ, 0x33, !PT ;  /* 0x00000007ff009212 */ /* 0x000fca00078e33ff */
[----:B------:R-:W-:Y:S02]  /*02d0*/  IMAD.IADD R5, R0, 0x1, -R11 ;  /* 0x0000000100057824 */ /* 0x000fe400078e0a0b */
[----:B-1----:R-:W-:Y:S02]  /*02e0*/  IMAD.MOV.U32 R8, RZ, RZ, RZ ;  /* 0x000000ffff087224 */ /* 0x002fe400078e00ff */
[----:B0-----:R-:W-:Y:S02]  /*02f0*/  VIADD R4, R5, UR6 ;  /* 0x0000000605047c36 */ /* 0x001fe40008000000 */
[----:B--2---:R-:W-:-:S03]  /*0300*/  IMAD R17, R17, R9, RZ ;  /* 0x0000000911117224 */ /* 0x004fc600078e02ff */
[-C--:B------:R-:W-:Y:S02]  /*0310*/  VIMNMX R2, PT, PT, RZ, R4.reuse, !PT ;  /* 0x00000004ff027248 */ /* 0x080fe40007fe0100 */
[----:B------:R-:W-:Y:S01]  /*0320*/  LEA.HI R15, R4, R4, RZ, 0x1 ;  /* 0x00000004040f7211 */ /* 0x000fe200078f08ff */
[----:B------:R-:W-:-:S04]  /*0330*/  IMAD.HI.U32 R9, R9, R17, R8 ;  /* 0x0000001109097227 */ /* 0x000fc800078e0008 */
[----:B------:R-:W-:Y:S01]  /*0340*/  IMAD.IADD R2, R2, 0x1, -R15 ;  /* 0x0000000102027824 */ /* 0x000fe200078e0a0f */
[----:B------:R-:W-:-:S03]  /*0350*/  LOP3.LUT R15, RZ, R3, RZ, 0x33, !PT ;  /* 0x00000003ff0f7212 */ /* 0x000fc600078e33ff */
[----:B------:R-:W-:-:S04]  /*0360*/  IMAD.HI.U32 R8, R9, R2, RZ ;  /* 0x0000000209087227 */ /* 0x000fc800078e00ff */
[----:B------:R-:W-:-:S04]  /*0370*/  IMAD.MOV R10, RZ, RZ, -R8 ;  /* 0x000000ffff0a7224 */ /* 0x000fc800078e0a08 */
[----:B------:R-:W-:-:S05]  /*0380*/  IMAD R2, R3, R10, R2 ;  /* 0x0000000a03027224 */ /* 0x000fca00078e0202 */
[----:B------:R-:W-:-:S13]  /*0390*/  ISETP.GE.U32.AND P0, PT, R2, R3, PT ;  /* 0x000000030200720c */ /* 0x000fda0003f06070 */
[----:B------:R-:W-:Y:S02]  /*03a0*/  @P0 IMAD.IADD R2, R2, 0x1, -R3 ;  /* 0x0000000102020824 */ /* 0x000fe400078e0a03 */
[----:B------:R-:W-:Y:S01]  /*03b0*/  @P0 VIADD R8, R8, 0x1 ;  /* 0x0000000108080836 */ /* 0x000fe20000000000 */
[----:B------:R-:W-:Y:S02]  /*03c0*/  ISETP.NE.U32.AND P0, PT, R3, RZ, PT ;  /* 0x000000ff0300720c */ /* 0x000fe40003f05070 */
[----:B------:R-:W-:Y:S01]  /*03d0*/  ISETP.GE.U32.AND P1, PT, R2, R3, PT ;  /* 0x000000030200720c */ /* 0x000fe20003f26070 */
[----:B------:R-:W-:-:S04]  /*03e0*/  IMAD.MOV R2, RZ, RZ, -R0 ;  /* 0x000000ffff027224 */ /* 0x000fc800078e0a00 */
[----:B------:R-:W-:-:S08]  /*03f0*/  IMAD R2, R7, R2, R6 ;  /* 0x0000000207027224 */ /* 0x000fd000078e0206 */
[----:B------:R-:W-:-:S05]  /*0400*/  @P1 VIADD R8, R8, 0x1 ;  /* 0x0000000108081836 */ /* 0x000fca0000000000 */
[----:B------:R-:W-:-:S04]  /*0410*/  SEL R17, R15, R8, !P0 ;  /* 0x000000080f117207 */ /* 0x000fc80004000000 */
[----:B------:R-:W-:-:S05]  /*0420*/  LEA.HI R17, R4, R17, RZ, 0x1 ;  /* 0x0000001104117211 */ /* 0x000fca00078f08ff */
[----:B------:R-:W-:-:S07]  /*0430*/  IMAD R8, R17, R7, R4 ;  /* 0x0000000711087224 */ /* 0x000fce00078e0204 */
.L_x_2046:
[C---:B------:R-:W-:Y:S01]  /*0440*/  ISETP.GE.AND P1, PT, R8.reuse, R7, PT ;  /* 0x000000070800720c */ /* 0x040fe20003f26270 */
[----:B------:R-:W-:Y:S02]  /*0450*/  IMAD.MOV.U32 R4, RZ, RZ, R8 ;  /* 0x000000ffff047224 */ /* 0x000fe400078e0008 */
[----:B------:R-:W-:-:S10]  /*0460*/  IMAD.IADD R8, R8, 0x1, -R7 ;  /* 0x0000000108087824 */ /* 0x000fd400078e0a07 */
[----:B------:R-:W-:Y:S05]  /*0470*/  @P1 BRA `(.L_x_2046) ;  /* 0xfffffffc00f01947 */ /* 0x000fea000383ffff */
[----:B------:R-:W-:Y:S05]  /*0480*/  BSYNC.RECONVERGENT B0 ;  /* 0x0000000000007941 */ /* 0x000fea0003800200 */
.L_x_2045:
[----:B------:R-:W0:Y:S01]  /*0490*/  LDC R16, c[0x0][0x3b4] ;  /* 0x0000ed00ff107b82 */ /* 0x000e220000000800 */
[----:B------:R-:W-:Y:S01]  /*04a0*/  BSSY.RECONVERGENT B0, `(.L_x_2047) ;  /* 0x0000015000007945 */ /* 0x000fe20003800200 */
[----:B------:R-:W1:Y:S01]  /*04b0*/  LDCU.64 UR4, c[0x0][0x358] ;  /* 0x00006b00ff0477ac */ /* 0x000e620008000a00 */
[----:B0-----:R-:W-:-:S04]  /*04c0*/  IADD3 R8, PT, PT, R2, R16, -R11 ;  /* 0x0000001002087210 */ /* 0x001fc80007ffe80b */
[-C--:B------:R-:W-:Y:S02]  /*04d0*/  VIMNMX R10, PT, PT, RZ, R8.reuse, !PT ;  /* 0x00000008ff0a7248 */ /* 0x080fe40007fe0100 */
[----:B------:R-:W-:-:S05]  /*04e0*/  LEA.HI R11, R8, R8, RZ, 0x1 ;  /* 0x00000008080b7211 */ /* 0x000fca00078f08ff */
[----:B------:R-:W-:-:S04]  /*04f0*/  IMAD.IADD R10, R10, 0x1, -R11 ;  /* 0x000000010a0a7824 */ /* 0x000fc800078e0a0b */
[----:B------:R-:W-:-:S04]  /*0500*/  IMAD.HI.U32 R12, R9, R10, RZ ;  /* 0x0000000a090c7227 */ /* 0x000fc800078e00ff */
[----:B------:R-:W-:-:S04]  /*0510*/  IMAD.MOV R9, RZ, RZ, -R12 ;  /* 0x000000ffff097224 */ /* 0x000fc800078e0a0c */
[----:B------:R-:W-:-:S05]  /*0520*/  IMAD R10, R3, R9, R10 ;  /* 0x00000009030a7224 */ /* 0x000fca00078e020a */
[----:B------:R-:W-:-:S13]  /*0530*/  ISETP.GE.U32.AND P1, PT, R10, R3, PT ;  /* 0x000000030a00720c */ /* 0x000fda0003f26070 */
[----:B------:R-:W-:Y:S02]  /*0540*/  @P1 IMAD.IADD R10, R10, 0x1, -R3 ;  /* 0x000000010a0a1824 */ /* 0x000fe400078e0a03 */
[----:B------:R-:W-:-:S03]  /*0550*/  @P1 VIADD R12, R12, 0x1 ;  /* 0x000000010c0c1836 */ /* 0x000fc60000000000 */
[----:B------:R-:W-:-:S13]  /*0560*/  ISETP.GE.U32.AND P2, PT, R10, R3, PT ;  /* 0x000000030a00720c */ /* 0x000fda0003f46070 */
[----:B------:R-:W-:-:S05]  /*0570*/  @P2 VIADD R12, R12, 0x1 ;  /* 0x000000010c0c2836 */ /* 0x000fca0000000000 */
[----:B------:R-:W-:-:S04]  /*0580*/  SEL R15, R15, R12, !P0 ;  /* 0x0000000c0f0f7207 */ /* 0x000fc80004000000 */
[----:B------:R-:W-:-:S05]  /*0590*/  LEA.HI R15, R8, R15, RZ, 0x1 ;  /* 0x0000000f080f7211 */ /* 0x000fca00078f08ff */
[----:B-1----:R-:W-:-:S07]  /*05a0*/  IMAD R8, R15, R7, R8 ;  /* 0x000000070f087224 */ /* 0x002fce00078e0208 */
.L_x_2048:
[C---:B------:R-:W-:Y:S01]  /*05b0*/  ISETP.GE.AND P0, PT, R8.reuse, R7, PT ;  /* 0x000000070800720c */ /* 0x040fe20003f06270 */
[----:B------:R-:W-:Y:S02]  /*05c0*/  IMAD.MOV.U32 R3, RZ, RZ, R8 ;  /* 0x000000ffff037224 */ /* 0x000fe400078e0008 */
[----:B------:R-:W-:-:S10]  /*05d0*/  IMAD.IADD R8, R8, 0x1, -R7 ;  /* 0x0000000108087824 */ /* 0x000fd400078e0a07 */
[----:B------:R-:W-:Y:S05]  /*05e0*/  @P0 BRA `(.L_x_2048) ;  /* 0xfffffffc00f00947 */ /* 0x000fea000383ffff */
[----:B------:R-:W-:Y:S05]  /*05f0*/  BSYNC.RECONVERGENT B0 ;  /* 0x0000000000007941 */ /* 0x000fea0003800200 */
.L_x_2047:
[----:B------:R-:W0:Y:S01]  /*0600*/  LDC.64 R10, c[0x0][0x398] ;  /* 0x0000e600ff0a7b82 */ /* 0x000e220000000a00 */
[----:B------:R-:W-:Y:S02]  /*0610*/  IMAD R19, R7, R16, UR6 ;  /* 0x0000000607137e24 */ /* 0x000fe4000f8e0210 */
[----:B------:R-:W-:-:S05]  /*0620*/  IMAD R18, R3, R7, R4 ;  /* 0x0000000703127224 */ /* 0x000fca00078e0204 */
[----:B------:R-:W1:Y:S01]  /*0630*/  LDC.64 R14, c[0x0][0x3d0] ;  /* 0x0000f400ff0e7b82 */ /* 0x000e620000000a00 */
[----:B------:R-:W-:-:S07]  /*0640*/  IMAD R0, R2, R7, R0 ;  /* 0x0000000702007224 */ /* 0x000fce00078e0200 */
[----:B------:R-:W2:Y:S01]  /*0650*/  LDC.64 R16, c[0x0][0x3a0] ;  /* 0x0000e800ff107b82 */ /* 0x000ea20000000a00 */
[----:B0-----:R-:W-:-:S07]  /*0660*/  IMAD.WIDE R8, R19, 0x8, R10 ;  /* 0x0000000813087825 */ /* 0x001fce00078e020a */
[----:B------:R-:W0:Y:S01]  /*0670*/  LDC.64 R20, c[0x0][0x3a8] ;  /* 0x0000ea00ff147b82 */ /* 0x000e220000000a00 */
[----:B------:R-:W-:Y:S01]  /*0680*/  IMAD.WIDE R10, R18, 0x8, R10 ;  /* 0x00000008120a7825 */ /* 0x000fe200078e020a */
[----:B------:R-:W3:Y:S05]  /*0690*/  LDG.E.64 R8, desc[UR4][R8.64] ;  /* 0x0000000408087981 */ /* 0x000eea000c1e1b00 */
[----:B------:R-:W4:Y:S01]  /*06a0*/  LDG.E.64 R10, desc[UR4][R10.64] ;  /* 0x000000040a0a7981 */ /* 0x000f22000c1e1b00 */
[----:B------:R-:W-:-:S04]  /*06b0*/  IMAD R13, R13, R0, R19 ;  /* 0x000000000d0d7224 */ /* 0x000fc800078e0213 */
[----:B-1----:R-:W-:-:S06]  /*06c0*/  IMAD.WIDE R12, R13, 0x8, R14 ;  /* 0x000000080d0c7825 */ /* 0x002fcc00078e020e */
[----:B------:R-:W5:Y:S01]  /*06d0*/  LDG.E.64 R12, desc[UR4][R12.64] ;  /* 0x000000040c0c7981 */ /* 0x000f62000c1e1b00 */
[----:B------:R-:W-:Y:S01]  /*06e0*/  BSSY.RECONVERGENT B0, `(.L_x_2049) ;  /* 0x000004c000007945 */ /* 0x000fe20003800200 */
[----:B--2---:R-:W-:-:S04]  /*06f0*/  IMAD.WIDE R14, R19, 0x8, R16 ;  /* 0x00000008130e7825 */ /* 0x004fc800078e0210 */
[----:B------:R-:W-:-:S04]  /*0700*/  IMAD.WIDE R16, R18, 0x8, R16 ;  /* 0x0000000812107825 */ /* 0x000fc800078e0210 */
[----:B0-----:R-:W-:Y:S01]  /*0710*/  IMAD.WIDE R18, R18, 0x8, R20 ;  /* 0x0000000812127825 */ /* 0x001fe200078e0214 */
[----:B---3--:R0:W1:Y:S01]  /*0720*/  F2I.F64.TRUNC R2, R8 ;  /* 0x0000000800027311 */ /* 0x008062000030d100 */
[----:B----4-:R-:W-:-:S07]  /*0730*/  DSETP.GT.AND P0, PT, R8, R10, PT ;  /* 0x0000000a0800722a */ /* 0x010fce0003f04000 */
[----:B------:R0:W2:Y:S07]  /*0740*/  F2I.F64.TRUNC R0, R10 ;  /* 0x0000000a00007311 */ /* 0x0000ae000030d100 */
[----:B-1----:R-:W-:Y:S05]  /*0750*/  @!P0 BRA `(.L_x_2050) ;  /* 0x0000000400108947 */ /* 0x002fea0003800000 */
[----:B--2---:R-:W-:Y:S01]  /*0760*/  ISETP.NE.AND P0, PT, R0, 0x1, PT ;  /* 0x000000010000780c */ /* 0x004fe20003f05270 */
[----:B------:R-:W-:Y:S01]  /*0770*/  BSSY.RECONVERGENT B1, `(.L_x_2051) ;  /* 0x0000023000017945 */ /* 0x000fe20003800200 */
[----:B------:R-:W-:Y:S02]  /*0780*/  ISETP.EQ.AND P1, PT, R2, RZ, PT ;  /* 0x000000ff0200720c */ /* 0x000fe40003f22270 */
[----:B------:R-:W-:-:S11]  /*0790*/  CS2R R20, SRZ ;  /* 0x0000000000147805 */ /* 0x000fd6000001ff00 */
[----:B------:R-:W-:Y:S05]  /*07a0*/  @!P0 BRA P1, `(.L_x_2052) ;  /* 0x00000000007c8947 */ /* 0x000fea0000800000 */
[----:B------:R-:W-:Y:S02]  /*07b0*/  ISETP.NE.AND P0, PT, R2, 0x1, PT ;  /* 0x000000010200780c */ /* 0x000fe40003f05270 */
[----:B------:R-:W-:Y:S02]  /*07c0*/  CS2R R20, SRZ ;  /* 0x0000000000147805 */ /* 0x000fe4000001ff00 */
[----:B------:R-:W-:-:S13]  /*07d0*/  ISETP.EQ.AND P1, PT, R0, RZ, PT ;  /* 0x000000ff0000720c */ /* 0x000fda0003f22270 */
[----:B------:R-:W-:Y:S05]  /*07e0*/  @!P0 BRA P1, `(.L_x_2052) ;  /* 0x00000000006c8947 */ /* 0x000fea0000800000 */
[----:B------:R-:W-:-:S04]  /*07f0*/  ISETP.NE.AND P1, PT, R2, 0x2, PT ;  /* 0x000000020200780c */ /* 0x000fc80003f25270 */
[----:B------:R-:W-:-:S13]  /*0800*/  ISETP.NE.OR P1, PT, R0, RZ, P1 ;  /* 0x000000ff0000720c */ /* 0x000fda0000f25670 */
[----:B------:R-:W1:Y:S02]  /*0810*/  @!P1 LDC.64 R20, c[0x0][0x3c0] ;  /* 0x0000f000ff149b82 */ /* 0x000e640000000a00 */
[----:B-1----:R-:W-:Y:S01]  /*0820*/  @!P1 DADD R20, R20, R20 ;  /* 0x0000000014149229 */ /* 0x002fe20000000014 */
[----:B------:R-:W-:Y:S10]  /*0830*/  @!P1 BRA `(.L_x_2052) ;  /* 0x0000000000589947 */ /* 0x000ff40003800000 */
[----:B------:R-:W-:-:S04]  /*0840*/  ISETP.NE.AND P1, PT, R2, RZ, PT ;  /* 0x000000ff0200720c */ /* 0x000fc80003f25270 */
[----:B------:R-:W-:-:S13]  /*0850*/  ISETP.NE.OR P1, PT, R0, 0x2, P1 ;  /* 0x000000020000780c */ /* 0x000fda0000f25670 */
[----:B------:R-:W1:Y:S02]  /*0860*/  @!P1 LDC.64 R20, c[0x0][0x3c0] ;  /* 0x0000f000ff149b82 */ /* 0x000e640000000a00 */
[----:B-1----:R-:W-:Y:S01]  /*0870*/  @!P1 DADD R20, R20, R20 ;  /* 0x0000000014149229 */ /* 0x002fe20000000014 */
[----:B------:R-:W-:Y:S10]  /*0880*/  @!P1 BRA `(.L_x_2052) ;  /* 0x0000000000449947 */ /* 0x000ff40003800000 */
[----:B------:R-:W1:Y:S01]  /*0890*/  LDCU.64 UR6, c[0x0][0x3c0] ;  /* 0x00007800ff0677ac */ /* 0x000e620008000a00 */
[----:B------:R-:W-:Y:S01]  /*08a0*/  ISETP.EQ.AND P1, PT, R0, 0x1, PT ;  /* 0x000000010000780c */ /* 0x000fe20003f22270 */
[----:B-1----:R-:W-:Y:S02]  /*08b0*/  IMAD.U32 R20, RZ, RZ, UR6 ;  /* 0x00000006ff147e24 */ /* 0x002fe4000f8e00ff */
[----:B------:R-:W-:-:S10]  /*08c0*/  IMAD.U32 R21, RZ, RZ, UR7 ;  /* 0x00000007ff157e24 */ /* 0x000fd4000f8e00ff */
[----:B------:R-:W-:Y:S05]  /*08d0*/  @!P0 BRA P1, `(.L_x_2052) ;  /* 0x0000000000308947 */ /* 0x000fea0000800000 */
[----:B------:R-:W-:Y:S02]  /*08e0*/  ISETP.NE.AND P2, PT, R2, 0x2, PT ;  /* 0x000000020200780c */ /* 0x000fe40003f45270 */
[C---:B------:R-:W-:Y:S02]  /*08f0*/  ISETP.EQ.AND P1, PT, R0.reuse, 0x2, !P0 ;  /* 0x000000020000780c */ /* 0x040fe40004722270 */
[----:B------:R-:W-:-:S04]  /*0900*/  ISETP.EQ.AND P0, PT, R0, 0x1, !P2 ;  /* 0x000000010000780c */ /* 0x000fc80005702270 */
[----:B------:R-:W-:Y:S02]  /*0910*/  PLOP3.LUT P0, PT, P0, P1, PT, 0xf8, 0x8f ;  /* 0x00000000008f781c */ /* 0x000fe40000703f70 */
[----:B------:R-:W-:-:S11]  /*0920*/  ISETP.NE.AND P1, PT, R0, 0x2, PT ;  /* 0x000000020000780c */ /* 0x000fd60003f25270 */
[----:B------:R-:W1:Y:S02]  /*0930*/  @!P0 LDC.64 R20, c[0x0][0x3c0] ;  /* 0x0000f000ff148b82 */ /* 0x000e640000000a00 */
[----:B-1----:R-:W-:-:S10]  /*0940*/  @!P0 DMUL R20, R20, 1000 ;  /* 0x408f400014148828 */ /* 0x002fd40000000000 */
[----:B------:R-:W-:Y:S02]  /*0950*/  @!P0 FSEL R22, R20, RZ, !P2 ;  /* 0x000000ff14168208 */ /* 0x000fe40005000000 */
[----:B------:R-:W-:Y:S02]  /*0960*/  @!P0 FSEL R7, R21, RZ, !P2 ;  /* 0x000000ff15078208 */ /* 0x000fe40005000000 */
[----:B------:R-:W-:Y:S02]  /*0970*/  CS2R R20, SRZ ;  /* 0x0000000000147805 */ /* 0x000fe4000001ff00 */
[----:B------:R-:W-:Y:S02]  /*0980*/  @!P0 FSEL R20, R22, RZ, !P1 ;  /* 0x000000ff16148208 */ /* 0x000fe40004800000 */
[----:B------:R-:W-:-:S07]  /*0990*/  @!P0 FSEL R21, R7, RZ, !P1 ;  /* 0x000000ff07158208 */ /* 0x000fce0004800000 */
.L_x_2052:
[----:B------:R-:W-:Y:S05]  /*09a0*/  BSYNC.RECONVERGENT B1 ;  /* 0x0000000000017941 */ /* 0x000fea0003800200 */
.L_x_2051:
[----:B-----5:R-:W1:Y:S01]  /*09b0*/  MUFU.RCP64H R23, R13 ;  /* 0x0000000d00177308 */ /* 0x020e620000001800 */
[----:B------:R-:W-:Y:S01]  /*09c0*/  IMAD.MOV.U32 R22, RZ, RZ, 0x1 ;  /* 0x00000001ff167424 */ /* 0x000fe200078e00ff */
[----:B------:R-:W-:Y:S05]  /*09d0*/  BSSY.RECONVERGENT B1, `(.L_x_2053) ;  /* 0x0000014000017945 */ /* 0x000fea0003800200 */
[----:B-1----:R-:W-:-:S08]  /*09e0*/  DFMA R24, -R12, R22, 1 ;  /* 0x3ff000000c18742b */ /* 0x002fd00000000116 */
[----:B------:R-:W-:-:S08]  /*09f0*/  DFMA R24, R24, R24, R24 ;  /* 0x000000181818722b */ /* 0x000fd00000000018 */
[----:B------:R-:W-:-:S08]  /*0a00*/  DFMA R24, R22, R24, R22 ;  /* 0x000000181618722b */ /* 0x000fd00000000016 */
[----:B------:R-:W-:-:S08]  /*0a10*/  DFMA R22, -R12, R24, 1 ;  /* 0x3ff000000c16742b */ /* 0x000fd00000000118 */
[----:B------:R-:W-:-:S08]  /*0a20*/  DFMA R22, R24, R22, R24 ;  /* 0x000000161816722b */ /* 0x000fd00000000018 */
[----:B------:R-:W-:-:S08]  /*0a30*/  DMUL R24, R22, -R20 ;  /* 0x8000001416187228 */ /* 0x000fd00000000000 */
[--C-:B------:R-:W-:Y:S02]  /*0a40*/  DFMA R26, -R12, R24, -R20.reuse ;  /* 0x000000180c1a722b */ /* 0x100fe40000000914 */
[----:B------:R-:W-:-:S06]  /*0a50*/  DADD R20, -RZ, -R20 ;  /* 0x00000000ff147229 */ /* 0x000fcc0000000914 */
[----:B------:R-:W-:-:S04]  /*0a60*/  DFMA R22, R22, R26, R24 ;  /* 0x0000001a1616722b */ /* 0x000fc80000000018 */
[----:B------:R-:W-:-:S06]  /*0a70*/  FSETP.GEU.AND P1, PT, |R21|, 6.5827683646048100446e-37, PT ;  /* 0x036000001500780b */ /* 0x000fcc0003f2e200 */
[----:B------:R-:W-:-:S05]  /*0a80*/  FFMA R7, RZ, R13, R23 ;  /* 0x0000000dff077223 */ /* 0x000fca0000000017 */
[----:B------:R-:W-:-:S13]  /*0a90*/  FSETP.GT.AND P0, PT, |R7|, 1.469367938527859385e-39, PT ;  /* 0x001000000700780b */ /* 0x000fda0003f04200 */
[----:B------:R-:W-:Y:S05]  /*0aa0*/  @P0 BRA P1, `(.L_x_2054) ;  /* 0x0000000000180947 */ /* 0x000fea0000800000 */
[----:B------:R-:W-:Y:S01]  /*0ab0*/  IMAD.MOV.U32 R22, RZ, RZ, R20 ;  /* 0x000000ffff167224 */ /* 0x000fe200078e0014 */
[----:B------:R-:W-:Y:S01]  /*0ac0*/  MOV R32, 0xb10 ;  /* 0x00000b1000207802 */ /* 0x000fe20000000f00 */
[----:B------:R-:W-:Y:S02]  /*0ad0*/  IMAD.MOV.U32 R23, RZ, RZ, R21 ;  /* 0x000000ffff177224 */ /* 0x000fe400078e0015 */
[----:B------:R-:W-:Y:S02]  /*0ae0*/  IMAD.MOV.U32 R24, RZ, RZ, R12 ;  /* 0x000000ffff187224 */ /* 0x000fe400078e000c */
[----:B------:R-:W-:-:S07]  /*0af0*/  IMAD.MOV.U32 R27, RZ, RZ, R13 ;  /* 0x000000ffff1b7224 */ /* 0x000fce00078e000d */
[----:B0-----:R-:W-:Y:S05]  /*0b00*/  CALL.REL.NOINC `($__internal_6_$__cuda_sm20_div_rn_f64_full) ;  /* 0x0000001000947944 */ /* 0x001fea0003c00000 */
.L_x_2054:
[----:B------:R-:W-:Y:S05]  /*0b10*/  BSYNC.RECONVERGENT B1 ;  /* 0x0000000000017941 */ /* 0x000fea0003800200 */
.L_x_2053:
[----:B------:R-:W2:Y:S01]  /*0b20*/  LDG.E.64 R20, desc[UR4][R16.64] ;  /* 0x0000000410147981 */ /* 0x000ea2000c1e1b00 */
[----:B------:R-:W1:Y:S03]  /*0b30*/  LDCU.64 UR6, c[0x0][0x3b8] ;  /* 0x00007700ff0677ac */ /* 0x000e660008000a00 */
[----:B------:R-:W2:Y:S04]  /*0b40*/  LDG.E.64 R24, desc[UR4][R14.64] ;  /* 0x000000040e187981 */ /* 0x000ea8000c1e1b00 */
[----:B------:R3:W5:Y:S01]  /*0b50*/  LDG.E.64 R26, desc[UR4][R18.64] ;  /* 0x00000004121a7981 */ /* 0x000762000c1e1b00 */
[----:B------:R-:W1:Y:S01]  /*0b60*/  I2F.F64 R28, R5 ;  /* 0x00000005001c7312 */ /* 0x000e620000201c00 */
[----:B--2---:R-:W-:-:S02]  /*0b70*/  DADD R24, R20, -R24 ;  /* 0x0000000014187229 */ /* 0x004fc40000000818 */
[----:B-1----:R-:W-:-:S06]  /*0b80*/  DMUL R20, R28, UR6 ;  /* 0x000000061c147c28 */ /* 0x002fcc0008000000 */
[----:B---3--:R-:W-:-:S11]  /*0b90*/  DADD R24, -RZ, -R24 ;  /* 0x00000000ff187229 */ /* 0x008fd60000000918 */
.L_x_2050:
[----:B------:R-:W-:Y:S05]  /*0ba0*/  BSYNC.RECONVERGENT B0 ;  /* 0x0000000000007941 */ /* 0x000fea0003800200 */
.L_x_2049:
[----:B------:R-:W-:Y:S01]  /*0bb0*/  DSETP.GEU.AND P0, PT, R8, R10, PT ;  /* 0x0000000a0800722a */ /* 0x000fe20003f0e000 */
[----:B------:R-:W-:-:S13]  /*0bc0*/  BSSY.RECONVERGENT B0, `(.L_x_2055) ;  /* 0x0000046000007945 */ /* 0x000fda0003800200 */
[----:B------:R-:W-:Y:S05]  /*0bd0*/  @P0 BRA `(.L_x_2056) ;  /* 0x0000000400100947 */ /* 0x000fea0003800000 */
        /* <DEDUP_REMOVED lines=36> */
.L_x_2058:
[----:B------:R-:W-:Y:S05]  /*0e20*/  BSYNC.RECONVERGENT B1 ;  /* 0x0000000000017941 */ /* 0x000fea0003800200 */
.L_x_2057:
        /* <DEDUP_REMOVED lines=22> */
.L_x_2060:
[----:B------:R-:W-:Y:S05]  /*0f90*/  BSYNC.RECONVERGENT B1 ;  /* 0x0000000000017941 */ /* 0x000fea0003800200 */
.L_x_2059:
[----:B------:R-:W2:Y:S01]  /*0fa0*/  LDG.E.64 R24, desc[UR4][R16.64] ;  /* 0x0000000410187981 */ /* 0x000ea2000c1e1b00 */
[----:B------:R-:W1:Y:S03]  /*0fb0*/  LDCU.64 UR6, c[0x0][0x3b8] ;  /* 0x00007700ff0677ac */ /* 0x000e660008000a00 */
[----:B------:R-:W2:Y:S04]  /*0fc0*/  LDG.E.64 R20, desc[UR4][R14.64] ;  /* 0x000000040e147981 */ /* 0x000ea8000c1e1b00 */
[----:B------:R-:W3:Y:S01]  /*0fd0*/  LDG.E.64 R26, desc[UR4][R18.64] ;  /* 0x00000004121a7981 */ /* 0x000ee2000c1e1b00 */
[----:B------:R-:W1:Y:S01]  /*0fe0*/  I2F.F64 R28, R5 ;  /* 0x00000005001c7312 */ /* 0x000e620000201c00 */
[----:B--2---:R-:W-:-:S02]  /*0ff0*/  DADD R24, R24, -R20 ;  /* 0x0000000018187229 */ /* 0x004fc40000000814 */
[----:B-1----:R-:W-:Y:S02]  /*1000*/  DMUL R20, R28, -UR6 ;  /* 0x800000061c147c28 */ /* 0x002fe40008000000 */
[----:B---3--:R-:W-:-:S11]  /*1010*/  DADD R26, -RZ, -R26 ;  /* 0x00000000ff1a7229 */ /* 0x008fd6000000091a */
.L_x_2056:
[----:B------:R-:W-:Y:S05]  /*1020*/  BSYNC.RECONVERGENT B0 ;  /* 0x0000000000007941 */ /* 0x000fea0003800200 */
.L_x_2055:
[----:B------:R-:W-:Y:S01]  /*1030*/  DSETP.NEU.AND P0, PT, R8, R10, PT ;  /* 0x0000000a0800722a */ /* 0x000fe20003f0d000 */
[----:B------:R-:W-:-:S13]  /*1040*/  BSSY.RECONVERGENT B0, `(.L_x_2061) ;  /* 0x000004e000007945 */ /* 0x000fda0003800200 */
[----:B------:R-:W-:Y:S05]  /*1050*/  @P0 BRA `(.L_x_2062) ;  /* 0x0000000400300947 */ /* 0x000fea0003800000 */
[----:B------:R-:W5:Y:S01]  /*1060*/  LDG.E.64 R18, desc[UR4][R18.64] ;  /* 0x0000000412127981 */ /* 0x000f62000c1e1b00 */
[----:B------:R-:W1:Y:S01]  /*1070*/  LDCU.64 UR6, c[0x0][0x3b8] ;  /* 0x00007700ff0677ac */ /* 0x000e620008000a00 */
[----:B0-----:R-:W1:Y:S01]  /*1080*/  I2F.F64 R8, R5 ;  /* 0x0000000500087312 */ /* 0x001e620000201c00 */
[C---:B------:R-:W-:Y:S01]  /*1090*/  ISETP.GT.AND P0, PT, R2.reuse, RZ, PT ;  /* 0x000000ff0200720c */ /* 0x040fe20003f04270 */
[----:B------:R-:W-:Y:S01]  /*10a0*/  BSSY.RECONVERGENT B1, `(.L_x_2063) ;  /* 0x000002a000017945 */ /* 0x000fe20003800200 */
[----:B------:R-:W-:Y:S01]  /*10b0*/  ISETP.NE.AND P1, PT, R2, RZ, PT ;  /* 0x000000ff0200720c */ /* 0x000fe20003f25270 */
[C---:B-1----:R-:W-:Y:S02]  /*10c0*/  DMUL R10, R8.reuse, UR6 ;  /* 0x00000006080a7c28 */ /* 0x042fe40008000000 */
[----:B------:R-:W-:-:S08]  /*10d0*/  DMUL R8, R8, -UR6 ;  /* 0x8000000608087c28 */ /* 0x000fd00008000000 */
[----:B------:R-:W-:Y:S02]  /*10e0*/  FSEL R7, R10, R20, P0 ;  /* 0x000000140a077208 */ /* 0x000fe40000000000 */
[----:B------:R-:W-:Y:S02]  /*10f0*/  FSEL R21, R11, R21, P0 ;  /* 0x000000150b157208 */ /* 0x000fe40000000000 */
[----:B------:R-:W-:Y:S02]  /*1100*/  CS2R R10, SRZ ;  /* 0x00000000000a7805 */ /* 0x000fe4000001ff00 */
[----:B--2---:R-:W-:Y:S02]  /*1110*/  ISETP.EQ.AND P0, PT, R0, 0x1, PT ;  /* 0x000000010000780c */ /* 0x004fe40003f02270 */
[----:B------:R-:W-:Y:S02]  /*1120*/  FSEL R20, R8, R7, !P1 ;  /* 0x0000000708147208 */ /* 0x000fe40004800000 */
[----:B------:R-:W-:-:S09]  /*1130*/  FSEL R21, R9, R21, !P1 ;  /* 0x0000001509157208 */ /* 0x000fd20004800000 */
[----:B------:R-:W-:Y:S05]  /*1140*/  @!P1 BRA P0, `(.L_x_2064) ;  /* 0x00000000007c9947 */ /* 0x000fea0000000000 */
[----:B------:R-:W-:Y:S02]  /*1150*/  ISETP.NE.AND P0, PT, R2, 0x1, PT ;  /* 0x000000010200780c */ /* 0x000fe40003f05270 */
[----:B------:R-:W-:Y:S02]  /*1160*/  CS2R R10, SRZ ;  /* 0x00000000000a7805 */ /* 0x000fe4000001ff00 */
[----:B------:R-:W-:-:S13]  /*1170*/  ISETP.EQ.AND P1, PT, R0, RZ, PT ;  /* 0x000000ff0000720c */ /* 0x000fda0003f22270 */
[----:B------:R-:W-:Y:S05]  /*1180*/  @!P0 BRA P1, `(.L_x_2064) ;  /* 0x00000000006c8947 */ /* 0x000fea0000800000 */
[----:B------:R-:W-:-:S04]  /*1190*/  ISETP.NE.AND P1, PT, R2, 0x2, PT ;  /* 0x000000020200780c */ /* 0x000fc80003f25270 */
[----:B------:R-:W-:-:S13]  /*11a0*/  ISETP.NE.OR P1, PT, R0, RZ, P1 ;  /* 0x000000ff0000720c */ /* 0x000fda0000f25670 */
[----:B------:R-:W0:Y:S02]  /*11b0*/  @!P1 LDC.64 R10, c[0x0][0x3c0] ;  /* 0x0000f000ff0a9b82 */ /* 0x000e240000000a00 */
[----:B0-----:R-:W-:Y:S01]  /*11c0*/  @!P1 DADD R10, R10, R10 ;  /* 0x000000000a0a9229 */ /* 0x001fe2000000000a */
[----:B------:R-:W-:Y:S10]  /*11d0*/  @!P1 BRA `(.L_x_2064) ;  /* 0x0000000000589947 */ /* 0x000ff40003800000 */
[----:B------:R-:W-:-:S04]  /*11e0*/  ISETP.NE.AND P1, PT, R2, RZ, PT ;  /* 0x000000ff0200720c */ /* 0x000fc80003f25270 */
[----:B------:R-:W-:-:S13]  /*11f0*/  ISETP.NE.OR P1, PT, R0, 0x2, P1 ;  /* 0x000000020000780c */ /* 0x000fda0000f25670 */
[----:B------:R-:W0:Y:S02]  /*1200*/  @!P1 LDC.64 R10, c[0x0][0x3c0] ;  /* 0x0000f000ff0a9b82 */ /* 0x000e240000000a00 */
[----:B0-----:R-:W-:Y:S01]  /*1210*/  @!P1 DADD R10, R10, R10 ;  /* 0x000000000a0a9229 */ /* 0x001fe2000000000a */
[----:B------:R-:W-:Y:S10]  /*1220*/  @!P1 BRA `(.L_x_2064) ;  /* 0x0000000000449947 */ /* 0x000ff40003800000 */
[----:B------:R-:W0:Y:S01]  /*1230*/  LDCU.64 UR6, c[0x0][0x3c0] ;  /* 0x00007800ff0677ac */ /* 0x000e220008000a00 */
[----:B------:R-:W-:Y:S01]  /*1240*/  ISETP.EQ.AND P1, PT, R0, 0x1, PT ;  /* 0x000000010000780c */ /* 0x000fe20003f22270 */
[----:B0-----:R-:W-:Y:S02]  /*1250*/  IMAD.U32 R10, RZ, RZ, UR6 ;  /* 0x00000006ff0a7e24 */ /* 0x001fe4000f8e00ff */
[----:B------:R-:W-:-:S10]  /*1260*/  IMAD.U32 R11, RZ, RZ, UR7 ;  /* 0x00000007ff0b7e24 */ /* 0x000fd4000f8e00ff */
[----:B------:R-:W-:Y:S05]  /*1270*/  @!P0 BRA P1, `(.L_x_2064) ;  /* 0x0000000000308947 */ /* 0x000fea0000800000 */
[----:B------:R-:W-:Y:S02]  /*1280*/  ISETP.NE.AND P2, PT, R2, 0x2, PT ;  /* 0x000000020200780c */ /* 0x000fe40003f45270 */
[----:B------:R-:W-:Y:S02]  /*1290*/  CS2R R10, SRZ ;  /* 0x00000000000a7805 */ /* 0x000fe4000001ff00 */
[C---:B------:R-:W-:Y:S02]  /*12a0*/  ISETP.EQ.AND P1, PT, R0.reuse, 0x2, !P0 ;  /* 0x000000020000780c */ /* 0x040fe40004722270 */
[----:B------:R-:W-:-:S04]  /*12b0*/  ISETP.EQ.AND P0, PT, R0, 0x1, !P2 ;  /* 0x000000010000780c */ /* 0x000fc80005702270 */
[----:B------:R-:W-:-:S13]  /*12c0*/  PLOP3.LUT P0, PT, P0, P1, PT, 0xf8, 0x8f ;  /* 0x00000000008f781c */ /* 0x000fda0000703f70 */
[----:B------:R-:W0:Y:S01]  /*12d0*/  @!P0 LDC.64 R8, c[0x0][0x3c0] ;  /* 0x0000f000ff088b82 */ /* 0x000e220000000a00 */
[----:B------:R-:W-:Y:S01]  /*12e0*/  @!P0 ISETP.NE.AND P1, PT, R0, 0x2, PT ;  /* 0x000000020000880c */ /* 0x000fe20003f25270 */
[----:B0-----:R-:W-:-:S10]  /*12f0*/  @!P0 DMUL R8, R8, 1000 ;  /* 0x408f400008088828 */ /* 0x001fd40000000000 */
[----:B------:R-:W-:Y:S02]  /*1300*/  @!P0 FSEL R0, R8, RZ, !P2 ;  /* 0x000000ff08008208 */ /* 0x000fe40005000000 */
[----:B------:R-:W-:Y:S02]  /*1310*/  @!P0 FSEL R8, R9, RZ, !P2 ;  /* 0x000000ff09088208 */ /* 0x000fe40005000000 */
[----:B------:R-:W-:Y:S02]  /*1320*/  @!P0 FSEL R10, R0, RZ, !P1 ;  /* 0x000000ff000a8208 */ /* 0x000fe40004800000 */
[----:B------:R-:W-:-:S07]  /*1330*/  @!P0 FSEL R11, R8, RZ, !P1 ;  /* 0x000000ff080b8208 */ /* 0x000fce0004800000 */
.L_x_2064:
[----:B------:R-:W-:Y:S05]  /*1340*/  BSYNC.RECONVERGENT B1 ;  /* 0x0000000000017941 */ /* 0x000fea0003800200 */
.L_x_2063:
[----:B-----5:R-:W0:Y:S01]  /*1350*/  MUFU.RCP64H R9, R13 ;  /* 0x0000000d00097308 */ /* 0x020e220000001800 */
[----:B------:R-:W-:Y:S01]  /*1360*/  IMAD.MOV.U32 R8, RZ, RZ, 0x1 ;  /* 0x00000001ff087424 */ /* 0x000fe200078e00ff */
[----:B------:R-:W-:Y:S05]  /*1370*/  BSSY.RECONVERGENT B1, `(.L_x_2065) ;  /* 0x0000014000017945 */ /* 0x000fea0003800200 */
[----:B0-----:R-:W-:-:S08]  /*1380*/  DFMA R22, -R12, R8, 1 ;  /* 0x3ff000000c16742b */ /* 0x001fd00000000108 */
[----:B------:R-:W-:-:S08]  /*1390*/  DFMA R22, R22, R22, R22 ;  /* 0x000000161616722b */ /* 0x000fd00000000016 */
[----:B------:R-:W-:-:S08]  /*13a0*/  DFMA R22, R8, R22, R8 ;  /* 0x000000160816722b */ /* 0x000fd00000000008 */
[----:B------:R-:W-:-:S08]  /*13b0*/  DFMA R8, -R12, R22, 1 ;  /* 0x3ff000000c08742b */ /* 0x000fd00000000116 */
[----:B------:R-:W-:-:S08]  /*13c0*/  DFMA R24, R22, R8, R22 ;  /* 0x000000081618722b */ /* 0x000fd00000000016 */
[----:B------:R-:W-:-:S08]  /*13d0*/  DMUL R8, R24, -R10 ;  /* 0x8000000a18087228 */ /* 0x000fd00000000000 */
[----:B------:R-:W-:-:S08]  /*13e0*/  DFMA R22, -R12, R8, -R10 ;  /* 0x000000080c16722b */ /* 0x000fd0000000090a */
[----:B------:R-:W-:Y:S02]  /*13f0*/  DFMA R8, R24, R22, R8 ;  /* 0x000000161808722b */ /* 0x000fe40000000008 */
[----:B------:R-:W-:-:S08]  /*1400*/  DADD R22, -RZ, -R10 ;  /* 0x00000000ff167229 */ /* 0x000fd0000000090a */
[----:B------:R-:W-:Y:S02]  /*1410*/  FFMA R0, RZ, R13, R9 ;  /* 0x0000000dff007223 */ /* 0x000fe40000000009 */
[----:B------:R-:W-:-:S03]  /*1420*/  FSETP.GEU.AND P1, PT, |R23|, 6.5827683646048100446e-37, PT ;  /* 0x036000001700780b */ /* 0x000fc60003f2e200 */
[----:B------:R-:W-:-:S13]  /*1430*/  FSETP.GT.AND P0, PT, |R0|, 1.469367938527859385e-39, PT ;  /* 0x001000000000780b */ /* 0x000fda0003f04200 */
[----:B------:R-:W-:Y:S05]  /*1440*/  @P0 BRA P1, `(.L_x_2066) ;  /* 0x0000000000180947 */ /* 0x000fea0000800000 */
[----:B------:R-:W-:Y:S01]  /*1450*/  IMAD.MOV.U32 R24, RZ, RZ, R12 ;  /* 0x000000ffff187224 */ /* 0x000fe200078e000c */
[----:B------:R-:W-:Y:S01]  /*1460*/  MOV R32, 0x1490 ;  /* 0x0000149000207802 */ /* 0x000fe20000000f00 */
[----:B------:R-:W-:-:S07]  /*1470*/  IMAD.MOV.U32 R27, RZ, RZ, R13 ;  /* 0x000000ffff1b7224 */ /* 0x000fce00078e000d */
[----:B------:R-:W-:Y:S05]  /*1480*/  CALL.REL.NOINC `($__internal_6_$__cuda_sm20_div_rn_f64_full) ;  /* 0x0000000800347944 */ /* 0x000fea0003c00000 */
[----:B------:R-:W-:Y:S02]  /*1490*/  IMAD.MOV.U32 R8, RZ, RZ, R22 ;  /* 0x000000ffff087224 */ /* 0x000fe400078e0016 */
[----:B------:R-:W-:-:S07]  /*14a0*/  IMAD.MOV.U32 R9, RZ, RZ, R23 ;  /* 0x000000ffff097224 */ /* 0x000fce00078e0017 */
.L_x_2066:
[----:B------:R-:W-:Y:S05]  /*14b0*/  BSYNC.RECONVERGENT B1 ;  /* 0x0000000000017941 */ /* 0x000fea0003800200 */
.L_x_2065:
[----:B------:R-:W2:Y:S04]  /*14c0*/  LDG.E.64 R16, desc[UR4][R16.64] ;  /* 0x0000000410107981 */ /* 0x000ea8000c1e1b00 */
[----:B------:R-:W2:Y:S01]  /*14d0*/  LDG.E.64 R14, desc[UR4][R14.64] ;  /* 0x000000040e0e7981 */ /* 0x000ea2000c1e1b00 */
[----:B------:R-:W-:Y:S01]  /*14e0*/  DADD R26, -RZ, -R18 ;  /* 0x00000000ff1a7229 */ /* 0x000fe20000000912 */
[----:B------:R-:W-:Y:S02]  /*14f0*/  IMAD.MOV.U32 R22, RZ, RZ, R8 ;  /* 0x000000ffff167224 */ /* 0x000fe400078e0008 */
[----:B------:R-:W-:Y:S01]  /*1500*/  IMAD.MOV.U32 R23, RZ, RZ, R9 ;  /* 0x000000ffff177224 */ /* 0x000fe200078e0009 */
[----:B--2---:R-:W-:-:S11]  /*1510*/  DADD R24, R16, -R14 ;  /* 0x0000000010187229 */ /* 0x004fd6000000080e */
.L_x_2062:
[----:B------:R-:W-:Y:S05]  /*1520*/  BSYNC.RECONVERGENT B0 ;  /* 0x0000000000007941 */ /* 0x000fea0003800200 */
.L_x_2061:
[----:B------:R-:W1:Y:S01]  /*1530*/  LDCU UR8, c[0x0][0x3cc] ;  /* 0x00007980ff0877ac */ /* 0x000e620008000800 */
[----:B0-----:R-:W0:Y:S01]  /*1540*/  LDC.64 R8, c[0x0][0x3c8] ;  /* 0x0000f200ff087b82 */ /* 0x001e220000000a00 */
[----:B------:R-:W-:Y:S01]  /*1550*/  IMAD.MOV.U32 R10, RZ, RZ, 0x1 ;  /* 0x00000001ff0a7424 */ /* 0x000fe200078e00ff */
[----:B------:R-:W-:Y:S01]  /*1560*/  DADD R22, R24, R22 ;  /* 0x0000000018167229 */ /* 0x000fe20000000016 */
[----:B------:R-:W3:Y:S01]  /*1570*/  LDCU.64 UR6, c[0x0][0x3e0] ;  /* 0x00007c00ff0677ac */ /* 0x000ee20008000a00 */
[----:B------:R-:W-:Y:S06]  /*1580*/  BSSY.RECONVERGENT B0, `(.L_x_2067) ;  /* 0x0000018000007945 */ /* 0x000fec0003800200 */
[----:B-----5:R-:W-:Y:S01]  /*1590*/  DADD R22, R22, R26 ;  /* 0x0000000016167229 */ /* 0x020fe2000000001a */
[----:B-1----:R-:W0:Y:S07]  /*15a0*/  MUFU.RCP64H R11, UR8 ;  /* 0x00000008000b7d08 */ /* 0x002e2e0008001800 */
[----:B------:R-:W-:-:S08]  /*15b0*/  DADD R22, R22, R20 ;  /* 0x0000000016167229 */ /* 0x000fd00000000014 */
[----:B---3--:R-:W-:Y:S02]  /*15c0*/  DMUL R22, R22, UR6 ;  /* 0x0000000616167c28 */ /* 0x008fe40008000000 */
[----:B0-----:R-:W-:-:S08]  /*15d0*/  DFMA R14, R10, -R8, 1 ;  /* 0x3ff000000a0e742b */ /* 0x001fd00000000808 */
[----:B------:R-:W-:Y:S01]  /*15e0*/  FSETP.GEU.AND P1, PT, |R23|, 6.5827683646048100446e-37, PT ;  /* 0x036000001700780b */ /* 0x000fe20003f2e200 */
[----:B------:R-:W-:-:S08]  /*15f0*/  DFMA R14, R14, R14, R14 ;  /* 0x0000000e0e0e722b */ /* 0x000fd0000000000e */
[----:B------:R-:W-:-:S08]  /*1600*/  DFMA R14, R10, R14, R10 ;  /* 0x0000000e0a0e722b */ /* 0x000fd0000000000a */
[----:B------:R-:W-:-:S08]  /*1610*/  DFMA R10, R14, -R8, 1 ;  /* 0x3ff000000e0a742b */ /* 0x000fd00000000808 */
[----:B------:R-:W-:-:S08]  /*1620*/  DFMA R10, R14, R10, R14 ;  /* 0x0000000a0e0a722b */ /* 0x000fd0000000000e */
[----:B------:R-:W-:-:S08]  /*1630*/  DMUL R14, R22, R10 ;  /* 0x0000000a160e7228 */ /* 0x000fd00000000000 */
[----:B------:R-:W-:-:S08]  /*1640*/  DFMA R8, R14, -R8, R22 ;  /* 0x800000080e08722b */ /* 0x000fd00000000016 */
[----:B------:R-:W-:-:S10]  /*1650*/  DFMA R8, R10, R8, R14 ;  /* 0x000000080a08722b */ /* 0x000fd4000000000e */
[----:B--2---:R-:W-:-:S05]  /*1660*/  FFMA R0, RZ, UR8, R9 ;  /* 0x00000008ff007c23 */ /* 0x004fca0008000009 */
[----:B------:R-:W-:-:S13]  /*1670*/  FSETP.GT.AND P0, PT, |R0|, 1.469367938527859385e-39, PT ;  /* 0x001000000000780b */ /* 0x000fda0003f04200 */
[----:B------:R-:W-:Y:S05]  /*1680*/  @P0 BRA P1, `(.L_x_2068) ;  /* 0x00000000001c0947 */ /* 0x000fea0000800000 */
[----:B------:R-:W0:Y:S01]  /*1690*/  LDCU.64 UR6, c[0x0][0x3c8] ;  /* 0x00007900ff0677ac */ /* 0x000e220008000a00 */
[----:B------:R-:W-:Y:S01]  /*16a0*/  MOV R32, 0x16e0 ;  /* 0x000016e000207802 */ /* 0x000fe20000000f00 */
[----:B0-----:R-:W-:Y:S02]  /*16b0*/  IMAD.U32 R24, RZ, RZ, UR6 ;  /* 0x00000006ff187e24 */ /* 0x001fe4000f8e00ff */
[----:B------:R-:W-:-:S07]  /*16c0*/  IMAD.U32 R27, RZ, RZ, UR7 ;  /* 0x00000007ff1b7e24 */ /* 0x000fce000f8e00ff */
[----:B------:R-:W-:Y:S05]  /*16d0*/  CALL.REL.NOINC `($__internal_6_$__cuda_sm20_div_rn_f64_full) ;  /* 0x0000000400a07944 */ /* 0x000fea0003c00000 */
[----:B------:R-:W-:Y:S02]  /*16e0*/  IMAD.MOV.U32 R8, RZ, RZ, R22 ;  /* 0x000000ffff087224 */ /* 0x000fe400078e0016 */
[----:B------:R-:W-:-:S07]  /*16f0*/  IMAD.MOV.U32 R9, RZ, RZ, R23 ;  /* 0x000000ffff097224 */ /* 0x000fce00078e0017 */
.L_x_2068:
[----:B------:R-:W-:Y:S05]  /*1700*/  BSYNC.RECONVERGENT B0 ;  /* 0x0000000000007941 */ /* 0x000fea0003800200 */
.L_x_2067:
[----:B------:R-:W0:Y:S01]  /*1710*/  LDCU UR6, c[0x0][0x38c] ;  /* 0x00007180ff0677ac */ /* 0x000e220008000800 */
[----:B------:R-:W1:Y:S01]  /*1720*/  LDC.64 R16, c[0x0][0x388] ;  /* 0x0000e200ff107b82 */ /* 0x000e620000000a00 */
[----:B------:R-:W-:Y:S01]  /*1730*/  IMAD.MOV.U32 R10, RZ, RZ, 0x1 ;  /* 0x00000001ff0a7424 */ /* 0x000fe200078e00ff */
[----:B------:R-:W-:Y:S01]  /*1740*/  DADD R22, R12, R12 ;  /* 0x000000000c167229 */ /* 0x000fe2000000000c */
[----:B------:R-:W-:Y:S09]  /*1750*/  BSSY.RECONVERGENT B0, `(.L_x_2069) ;  /* 0x0000015000007945 */ /* 0x000ff20003800200 */
[----:B------:R-:W-:Y:S01]  /*1760*/  FSETP.GEU.AND P1, PT, |R23|, 6.5827683646048100446e-37, PT ;  /* 0x036000001700780b */ /* 0x000fe20003f2e200 */
[----:B0-----:R-:W1:Y:S02]  /*1770*/  MUFU.RCP64H R11, UR6 ;  /* 0x00000006000b7d08 */ /* 0x001e640008001800 */
[----:B-1----:R-:W-:-:S08]  /*1780*/  DFMA R14, R10, -R16, 1 ;  /* 0x3ff000000a0e742b */ /* 0x002fd00000000810 */
[----:B------:R-:W-:-:S08]  /*1790*/  DFMA R14, R14, R14, R14 ;  /* 0x0000000e0e0e722b */ /* 0x000fd0000000000e */
[----:B------:R-:W-:-:S08]  /*17a0*/  DFMA R14, R10, R14, R10 ;  /* 0x0000000e0a0e722b */ /* 0x000fd0000000000a */
[----:B------:R-:W-:-:S08]  /*17b0*/  DFMA R10, R14, -R16, 1 ;  /* 0x3ff000000e0a742b */ /* 0x000fd00000000810 */
[----:B------:R-:W-:-:S08]  /*17c0*/  DFMA R10, R14, R10, R14 ;  /* 0x0000000a0e0a722b */ /* 0x000fd0000000000e */
[----:B------:R-:W-:-:S08]  /*17d0*/  DMUL R12, R22, R10 ;  /* 0x0000000a160c7228 */ /* 0x000fd00000000000 */
[----:B------:R-:W-:-:S08]  /*17e0*/  DFMA R14, R12, -R16, R22 ;  /* 0x800000100c0e722b */ /* 0x000fd00000000016 */
[----:B------:R-:W-:-:S10]  /*17f0*/  DFMA R10, R10, R14, R12 ;  /* 0x0000000e0a0a722b */ /* 0x000fd4000000000c */
[----:B------:R-:W-:-:S05]  /*1800*/  FFMA R0, RZ, UR6, R11 ;  /* 0x00000006ff007c23 */ /* 0x000fca000800000b */
        /* <DEDUP_REMOVED lines=9> */
.L_x_2070:
[----:B------:R-:W-:Y:S05]  /*18a0*/  BSYNC.RECONVERGENT B0 ;  /* 0x0000000000007941 */ /* 0x000fea0003800200 */
.L_x_2069:
[----:B------:R-:W-:Y:S01]  /*18b0*/  DADD R10, -R10, R8 ;  /* 0x000000000a0a7229 */ /* 0x000fe20000000108 */
[----:B------:R-:W-:Y:S01]  /*18c0*/  UMOV UR6, 0xfefa39ef ;  /* 0xfefa39ef00067882 */ /* 0x000fe20000000000 */
[----:B------:R-:W-:Y:S01]  /*18d0*/  IMAD.MOV.U32 R8, RZ, RZ, 0x652b82fe ;  /* 0x652b82feff087424 */ /* 0x000fe200078e00ff */
[----:B------:R-:W-:Y:S01]  /*18e0*/  UMOV UR7, 0x3fe62e42 ;  /* 0x3fe62e4200077882 */ /* 0x000fe20000000000 */
[----:B------:R-:W-:Y:S01]  /*18f0*/  IMAD.MOV.U32 R9, RZ, RZ, 0x3ff71547 ;  /* 0x3ff71547ff097424 */ /* 0x000fe200078e00ff */
[----:B------:R-:W-:Y:S05]  /*1900*/  BSSY.RECONVERGENT B0, `(.L_x_2071) ;  /* 0x0000037000007945 */ /* 0x000fea0003800200 */
[----:B------:R-:W-:Y:S01]  /*1910*/  DFMA R8, R10, R8, 6.75539944105574400000e+15 ;  /* 0x433800000a08742b */ /* 0x000fe20000000008 */
[----:B------:R-:W-:-:S07]  /*1920*/  FSETP.GEU.AND P0, PT, |R11|, 4.1917929649353027344, PT ;  /* 0x4086232b0b00780b */ /* 0x000fce0003f0e200 */
[----:B------:R-:W-:-:S08]  /*1930*/  DADD R12, R8, -6.75539944105574400000e+15 ;  /* 0xc3380000080c7429 */ /* 0x000fd00000000000 */
[----:B------:R-:W-:Y:S01]  /*1940*/  DFMA R14, R12, -UR6, R10 ;  /* 0x800000060c0e7c2b */ /* 0x000fe2000800000a */
[----:B------:R-:W-:Y:S01]  /*1950*/  UMOV UR6, 0x3b39803f ;  /* 0x3b39803f00067882 */ /* 0x000fe20000000000 */
[----:B------:R-:W-:-:S06]  /*1960*/  UMOV UR7, 0x3c7abc9e ;  /* 0x3c7abc9e00077882 */ /* 0x000fcc0000000000 */
[----:B------:R-:W-:Y:S01]  /*1970*/  DFMA R14, R12, -UR6, R14 ;  /* 0x800000060c0e7c2b */ /* 0x000fe2000800000e */
[----:B------:R-:W-:Y:S01]  /*1980*/  UMOV UR6, 0x69ce2bdf ;  /* 0x69ce2bdf00067882 */ /* 0x000fe20000000000 */
[----:B------:R-:W-:Y:S01]  /*1990*/  IMAD.MOV.U32 R12, RZ, RZ, -0x35dec16 ;  /* 0xfca213eaff0c7424 */ /* 0x000fe200078e00ff */
[----:B------:R-:W-:Y:S01]  /*19a0*/  UMOV UR7, 0x3e5ade15 ;  /* 0x3e5ade1500077882 */ /* 0x000fe20000000000 */
[----:B------:R-:W-:-:S06]  /*19b0*/  IMAD.MOV.U32 R13, RZ, RZ, 0x3e928af3 ;  /* 0x3e928af3ff0d7424 */ /* 0x000fcc00078e00ff */
[----:B------:R-:W-:Y:S01]  /*19c0*/  DFMA R12, R14, UR6, R12 ;  /* 0x000000060e0c7c2b */ /* 0x000fe2000800000c */
[----:B------:R-:W-:Y:S01]  /*19d0*/  UMOV UR6, 0x62401315 ;  /* 0x6240131500067882 */ /* 0x000fe20000000000 */
[----:B------:R-:W-:-:S06]  /*19e0*/  UMOV UR7, 0x3ec71dee ;  /* 0x3ec71dee00077882 */ /* 0x000fcc0000000000 */
[----:B------:R-:W-:Y:S01]  /*19f0*/  DFMA R12, R14, R12, UR6 ;  /* 0x000000060e0c7e2b */ /* 0x000fe2000800000c */
        /* <DEDUP_REMOVED lines=20> */
[----:B------:R-:W-:-:S08]  /*1b40*/  DFMA R12, R14, R12, UR6 ;  /* 0x000000060e0c7e2b */ /* 0x000fd0000800000c */
[----:B------:R-:W-:-:S08]  /*1b50*/  DFMA R12, R14, R12, 1 ;  /* 0x3ff000000e0c742b */ /* 0x000fd0000000000c */
[----:B------:R-:W-:-:S10]  /*1b60*/  DFMA R14, R14, R12, 1 ;  /* 0x3ff000000e0e742b */ /* 0x000fd4000000000c */
[----:B------:R-:W-:Y:S02]  /*1b70*/  IMAD R13, R8, 0x100000, R15 ;  /* 0x00100000080d7824 */ /* 0x000fe400078e020f */
[----:B------:R-:W-:Y:S01]  /*1b80*/  IMAD.MOV.U32 R12, RZ, RZ, R14 ;  /* 0x000000ffff0c7224 */ /* 0x000fe200078e000e */
[----:B------:R-:W-:Y:S06]  /*1b90*/  @!P0 BRA `(.L_x_2072) ;  /* 0x0000000000348947 */ /* 0x000fec0003800000 */
[----:B------:R-:W-:Y:S01]  /*1ba0*/  FSETP.GEU.AND P1, PT, |R11|, 4.2275390625, PT ;  /* 0x408748000b00780b */ /* 0x000fe20003f2e200 */
[C---:B------:R-:W-:Y:S02]  /*1bb0*/  DADD R12, R10.reuse, +INF ;  /* 0x7ff000000a0c7429 */ /* 0x040fe40000000000 */
[----:B------:R-:W-:-:S08]  /*1bc0*/  DSETP.GEU.AND P0, PT, R10, RZ, PT ;  /* 0x000000ff0a00722a */ /* 0x000fd00003f0e000 */
[----:B------:R-:W-:Y:S02]  /*1bd0*/  FSEL R12, R12, RZ, P0 ;  /* 0x000000ff0c0c7208 */ /* 0x000fe40000000000 */
[----:B------:R-:W-:Y:S01]  /*1be0*/  @!P1 LEA.HI R0, R8, R8, RZ, 0x1 ;  /* 0x0000000808009211 */ /* 0x000fe200078f08ff */
[----:B------:R-:W-:Y:S01]  /*1bf0*/  @!P1 IMAD.MOV.U32 R10, RZ, RZ, RZ ;  /* 0x000000ffff0a9224 */ /* 0x000fe200078e00ff */
[----:B------:R-:W-:Y:S02]  /*1c00*/  FSEL R13, R13, RZ, P0 ;  /* 0x000000ff0d0d7208 */ /* 0x000fe40000000000 */
[----:B------:R-:W-:-:S05]  /*1c10*/  @!P1 SHF.R.S32.HI R9, RZ, 0x1, R0 ;  /* 0x00000001ff099819 */ /* 0x000fca0000011400 */
[----:B------:R-:W-:Y:S02]  /*1c20*/  @!P1 IMAD.IADD R8, R8, 0x1, -R9 ;  /* 0x0000000108089824 */ /* 0x000fe400078e0a09 */
[----:B------:R-:W-:-:S03]  /*1c30*/  @!P1 IMAD R9, R9, 0x100000, R15 ;  /* 0x0010000009099824 */ /* 0x000fc600078e020f */
[----:B------:R-:W-:Y:S01]  /*1c40*/  @!P1 LEA R11, R8, 0x3ff00000, 0x14 ;  /* 0x3ff00000080b9811 */ /* 0x000fe200078ea0ff */
[----:B------:R-:W-:-:S06]  /*1c50*/  @!P1 IMAD.MOV.U32 R8, RZ, RZ, R14 ;  /* 0x000000ffff089224 */ /* 0x000fcc00078e000e */
[----:B------:R-:W-:-:S11]  /*1c60*/  @!P1 DMUL R12, R8, R10 ;  /* 0x0000000a080c9228 */ /* 0x000fd60000000000 */
.L_x_2072:
[----:B------:R-:W-:Y:S05]  /*1c70*/  BSYNC.RECONVERGENT B0 ;  /* 0x0000000000007941 */ /* 0x000fea0003800200 */
.L_x_2071:
[----:B------:R-:W0:Y:S01]  /*1c80*/  LDCU.64 UR6, c[0x0][0x3b0] ;  /* 0x00007600ff0677ac */ /* 0x000e220008000a00 */
[----:B------:R-:W1:Y:S01]  /*1c90*/  LDC.64 R8, c[0x0][0x390] ;  /* 0x0000e400ff087b82 */ /* 0x000e620000000a00 */
[----:B------:R-:W-:Y:S01]  /*1ca0*/  IMAD.MOV.U32 R5, RZ, RZ, R13 ;  /* 0x000000ffff057224 */ /* 0x000fe200078e000d */
[----:B0-----:R-:W-:Y:S01]  /*1cb0*/  ISETP.NE.AND P1, PT, R4, UR6, PT ;  /* 0x0000000604007c0c */ /* 0x001fe2000bf25270 */
[----:B------:R-:W-:Y:S01]  /*1cc0*/  IMAD.MOV.U32 R4, RZ, RZ, R12 ;  /* 0x000000ffff047224 */ /* 0x000fe200078e000c */
[----:B------:R-:W-:-:S05]  /*1cd0*/  ISETP.NE.AND P2, PT, R3, UR7, PT ;  /* 0x0000000703007c0c */ /* 0x000fca000bf45270 */
[----:B------:R-:W-:Y:S01]  /*1ce0*/  DSETP.GT.AND P0, PT, R4, 1, PT ;  /* 0x3ff000000400742a */ /* 0x000fe20003f04000 */
[----:B-1----:R-:W-:-:S05]  /*1cf0*/  IMAD.WIDE R6, R6, 0x8, R8 ;  /* 0x0000000806067825 */ /* 0x002fca00078e0208 */
[----:B------:R-:W-:Y:S02]  /*1d00*/  FSEL R2, R12, RZ, !P0 ;  /* 0x000000ff0c027208 */ /* 0x000fe40004000000 */
[----:B------:R-:W-:Y:S02]  /*1d10*/  FSEL R3, R13, 1.875, !P0 ;  /* 0x3ff000000d037808 */ /* 0x000fe40004000000 */
[----:B------:R-:W-:Y:S02]  /*1d20*/  @!P1 FSEL R2, R2, RZ, P2 ;  /* 0x000000ff02029208 */ /* 0x000fe40001000000 */
[----:B------:R-:W-:-:S05]  /*1d30*/  @!P1 FSEL R3, R3, 1.875, P2 ;  /* 0x3ff0000003039808 */ /* 0x000fca0001000000 */
[----:B------:R-:W-:Y:S01]  /*1d40*/  STG.E.64 desc[UR4][R6.64], R2 ;  /* 0x0000000206007986 */ /* 0x000fe2000c101b04 */
[----:B------:R-:W-:Y:S05]  /*1d50*/  EXIT ;  /* 0x000000000000794d */ /* 0x000fea0003800000 */
        .weak           $__internal_6_$__cuda_sm20_div_rn_f64_full
        .type           $__internal_6_$__cuda_sm20_div_rn_f64_full,@function
        .size           $__internal_6_$__cuda_sm20_div_rn_f64_full,(.L_x_2120 - $__internal_6_$__cuda_sm20_div_rn_f64_full)
$__internal_6_$__cuda_sm20_div_rn_f64_full:
[----:B------:R-:W-:Y:S01]  /*1d60*/  FSETP.GEU.AND P2, PT, |R23|, 1.469367938527859385e-39, PT ;  /* 0x001000001700780b */ /* 0x000fe20003f4e200 */
[----:B------:R-:W-:Y:S01]  /*1d70*/  IMAD.MOV.U32 R26, RZ, RZ, R24 ;  /* 0x000000ffff1a7224 */ /* 0x000fe200078e0018 */
[C---:B------:R-:W-:Y:S01]  /*1d80*/  FSETP.GEU.AND P0, PT, |R27|.reuse, 1.469367938527859385e-39, PT ;  /* 0x001000001b00780b */ /* 0x040fe20003f0e200 */
[----:B------:R-:W-:Y:S01]  /*1d90*/  IMAD.MOV.U32 R33, RZ, RZ, 0x1ca00000 ;  /* 0x1ca00000ff217424 */ /* 0x000fe200078e00ff */
[----:B------:R-:W-:Y:S01]  /*1da0*/  LOP3.LUT R25, R27, 0x800fffff, RZ, 0xc0, !PT ;  /* 0x800fffff1b197812 */ /* 0x000fe200078ec0ff */
[----:B------:R-:W-:Y:S01]  /*1db0*/  IMAD.MOV.U32 R30, RZ, RZ, 0x1 ;  /* 0x00000001ff1e7424 */ /* 0x000fe200078e00ff */
[----:B------:R-:W-:Y:S01]  /*1dc0*/  LOP3.LUT R7, R23, 0x7ff00000, RZ, 0xc0, !PT ;  /* 0x7ff0000017077812 */ /* 0x000fe200078ec0ff */
[----:B------:R-:W-:Y:S01]  /*1dd0*/  BSSY.RECONVERGENT B2, `(.L_x_2073) ;  /* 0x0000050000027945 */ /* 0x000fe20003800200 */
[----:B------:R-:W-:Y:S02]  /*1de0*/  LOP3.LUT R25, R25, 0x3ff00000, RZ, 0xfc, !PT ;  /* 0x3ff0000019197812 */ /* 0x000fe400078efcff */
[----:B------:R-:W-:Y:S01]  /*1df0*/  LOP3.LUT R35, R27, 0x7ff00000, RZ, 0xc0, !PT ;  /* 0x7ff000001b237812 */ /* 0x000fe200078ec0ff */
[----:B------:R-:W-:-:S02]  /*1e00*/  IMAD.MOV.U32 R34, RZ, RZ, R7 ;  /* 0x000000ffff227224 */ /* 0x000fc400078e0007 */
[----:B------:R-:W-:Y:S01]  /*1e10*/  @!P2 LOP3.LUT R28, R27, 0x7ff00000, RZ, 0xc0, !PT ;  /* 0x7ff000001b1ca812 */ /* 0x000fe200078ec0ff */
[----:B------:R-:W-:Y:S01]  /*1e20*/  @!P2 IMAD.MOV.U32 R36, RZ, RZ, RZ ;  /* 0x000000ffff24a224 */ /* 0x000fe200078e00ff */
[----:B------:R-:W-:Y:S01]  /*1e30*/  @!P0 DMUL R24, R26, 8.98846567431157953865e+307 ;  /* 0x7fe000001a188828 */ /* 0x000fe20000000000 */
[C---:B------:R-:W-:Y:S02]  /*1e40*/  ISETP.GE.U32.AND P1, PT, R7.reuse, R35, PT ;  /* 0x000000230700720c */ /* 0x040fe40003f26070 */
[----:B------:R-:W-:Y:S02]  /*1e50*/  @!P2 ISETP.GE.U32.AND P3, PT, R7, R28, PT ;  /* 0x0000001c0700a20c */ /* 0x000fe40003f66070 */
[C---:B------:R-:W-:Y:S01]  /*1e60*/  SEL R29, R33.reuse, 0x63400000, !P1 ;  /* 0x63400000211d7807 */ /* 0x040fe20004800000 */
[----:B------:R-:W0:Y:S01]  /*1e70*/  MUFU.RCP64H R31, R25 ;  /* 0x00000019001f7308 */ /* 0x000e220000001800 */
[----:B------:R-:W-:Y:S02]  /*1e80*/  @!P2 SEL R37, R33, 0x63400000, !P3 ;  /* 0x634000002125a807 */ /* 0x000fe40005800000 */
[----:B------:R-:W-:-:S02]  /*1e90*/  LOP3.LUT R29, R29, 0x800fffff, R23, 0xf8, !PT ;  /* 0x800fffff1d1d7812 */ /* 0x000fc400078ef817 */
[----:B------:R-:W-:Y:S02]  /*1ea0*/  @!P2 LOP3.LUT R28, R37, 0x80000000, R23, 0xf8, !PT ;  /* 0x80000000251ca812 */ /* 0x000fe400078ef817 */
[----:B------:R-:W-:Y:S02]  /*1eb0*/  @!P0 LOP3.LUT R35, R25, 0x7ff00000, RZ, 0xc0, !PT ;  /* 0x7ff0000019238812 */ /* 0x000fe400078ec0ff */
[----:B------:R-:W-:Y:S01]  /*1ec0*/  @!P2 LOP3.LUT R37, R28, 0x100000, RZ, 0xfc, !PT ;  /* 0x001000001c25a812 */ /* 0x000fe200078efcff */
[----:B------:R-:W-:-:S06]  /*1ed0*/  IMAD.MOV.U32 R28, RZ, RZ, R22 ;  /* 0x000000ffff1c7224 */ /* 0x000fcc00078e0016 */
[----:B------:R-:W-:Y:S02]  /*1ee0*/  @!P2 DFMA R28, R28, 2, -R36 ;  /* 0x400000001c1ca82b */ /* 0x000fe40000000824 */
[----:B0-----:R-:W-:-:S08]  /*1ef0*/  DFMA R36, R30, -R24, 1 ;  /* 0x3ff000001e24742b */ /* 0x001fd00000000818 */
[----:B------:R-:W-:Y:S01]  /*1f00*/  DFMA R36, R36, R36, R36 ;  /* 0x000000242424722b */ /* 0x000fe20000000024 */
[----:B------:R-:W-:-:S07]  /*1f10*/  @!P2 LOP3.LUT R34, R29, 0x7ff00000, RZ, 0xc0, !PT ;  /* 0x7ff000001d22a812 */ /* 0x000fce00078ec0ff */
[----:B------:R-:W-:-:S08]  /*1f20*/  DFMA R30, R30, R36, R30 ;  /* 0x000000241e1e722b */ /* 0x000fd0000000001e */
[----:B------:R-:W-:-:S08]  /*1f30*/  DFMA R38, R30, -R24, 1 ;  /* 0x3ff000001e26742b */ /* 0x000fd00000000818 */
[----:B------:R-:W-:-:S08]  /*1f40*/  DFMA R38, R30, R38, R30 ;  /* 0x000000261e26722b */ /* 0x000fd0000000001e */
[----:B------:R-:W-:-:S08]  /*1f50*/  DMUL R36, R38, R28 ;  /* 0x0000001c26247228 */ /* 0x000fd00000000000 */
[----:B------:R-:W-:-:S08]  /*1f60*/  DFMA R30, R36, -R24, R28 ;  /* 0x80000018241e722b */ /* 0x000fd0000000001c */
[----:B------:R-:W-:Y:S01]  /*1f70*/  DFMA R30, R38, R30, R36 ;  /* 0x0000001e261e722b */ /* 0x000fe20000000024 */
[----:B------:R-:W-:-:S05]  /*1f80*/  VIADD R36, R34, 0xffffffff ;  /* 0xffffffff22247836 */ /* 0x000fca0000000000 */
[----:B------:R-:W-:Y:S01]  /*1f90*/  ISETP.GT.U32.AND P0, PT, R36, 0x7feffffe, PT ;  /* 0x7feffffe2400780c */ /* 0x000fe20003f04070 */
[----:B------:R-:W-:-:S05]  /*1fa0*/  VIADD R36, R35, 0xffffffff ;  /* 0xffffffff23247836 */ /* 0x000fca0000000000 */
        /* <DEDUP_REMOVED lines=13> */
[----:B------:R-:W-:-:S06]  /*2080*/  DFMA R24, R30, -R24, R28 ;  /* 0x800000181e18722b */ /* 0x000fcc000000001c */
[----:B------:R-:W-:-:S04]  /*2090*/  IMAD.MOV.U32 R24, RZ, RZ, RZ ;  /* 0x000000ffff187224 */ /* 0x000fc800078e00ff */
        /* <DEDUP_REMOVED lines=14> */
.L_x_2074:
        /* <DEDUP_REMOVED lines=16> */
.L_x_2077:
[----:B------:R-:W-:Y:S01]  /*2280*/  LOP3.LUT R37, R27, 0x80000, RZ, 0xfc, !PT ;  /* 0x000800001b257812 */ /* 0x000fe200078efcff */
[----:B------:R-:W-:Y:S01]  /*2290*/  IMAD.MOV.U32 R36, RZ, RZ, R26 ;  /* 0x000000ffff247224 */ /* 0x000fe200078e001a */
[----:B------:R-:W-:Y:S06]  /*22a0*/  BRA `(.L_x_2075) ;  /* 0x0000000000087947 */ /* 0x000fec0003800000 */
.L_x_2076:
[----:B------:R-:W-:Y:S01]  /*22b0*/  LOP3.LUT R37, R23, 0x80000, RZ, 0xfc, !PT ;  /* 0x0008000017257812 */ /* 0x000fe200078efcff */
[----:B------:R-:W-:-:S07]  /*22c0*/  IMAD.MOV.U32 R36, RZ, RZ, R22 ;  /* 0x000000ffff247224 */ /* 0x000fce00078e0016 */
.L_x_2075:
[----:B------:R-:W-:Y:S05]  /*22d0*/  BSYNC.RECONVERGENT B2 ;  /* 0x0000000000027941 */ /* 0x000fea0003800200 */
.L_x_2073:
[----:B------:R-:W-:Y:S02]  /*22e0*/  IMAD.MOV.U32 R33, RZ, RZ, 0x0 ;  /* 0x00000000ff217424 */ /* 0x000fe400078e00ff */
[----:B------:R-:W-:Y:S02]  /*22f0*/  IMAD.MOV.U32 R22, RZ, RZ, R36 ;  /* 0x000000ffff167224 */ /* 0x000fe400078e0024 */
[----:B------:R-:W-:Y:S01]  /*2300*/  IMAD.MOV.U32 R23, RZ, RZ, R37 ;  /* 0x000000ffff177224 */ /* 0x000fe200078e0025 */
[----:B------:R-:W-:Y:S06]  /*2310*/  RET.REL.NODEC R32 `(_Z17findProbabilitiesidPdS_S_S_iidddS_dd) ;  /* 0xffffffdc20387950 */ /* 0x000fec0003c3ffff */
.L_x_2078:
        /* <DEDUP_REMOVED lines=14> */
.L_x_2120:


//--------------------- .text._Z14potOnParticlesPdS_idS_ --------------------------
	.section	.text._Z14potOnParticlesPdS_idS_,"ax",@progbits
	.align	128
        .global         _Z14potOnParticlesPdS_idS_
        .type           _Z14potOnParticlesPdS_idS_,@function
        .size           _Z14potOnParticlesPdS_idS_,(.L_x_2121 - _Z14potOnParticlesPdS_idS_)
        .other          _Z14potOnParticlesPdS_idS_,@"STO_CUDA_ENTRY STV_DEFAULT"
_Z14potOnParticlesPdS_idS_:
.text._Z14potOnParticlesPdS_idS_:
        /* <DEDUP_REMOVED lines=13> */
[----:B------:R-:W0:Y:S01]  /*00d0*/  LDC.64 R10, c[0x0][0x380] ;  /* 0x0000e000ff0a7b82 */ /* 0x000e220000000a00 */
[----:B------:R-:W1:Y:S02]  /*00e0*/  LDCU.64 UR4, c[0x0][0x358] ;  /* 0x00006b00ff0477ac */ /* 0x000e640008000a00 */
[----:B------:R-:W2:Y:S08]  /*00f0*/  I2F.RP R2, R7 ;  /* 0x0000000700027306 */ /* 0x000eb00000209400 */
[----:B--2---:R-:W2:Y:S02]  /*0100*/  MUFU.RCP R2, R2 ;  /* 0x0000000200027308 */ /* 0x004ea40000001000 */
[----:B--2---:R-:W-:-:S06]  /*0110*/  VIADD R4, R2, 0xffffffe ;  /* 0x0ffffffe02047836 */ /* 0x004fcc0000000000 */
[----:B------:R2:W3:Y:S02]  /*0120*/  F2I.FTZ.U32.TRUNC.NTZ R5, R4 ;  /* 0x0000000400057305 */ /* 0x0004e4000021f000 */
[----:B--2---:R-:W-:Y:S02]  /*0130*/  IMAD.MOV.U32 R4, RZ, RZ, RZ ;  /* 0x000000ffff047224 */ /* 0x004fe400078e00ff */
[----:B---3--:R-:W-:-:S04]  /*0140*/  IMAD.MOV R6, RZ, RZ, -R5 ;  /* 0x000000ffff067224 */ /* 0x008fc800078e0a05 */
[----:B------:R-:W-:Y:S01]  /*0150*/  IMAD R9, R6, R7, RZ ;  /* 0x0000000706097224 */ /* 0x000fe200078e02ff */
[----:B------:R-:W-:-:S03]  /*0160*/  IABS R6, R0 ;  /* 0x0000000000067213 */ /* 0x000fc60000000000 */
[----:B------:R-:W-:-:S06]  /*0170*/  IMAD.HI.U32 R5, R5, R9, R4 ;  /* 0x0000000905057227 */ /* 0x000fcc00078e0004 */
[----:B------:R-:W-:-:S04]  /*0180*/  IMAD.HI.U32 R4, R5, R6, RZ ;  /* 0x0000000605047227 */ /* 0x000fc800078e00ff */
[----:B------:R-:W-:-:S04]  /*0190*/  IMAD.MOV R2, RZ, RZ, -R4 ;  /* 0x000000ffff027224 */ /* 0x000fc800078e0a04 */
[----:B------:R-:W-:-:S05]  /*01a0*/  IMAD R2, R7, R2, R6 ;  /* 0x0000000207027224 */ /* 0x000fca00078e0206 */
[----:B------:R-:W-:-:S13]  /*01b0*/  ISETP.GT.U32.AND P1, PT, R7, R2, PT ;  /* 0x000000020700720c */ /* 0x000fda0003f24070 */
[----:B------:R-:W-:Y:S02]  /*01c0*/  @!P1 IMAD.IADD R2, R2, 0x1, -R7 ;  /* 0x0000000102029824 */ /* 0x000fe400078e0a07 */
[----:B------:R-:W-:Y:S01]  /*01d0*/  @!P1 VIADD R4, R4, 0x1 ;  /* 0x0000000104049836 */ /* 0x000fe20000000000 */
[----:B------:R-:W-:Y:S02]  /*01e0*/  ISETP.NE.AND P1, PT, R21, RZ, PT ;  /* 0x000000ff1500720c */ /* 0x000fe40003f25270 */
[----:B------:R-:W-:Y:S02]  /*01f0*/  ISETP.GE.U32.AND P0, PT, R2, R7, PT ;  /* 0x000000070200720c */ /* 0x000fe40003f06070 */
[----:B------:R-:W-:-:S04]  /*0200*/  LOP3.LUT R2, R0, R21, RZ, 0x3c, !PT ;  /* 0x0000001500027212 */ /* 0x000fc800078e3cff */
[----:B------:R-:W-:-:S07]  /*0210*/  ISETP.GE.AND P2, PT, R2, RZ, PT ;  /* 0x000000ff0200720c */ /* 0x000fce0003f46270 */
[----:B------:R-:W-:-:S06]  /*0220*/  @P0 IADD3 R4, PT, PT, R4, 0x1, RZ ;  /* 0x0000000104040810 */ /* 0x000fcc0007ffe0ff */
[----:B------:R-:W-:Y:S01]  /*0230*/  @!P2 IMAD.MOV R4, RZ, RZ, -R4 ;  /* 0x000000ffff04a224 */ /* 0x000fe200078e0a04 */
[----:B------:R-:W-:-:S05]  /*0240*/  @!P1 LOP3.LUT R4, RZ, R21, RZ, 0x33, !PT ;  /* 0x00000015ff049212 */ /* 0x000fca00078e33ff */
[----:B------:R-:W-:-:S04]  /*0250*/  IMAD.MOV R5, RZ, RZ, -R4 ;  /* 0x000000ffff057224 */ /* 0x000fc800078e0a04 */
[----:B------:R-:W-:-:S04]  /*0260*/  IMAD R5, R21, R5, R0 ;  /* 0x0000000515057224 */ /* 0x000fc800078e0200 */
[----:B------:R-:W-:-:S04]  /*0270*/  IMAD R6, R5, R21, R4 ;  /* 0x0000001505067224 */ /* 0x000fc800078e0204 */
[----:B0-----:R-:W-:-:S06]  /*0280*/  IMAD.WIDE R10, R6, 0x8, R10 ;  /* 0x00000008060a7825 */ /* 0x001fcc00078e020a */
[----:B-1----:R-:W2:Y:S01]  /*0290*/  LDG.E.64 R10, desc[UR4][R10.64] ;  /* 0x000000040a0a7981 */ /* 0x002ea2000c1e1b00 */
[----:B------:R-:W0:Y:S01]  /*02a0*/  I2F.F64 R20, R21 ;  /* 0x0000001500147312 */ /* 0x000e220000201c00 */
[----:B------:R-:W-:Y:S01]  /*02b0*/  BSSY.RECONVERGENT B0, `(.L_x_2079) ;  /* 0x000008c000007945 */ /* 0x000fe20003800200 */
[----:B------:R-:W-:Y:S01]  /*02c0*/  CS2R R16, SRZ ;  /* 0x0000000000107805 */ /* 0x000fe2000001ff00 */
[----:B0-----:R-:W-:-:S06]  /*02d0*/  DMUL R8, R20, 0.5 ;  /* 0x3fe0000014087828 */ /* 0x001fcc0000000000 */
[----:B------:R-:W0:Y:S02]  /*02e0*/  F2I.F64.TRUNC R7, R8 ;  /* 0x0000000800077311 */ /* 0x000e24000030d100 */
[----:B0-----:R-:W-:-:S13]  /*02f0*/  ISETP.GE.AND P0, PT, R7, 0x1, PT ;  /* 0x000000010700780c */ /* 0x001fda0003f06270 */
[----:B--2---:R-:W-:-:S14]  /*0300*/  DSETP.LEU.OR P0, PT, R10, RZ, !P0 ;  /* 0x000000ff0a00722a */ /* 0x004fdc000470b400 */
[----:B------:R-:W-:Y:S05]  /*0310*/  @P0 BRA `(.L_x_2080) ;  /* 0x0000000800140947 */ /* 0x000fea0003800000 */
[--C-:B------:R-:W-:Y:S01]  /*0320*/  IMAD.IADD R12, R4, 0x1, -R7.reuse ;  /* 0x00000001040c7824 */ /* 0x100fe200078e0a07 */
[----:B------:R-:W0:Y:S01]  /*0330*/  F2I.F64.TRUNC R8, R20 ;  /* 0x0000001400087311 */ /* 0x000e22000030d100 */
[----:B------:R-:W-:Y:S01]  /*0340*/  IMAD.SHL.U32 R14, R7, 0x2, RZ ;  /* 0x00000002070e7824 */ /* 0x000fe200078e00ff */
[----:B------:R-:W-:Y:S01]  /*0350*/  CS2R R16, SRZ ;  /* 0x0000000000107805 */ /* 0x000fe2000001ff00 */
[----:B------:R-:W-:Y:S01]  /*0360*/  IMAD.IADD R9, R5, 0x1, -R7 ;  /* 0x0000000105097824 */ /* 0x000fe200078e0a07 */
[----:B------:R-:W-:-:S04]  /*0370*/  CS2R R18, SRZ ;  /* 0x0000000000127805 */ /* 0x000fc8000001ff00 */
[----:B------:R-:W1:Y:S01]  /*0380*/  I2F.F64 R12, R12 ;  /* 0x0000000c000c7312 */ /* 0x000e620000201c00 */
[----:B0-----:R-:W-:-:S07]  /*0390*/  VIMNMX.U32 R36, PT, PT, R8, 0x1, !PT ;  /* 0x0000000108247848 */ /* 0x001fce0007fe0000 */
[----:B------:R-:W0:Y:S02]  /*03a0*/  I2F.F64 R14, R14 ;  /* 0x0000000e000e7312 */ /* 0x000e240000201c00 */
.L_x_2090:
[----:B------:R-:W2:Y:S01]  /*03b0*/  I2F.F64 R20, R9 ;  /* 0x0000000900147312 */ /* 0x000ea20000201c00 */
[----:B------:R-:W-:Y:S01]  /*03c0*/  IMAD.MOV R29, RZ, RZ, -R36 ;  /* 0x000000ffff1d7224 */ /* 0x000fe200078e0a24 */
[----:B------:R-:W-:-:S06]  /*03d0*/  ISETP.NE.U32.AND P3, PT, R36, RZ, PT ;  /* 0x000000ff2400720c */ /* 0x000fcc0003f65070 */
[----:B------:R-:W3:Y:S01]  /*03e0*/  I2F.U32.RP R2, R36 ;  /* 0x0000002400027306 */ /* 0x000ee20000209000 */
[----:B--2---:R-:W-:-:S07]  /*03f0*/  DADD R20, R20, R18 ;  /* 0x0000000014147229 */ /* 0x004fce0000000012 */
[----:B------:R-:W-:Y:S08]  /*0400*/  F2I.F64.TRUNC R37, R18 ;  /* 0x0000001200257311 */ /* 0x000ff0000030d100 */
[----:B---3--:R-:W2:Y:S08]  /*0410*/  MUFU.RCP R2, R2 ;  /* 0x0000000200027308 */ /* 0x008eb00000001000 */
[----:B------:R-:W3:Y:S01]  /*0420*/  F2I.F64.TRUNC R25, R20 ;  /* 0x0000001400197311 */ /* 0x000ee2000030d100 */
[----:B--2---:R-:W-:-:S07]  /*0430*/  IADD3 R22, PT, PT, R2, 0xffffffe, RZ ;  /* 0x0ffffffe02167810 */ /* 0x004fce0007ffe0ff */
[----:B------:R2:W4:Y:S01]  /*0440*/  F2I.FTZ.U32.TRUNC.NTZ R23, R22 ;  /* 0x0000001600177305 */ /* 0x000522000021f000 */
[----:B---3--:R-:W-:-:S05]  /*0450*/  VIMNMX R0, PT, PT, RZ, R25, !PT ;  /* 0x00000019ff007248 */ /* 0x008fca0007fe0100 */
[----:B------:R-:W-:Y:S02]  /*0460*/  IMAD.IADD R0, R0, 0x1, -R25 ;  /* 0x0000000100007824 */ /* 0x000fe400078e0a19 */
[----:B--2---:R-:W-:Y:S02]  /*0470*/  IMAD.MOV.U32 R22, RZ, RZ, RZ ;  /* 0x000000ffff167224 */ /* 0x004fe400078e00ff */
[C---:B------:R-:W-:Y:S01]  /*0480*/  VIADD R27, R0.reuse, 0xffffffff ;  /* 0xffffffff001b7836 */ /* 0x040fe20000000000 */
[----:B------:R-:W-:Y:S01]  /*0490*/  ISETP.NE.AND P0, PT, R0, RZ, PT ;  /* 0x000000ff0000720c */ /* 0x000fe20003f05270 */
[----:B----4-:R-:W-:-:S04]  /*04a0*/  IMAD R29, R29, R23, RZ ;  /* 0x000000171d1d7224 */ /* 0x010fc800078e02ff */
[----:B------:R-:W-:-:S08]  /*04b0*/  IMAD.HI.U32 R2, R23, R29, R22 ;  /* 0x0000001d17027227 */ /* 0x000fd000078e0016 */
        /* <DEDUP_REMOVED lines=9> */
[----:B------:R-:W-:Y:S01]  /*0550*/  @P2 VIADD R21, R21, 0x1 ;  /* 0x0000000115152836 */ /* 0x000fe20000000000 */
[----:B------:R-:W-:-:S05]  /*0560*/  @!P3 LOP3.LUT R21, RZ, R36, RZ, 0x33, !PT ;  /* 0x00000024ff15b212 */ /* 0x000fca00078e33ff */
[----:B------:R-:W-:Y:S01]  /*0570*/  IMAD.IADD R0, R0, 0x1, R21 ;  /* 0x0000000100007824 */ /* 0x000fe200078e0215 */
[----:B------:R-:W-:-:S03]  /*0580*/  CS2R R20, SRZ ;  /* 0x0000000000147805 */ /* 0x000fc6000001ff00 */
[----:B------:R-:W-:-:S07]  /*0590*/  IMAD R38, R8, R0, R25 ;  /* 0x0000000008267224 */ /* 0x000fce00078e0219 */
.L_x_2089:
[----:B------:R-:W2:Y:S01]  /*05a0*/  I2F.U32.RP R0, R36 ;  /* 0x0000002400007306 */ /* 0x000ea20000209000 */
[----:B-1----:R-:W-:Y:S01]  /*05b0*/  DADD R24, R12, R20 ;  /* 0x000000000c187229 */ /* 0x002fe20000000014 */
[----:B------:R-:W-:Y:S01]  /*05c0*/  IMAD.MOV R31, RZ, RZ, -R36 ;  /* 0x000000ffff1f7224 */ /* 0x000fe200078e0a24 */
[----:B------:R-:W-:Y:S01]  /*05d0*/  ISETP.NE.U32.AND P3, PT, R36, RZ, PT ;  /* 0x000000ff2400720c */ /* 0x000fe20003f65070 */
[----:B------:R-:W-:Y:S07]  /*05e0*/  BSSY.RECONVERGENT B1, `(.L_x_2081) ;  /* 0x000001f000017945 */ /* 0x000fee0003800200 */
[----:B------:R-:W1:Y:S08]  /*05f0*/  F2I.F64.TRUNC R24, R24 ;  /* 0x0000001800187311 */ /* 0x000e70000030d100 */
[----:B--2---:R-:W2:Y:S01]  /*0600*/  MUFU.RCP R0, R0 ;  /* 0x0000000000007308 */ /* 0x004ea20000001000 */
[----:B-1----:R-:W-:-:S04]  /*0610*/  VIMNMX R27, PT, PT, RZ, R24, !PT ;  /* 0x00000018ff1b7248 */ /* 0x002fc80007fe0100 */
[----:B------:R-:W-:-:S04]  /*0620*/  IADD3 R27, PT, PT, -R24, R27, RZ ;  /* 0x0000001b181b7210 */ /* 0x000fc80007ffe1ff */
[C---:B------:R-:W-:Y:S01]  /*0630*/  ISETP.NE.AND P0, PT, R27.reuse, RZ, PT ;  /* 0x000000ff1b00720c */ /* 0x040fe20003f05270 */
[----:B------:R-:W-:Y:S02]  /*0640*/  VIADD R29, R27, 0xffffffff ;  /* 0xffffffff1b1d7836 */ /* 0x000fe40000000000 */
[----:B--2---:R-:W-:-:S04]  /*0650*/  VIADD R22, R0, 0xffffffe ;  /* 0x0ffffffe00167836 */ /* 0x004fc80000000000 */
[----:B------:R1:W2:Y:S06]  /*0660*/  F2I.FTZ.U32.TRUNC.NTZ R23, R22 ;  /* 0x0000001600177305 */ /* 0x0002ac000021f000 */
[----:B------:R-:W-:Y:S02]  /*0670*/  @!P0 IMAD.MOV R29, RZ, RZ, R27 ;  /* 0x000000ffff1d8224 */ /* 0x000fe400078e021b */
[----:B-1----:R-:W-:Y:S02]  /*0680*/  IMAD.MOV.U32 R22, RZ, RZ, RZ ;  /* 0x000000ffff167224 */ /* 0x002fe400078e00ff */
[----:B--2---:R-:W-:-:S04]  /*0690*/  IMAD R31, R31, R23, RZ ;  /* 0x000000171f1f7224 */ /* 0x004fc800078e02ff */
[----:B------:R-:W-:-:S06]  /*06a0*/  IMAD.HI.U32 R0, R23, R31, R22 ;  /* 0x0000001f17007227 */ /* 0x000fcc00078e0016 */
[----:B------:R-:W-:-:S04]  /*06b0*/  IMAD.HI.U32 R23, R0, R29, RZ ;  /* 0x0000001d00177227 */ /* 0x000fc800078e00ff */
[----:B------:R-:W-:-:S04]  /*06c0*/  IMAD.MOV R0, RZ, RZ, -R23 ;  /* 0x000000ffff007224 */ /* 0x000fc800078e0a17 */
[----:B------:R-:W-:Y:S01]  /*06d0*/  IMAD R29, R36, R0, R29 ;  /* 0x00000000241d7224 */ /* 0x000fe200078e021d */
[----:B------:R-:W-:-:S04]  /*06e0*/  SEL R0, RZ, 0x1, !P0 ;  /* 0x00000001ff007807 */ /* 0x000fc80004000000 */
[----:B------:R-:W-:-:S13]  /*06f0*/  ISETP.GE.U32.AND P1, PT, R29, R36, PT ;  /* 0x000000241d00720c */ /* 0x000fda0003f26070 */
[----:B------:R-:W-:Y:S01]  /*0700*/  @P1 IADD3 R29, PT, PT, -R36, R29, RZ ;  /* 0x0000001d241d1210 */ /* 0x000fe20007ffe1ff */
[----:B------:R-:W-:-:S03]  /*0710*/  @P1 VIADD R23, R23, 0x1 ;  /* 0x0000000117171836 */ /* 0x000fc60000000000 */
[----:B------:R-:W-:-:S13]  /*0720*/  ISETP.GE.U32.AND P2, PT, R29, R36, PT ;  /* 0x000000241d00720c */ /* 0x000fda0003f46070 */
[----:B------:R-:W-:Y:S01]  /*0730*/  @P2 VIADD R23, R23, 0x1 ;  /* 0x0000000117172836 */ /* 0x000fe20000000000 */
[----:B------:R-:W-:-:S05]  /*0740*/  @!P3 LOP3.LUT R23, RZ, R36, RZ, 0x33, !PT ;  /* 0x00000024ff17b212 */ /* 0x000fca00078e33ff */
[----:B------:R-:W-:-:S04]  /*0750*/  IMAD.IADD R23, R0, 0x1, R23 ;  /* 0x0000000100177824 */ /* 0x000fc800078e0217 */
[----:B------:R-:W-:-:S04]  /*0760*/  IMAD R23, R8, R23, R8 ;  /* 0x0000001708177224 */ /* 0x000fc800078e0208 */
[----:B------:R-:W-:-:S04]  /*0770*/  IMAD.IADD R25, R24, 0x1, R23 ;  /* 0x0000000118197824 */ /* 0x000fc800078e0217 */
[----:B------:R-:W-:-:S07]  /*0780*/  IMAD.IADD R27, R25, 0x1, -R4 ;  /* 0x00000001191b7824 */ /* 0x000fce00078e0a04 */
.L_x_2082:
[----:B------:R-:W-:Y:S01]  /*0790*/  IADD3 R25, PT, PT, -R8, R25, RZ ;  /* 0x0000001908197210 */ /* 0x000fe20007ffe1ff */
[----:B------:R-:W-:-:S03]  /*07a0*/  IMAD.IADD R27, R27, 0x1, -R8 ;  /* 0x000000011b1b7824 */ /* 0x000fc600078e0a08 */
[----:B------:R-:W-:-:S13]  /*07b0*/  ISETP.GE.AND P0, PT, R25, R8, PT ;  /* 0x000000081900720c */ /* 0x000fda0003f06270 */
[----:B------:R-:W-:Y:S05]  /*07c0*/  @P0 BRA `(.L_x_2082) ;  /* 0xfffffffc00f00947 */ /* 0x000fea000383ffff */
[----:B------:R-:W-:Y:S05]  /*07d0*/  BSYNC.RECONVERGENT B1 ;  /* 0x0000000000017941 */ /* 0x000fea0003800200 */
.L_x_2081:
[----:B------:R-:W-:Y:S01]  /*07e0*/  BSSY.RECONVERGENT B1, `(.L_x_2083) ;  /* 0x0000006000017945 */ /* 0x000fe20003800200 */
[----:B------:R-:W-:-:S07]  /*07f0*/  IMAD.MOV.U32 R23, RZ, RZ, R38 ;  /* 0x000000ffff177224 */ /* 0x000fce00078e0026 */
.L_x_2084:
[C---:B------:R-:W-:Y:S01]  /*0800*/  ISETP.GE.AND P0, PT, R23.reuse, R8, PT ;  /* 0x000000081700720c */ /* 0x040fe20003f06270 */
[----:B------:R-:W-:Y:S02]  /*0810*/  IMAD.MOV.U32 R2, RZ, RZ, R23 ;  /* 0x000000ffff027224 */ /* 0x000fe400078e0017 */
[----:B------:R-:W-:-:S10]  /*0820*/  IMAD.IADD R23, R23, 0x1, -R8 ;  /* 0x0000000117177824 */ /* 0x000fd400078e0a08 */
[----:B------:R-:W-:Y:S05]  /*0830*/  @P0 BRA `(.L_x_2084) ;  /* 0xfffffffc00f00947 */ /* 0x000fea000383ffff */
[----:B------:R-:W-:Y:S05]  /*0840*/  BSYNC.RECONVERGENT B1 ;  /* 0x0000000000017941 */ /* 0x000fea0003800200 */
.L_x_2083:
[----:B------:R-:W1:Y:S01]  /*0850*/  I2F.F64.U32 R22, R7 ;  /* 0x0000000700167312 */ /* 0x000e620000201800 */
[----:B------:R-:W-:Y:S01]  /*0860*/  ISETP.NE.AND P1, PT, R2, R5, PT ;  /* 0x000000050200720c */ /* 0x000fe20003f25270 */
[----:B------:R-:W-:Y:S03]  /*0870*/  BSSY.RECONVERGENT B1, `(.L_x_2085) ;  /* 0x0000026000017945 */ /* 0x000fe60003800200 */
[----:B------:R-:W-:Y:S01]  /*0880*/  ISETP.EQ.AND P1, PT, R27, RZ, !P1 ;  /* 0x000000ff1b00720c */ /* 0x000fe20004f22270 */
[----:B-1----:R-:W-:-:S06]  /*0890*/  DSETP.NEU.AND P0, PT, R20, R22, PT ;  /* 0x000000161400722a */ /* 0x002fcc0003f0d000 */
[----:B------:R-:W-:-:S06]  /*08a0*/  DSETP.EQ.AND P0, PT, R18, R22, !P0 ;  /* 0x000000161200722a */ /* 0x000fcc0004702000 */
[----:B------:R-:W-:-:S13]  /*08b0*/  PLOP3.LUT P0, PT, P0, P1, PT, 0xf8, 0x8f ;  /* 0x00000000008f781c */ /* 0x000fda0000703f70 */
[----:B------:R-:W-:Y:S05]  /*08c0*/  @P0 BRA `(.L_x_2086) ;  /* 0x0000000000800947 */ /* 0x000fea0003800000 */
[----:B------:R-:W1:Y:S01]  /*08d0*/  LDCU UR6, c[0x0][0x390] ;  /* 0x00007200ff0677ac */ /* 0x000e620008000800 */
[----:B------:R-:W2:Y:S01]  /*08e0*/  LDC.64 R40, c[0x0][0x3a0] ;  /* 0x0000e800ff287b82 */ /* 0x000ea20000000a00 */
[----:B------:R-:W1:Y:S07]  /*08f0*/  F2I.F64.TRUNC R0, R20 ;  /* 0x0000001400007311 */ /* 0x000e6e000030d100 */
[----:B------:R-:W3:Y:S01]  /*0900*/  LDC.64 R26, c[0x0][0x380] ;  /* 0x0000e000ff1a7b82 */ /* 0x000ee20000000a00 */
[----:B-1----:R-:W-:-:S04]  /*0910*/  IMAD R0, R37, UR6, R0 ;  /* 0x0000000625007c24 */ /* 0x002fc8000f8e0200 */
[----:B------:R-:W-:-:S04]  /*0920*/  IMAD R23, R3, R0, R6 ;  /* 0x0000000003177224 */ /* 0x000fc800078e0206 */
[----:B--2---:R-:W-:-:S06]  /*0930*/  IMAD.WIDE R40, R23, 0x8, R40 ;  /* 0x0000000817287825 */ /* 0x004fcc00078e0228 */
[----:B------:R-:W2:Y:S01]  /*0940*/  LDG.E.64 R40, desc[UR4][R40.64] ;  /* 0x0000000428287981 */ /* 0x000ea2000c1e1b00 */
[----:B------:R-:W-:-:S04]  /*0950*/  IMAD R25, R2, UR6, R25 ;  /* 0x0000000602197c24 */ /* 0x000fc8000f8e0219 */
[----:B---3--:R-:W-:-:S06]  /*0960*/  IMAD.WIDE R26, R25, 0x8, R26 ;  /* 0x00000008191a7825 */ /* 0x008fcc00078e021a */
[----:B------:R-:W3:Y:S01]  /*0970*/  LDG.E.64 R26, desc[UR4][R26.64] ;  /* 0x000000041a1a7981 */ /* 0x000ee2000c1e1b00 */
[----:B------:R-:W-:Y:S01]  /*0980*/  IMAD.MOV.U32 R22, RZ, RZ, 0x1 ;  /* 0x00000001ff167424 */ /* 0x000fe200078e00ff */
[----:B------:R-:W-:Y:S01]  /*0990*/  BSSY.RECONVERGENT B2, `(.L_x_2087) ;  /* 0x0000012000027945 */ /* 0x000fe20003800200 */
[----:B--2---:R-:W1:Y:S01]  /*09a0*/  MUFU.RCP64H R23, R41 ;  /* 0x0000002900177308 */ /* 0x004e620000001800 */
[----:B---3--:R-:W-:-:S03]  /*09b0*/  FSETP.GEU.AND P1, PT, |R27|, 6.5827683646048100446e-37, PT ;  /* 0x036000001b00780b */ /* 0x008fc60003f2e200 */
[----:B-1----:R-:W-:-:S08]  /*09c0*/  DFMA R24, -R40, R22, 1 ;  /* 0x3ff000002818742b */ /* 0x002fd00000000116 */
[----:B------:R-:W-:-:S08]  /*09d0*/  DFMA R24, R24, R24, R24 ;  /* 0x000000181818722b */ /* 0x000fd00000000018 */
[----:B------:R-:W-:-:S08]  /*09e0*/  DFMA R24, R22, R24, R22 ;  /* 0x000000181618722b */ /* 0x000fd00000000016 */
[----:B------:R-:W-:-:S08]  /*09f0*/  DFMA R22, -R40, R24, 1 ;  /* 0x3ff000002816742b */ /* 0x000fd00000000118 */
[----:B------:R-:W-:-:S08]  /*0a00*/  DFMA R22, R24, R22, R24 ;  /* 0x000000161816722b */ /* 0x000fd00000000018 */
[----:B------:R-:W-:-:S08]  /*0a10*/  DMUL R24, R26, R22 ;  /* 0x000000161a187228 */ /* 0x000fd00000000000 */
[----:B------:R-:W-:-:S08]  /*0a20*/  DFMA R28, -R40, R24, R26 ;  /* 0x00000018281c722b */ /* 0x000fd0000000011a */
[----:B------:R-:W-:-:S10]  /*0a30*/  DFMA R22, R22, R28, R24 ;  /* 0x0000001c1616722b */ /* 0x000fd40000000018 */
[----:B------:R-:W-:-:S05]  /*0a40*/  FFMA R0, RZ, R41, R23 ;  /* 0x00000029ff007223 */ /* 0x000fca0000000017 */
[----:B------:R-:W-:-:S13]  /*0a50*/  FSETP.GT.AND P0, PT, |R0|, 1.469367938527859385e-39, PT ;  /* 0x001000000000780b */ /* 0x000fda0003f04200 */
[----:B------:R-:W-:Y:S05]  /*0a60*/  @P0 BRA P1, `(.L_x_2088) ;  /* 0x0000000000100947 */ /* 0x000fea0000800000 */
[----:B------:R-:W-:-:S07]  /*0a70*/  MOV R2, 0xa90 ;  /* 0x00000a9000027802 */ /* 0x000fce0000000f00 */
[----:B0-----:R-:W-:Y:S05]  /*0a80*/  CALL.REL.NOINC `($__internal_7_$__cuda_sm20_div_rn_f64_full) ;  /* 0x0000000000507944 */ /* 0x001fea0003c00000 */
[----:B------:R-:W-:Y:S01]  /*0a90*/  MOV R22, R30 ;  /* 0x0000001e00167202 */ /* 0x000fe20000000f00 */
[----:B------:R-:W-:-:S07]  /*0aa0*/  IMAD.MOV.U32 R23, RZ, RZ, R31 ;  /* 0x000000ffff177224 */ /* 0x000fce00078e001f */
.L_x_2088:
[----:B------:R-:W-:Y:S05]  /*0ab0*/  BSYNC.RECONVERGENT B2 ;  /* 0x0000000000027941 */ /* 0x000fea0003800200 */
.L_x_2087:
[----:B------:R-:W-:-:S11]  /*0ac0*/  DADD R16, R16, R22 ;  /* 0x0000000010107229 */ /* 0x000fd60000000016 */
.L_x_2086:
[----:B------:R-:W-:Y:S05]  /*0ad0*/  BSYNC.RECONVERGENT B1 ;  /* 0x0000000000017941 */ /* 0x000fea0003800200 */
.L_x_2085:
[----:B------:R-:W-:-:S08]  /*0ae0*/  DADD R20, R20, 1 ;  /* 0x3ff0000014147429 */ /* 0x000fd00000000000 */
[----:B0-----:R-:W-:-:S14]  /*0af0*/  DSETP.GEU.AND P0, PT, R20, R14, PT ;  /* 0x0000000e1400722a */ /* 0x001fdc0003f0e000 */
[----:B------:R-:W-:Y:S05]  /*0b00*/  @!P0 BRA `(.L_x_2089) ;  /* 0xfffffff800a48947 */ /* 0x000fea000383ffff */
[----:B------:R-:W-:-:S08]  /*0b10*/  DADD R18, R18, 1 ;  /* 0x3ff0000012127429 */ /* 0x000fd00000000000 */
[----:B------:R-:W-:-:S14]  /*0b20*/  DSETP.GEU.AND P0, PT, R18, R14, PT ;  /* 0x0000000e1200722a */ /* 0x000fdc0003f0e000 */
[----:B------:R-:W-:Y:S05]  /*0b30*/  @!P0 BRA `(.L_x_2090) ;  /* 0xfffffff8001c8947 */ /* 0x000fea000383ffff */
[----:B------:R-:W-:Y:S01]  /*0b40*/  UMOV UR6, 0xdda89128 ;  /* 0xdda8912800067882 */ /* 0x000fe20000000000 */
[----:B------:R-:W-:Y:S02]  /*0b50*/  UMOV UR7, 0x3df8bd2f ;  /* 0x3df8bd2f00077882 */ /* 0x000fe40000000000 */
[----:B------:R-:W-:-:S11]  /*0b60*/  DMUL R16, R16, UR6 ;  /* 0x0000000610107c28 */ /* 0x000fd60008000000 */
.L_x_2080:
[----:B------:R-:W-:Y:S05]  /*0b70*/  BSYNC.RECONVERGENT B0 ;  /* 0x0000000000007941 */ /* 0x000fea0003800200 */
.L_x_2079:
[----:B------:R-:W0:Y:S01]  /*0b80*/  LDC.64 R2, c[0x0][0x388] ;  /* 0x0000e200ff027b82 */ /* 0x000e220000000a00 */
[----:B------:R-:W-:Y:S01]  /*0b90*/  DMUL R16, R10, R16 ;  /* 0x000000100a107228 */ /* 0x000fe20000000000 */
[----:B0-----:R-:W-:-:S06]  /*0ba0*/  IMAD.WIDE R6, R6, 0x8, R2 ;  /* 0x0000000806067825 */ /* 0x001fcc00078e0202 */
[----:B------:R-:W-:Y:S01]  /*0bb0*/  STG.E.64 desc[UR4][R6.64], R16 ;  /* 0x0000001006007986 */ /* 0x000fe2000c101b04 */
[----:B------:R-:W-:Y:S05]  /*0bc0*/  EXIT ;  /* 0x000000000000794d */ /* 0x000fea0003800000 */
        .weak           $__internal_7_$__cuda_sm20_div_rn_f64_full
        .type           $__internal_7_$__cuda_sm20_div_rn_f64_full,@function
        .size           $__internal_7_$__cuda_sm20_div_rn_f64_full,(.L_x_2121 - $__internal_7_$__cuda_sm20_div_rn_f64_full)
$__internal_7_$__cuda_sm20_div_rn_f64_full:
[C---:B------:R-:W-:Y:S01]  /*0bd0*/  FSETP.GEU.AND P0, PT, |R41|.reuse, 1.469367938527859385e-39, PT ;  /* 0x001000002900780b */ /* 0x040fe20003f0e200 */
[--C-:B------:R-:W-:Y:S01]  /*0be0*/  IMAD.MOV.U32 R24, RZ, RZ, R40.reuse ;  /* 0x000000ffff187224 */ /* 0x100fe200078e0028 */
[----:B------:R-:W-:Y:S01]  /*0bf0*/  LOP3.LUT R22, R41, 0x800fffff, RZ, 0xc0, !PT ;  /* 0x800fffff29167812 */ /* 0x000fe200078ec0ff */
[----:B------:R-:W-:Y:S01]  /*0c00*/  IMAD.MOV.U32 R25, RZ, RZ, R41 ;  /* 0x000000ffff197224 */ /* 0x000fe200078e0029 */
[C---:B------:R-:W-:Y:S01]  /*0c10*/  FSETP.GEU.AND P2, PT, |R27|.reuse, 1.469367938527859385e-39, PT ;  /* 0x001000001b00780b */ /* 0x040fe20003f4e200 */
[----:B------:R-:W-:Y:S01]  /*0c20*/  IMAD.MOV.U32 R28, RZ, RZ, 0x1 ;  /* 0x00000001ff1c7424 */ /* 0x000fe200078e00ff */
[----:B------:R-:W-:Y:S01]  /*0c30*/  LOP3.LUT R23, R22, 0x3ff00000, RZ, 0xfc, !PT ;  /* 0x3ff0000016177812 */ /* 0x000fe200078efcff */
[----:B------:R-:W-:Y:S01]  /*0c40*/  IMAD.MOV.U32 R22, RZ, RZ, R40 ;  /* 0x000000ffff167224 */ /* 0x000fe200078e0028 */
[----:B------:R-:W-:Y:S01]  /*0c50*/  LOP3.LUT R39, R27, 0x7ff00000, RZ, 0xc0, !PT ;  /* 0x7ff000001b277812 */ /* 0x000fe200078ec0ff */
[----:B------:R-:W-:Y:S01]  /*0c60*/  BSSY.RECONVERGENT B3, `(.L_x_2091) ;  /* 0x0000050000037945 */ /* 0x000fe20003800200 */
[----:B------:R-:W-:-:S03]  /*0c70*/  LOP3.LUT R40, R41, 0x7ff00000, RZ, 0xc0, !PT ;  /* 0x7ff0000029287812 */ /* 0x000fc600078ec0ff */
[----:B------:R-:W-:Y:S01]  /*0c80*/  @!P0 DMUL R22, R24, 8.98846567431157953865e+307 ;  /* 0x7fe0000018168828 */ /* 0x000fe20000000000 */
[----:B------:R-:W-:Y:S01]  /*0c90*/  ISETP.GE.U32.AND P1, PT, R39, R40, PT ;  /* 0x000000282700720c */ /* 0x000fe20003f26070 */
[----:B------:R-:W-:Y:S02]  /*0ca0*/  IMAD.MOV.U32 R41, RZ, RZ, R39 ;  /* 0x000000ffff297224 */ /* 0x000fe400078e0027 */
[----:B------:R-:W-:Y:S01]  /*0cb0*/  @!P2 LOP3.LUT R0, R25, 0x7ff00000, RZ, 0xc0, !PT ;  /* 0x7ff000001900a812 */ /* 0x000fe200078ec0ff */
[----:B------:R-:W-:Y:S01]  /*0cc0*/  @!P2 IMAD.MOV.U32 R32, RZ, RZ, RZ ;  /* 0x000000ffff20a224 */ /* 0x000fe200078e00ff */
[----:B------:R-:W0:Y:S02]  /*0cd0*/  MUFU.RCP64H R29, R23 ;  /* 0x00000017001d7308 */ /* 0x000e240000001800 */
[----:B------:R-:W-:Y:S02]  /*0ce0*/  @!P2 ISETP.GE.U32.AND P3, PT, R39, R0, PT ;  /* 0x000000002700a20c */ /* 0x000fe40003f66070 */
[----:B------:R-:W-:-:S02]  /*0cf0*/  MOV R0, 0x1ca00000 ;  /* 0x1ca0000000007802 */ /* 0x000fc40000000f00 */
[----:B------:R-:W-:Y:S02]  /*0d00*/  @!P0 LOP3.LUT R40, R23, 0x7ff00000, RZ, 0xc0, !PT ;  /* 0x7ff0000017288812 */ /* 0x000fe400078ec0ff */
[----:B------:R-:W-:-:S03]  /*0d10*/  @!P2 SEL R33, R0, 0x63400000, !P3 ;  /* 0x634000000021a807 */ /* 0x000fc60005800000 */
[----:B------:R-:W-:Y:S01]  /*0d20*/  VIADD R42, R40, 0xffffffff ;  /* 0xffffffff282a7836 */ /* 0x000fe20000000000 */
[----:B------:R-:W-:-:S04]  /*0d30*/  @!P2 LOP3.LUT R33, R33, 0x80000000, R27, 0xf8, !PT ;  /* 0x800000002121a812 */ /* 0x000fc800078ef81b */
[----:B------:R-:W-:Y:S01]  /*0d40*/  @!P2 LOP3.LUT R33, R33, 0x100000, RZ, 0xfc, !PT ;  /* 0x001000002121a812 */ /* 0x000fe200078efcff */
[----:B0-----:R-:W-:-:S08]  /*0d50*/  DFMA R30, R28, -R22, 1 ;  /* 0x3ff000001c1e742b */ /* 0x001fd00000000816 */
[----:B------:R-:W-:-:S08]  /*0d60*/  DFMA R30, R30, R30, R30 ;  /* 0x0000001e1e1e722b */ /* 0x000fd0000000001e */
[----:B------:R-:W-:Y:S01]  /*0d70*/  DFMA R30, R28, R30, R28 ;  /* 0x0000001e1c1e722b */ /* 0x000fe2000000001c */
[----:B------:R-:W-:Y:S01]  /*0d80*/  SEL R29, R0, 0x63400000, !P1 ;  /* 0x63400000001d7807 */ /* 0x000fe20004800000 */
[----:B------:R-:W-:-:S03]  /*0d90*/  IMAD.MOV.U32 R28, RZ, RZ, R26 ;  /* 0x000000ffff1c7224 */ /* 0x000fc600078e001a */
        /* <DEDUP_REMOVED lines=8> */
[----:B------:R-:W-:-:S03]  /*0e20*/  DFMA R32, R30, -R22, R28 ;  /* 0x800000161e20722b */ /* 0x000fc6000000001c */
[----:B------:R-:W-:-:S05]  /*0e30*/  ISETP.GT.U32.OR P0, PT, R42, 0x7feffffe, P0 ;  /* 0x7feffffe2a00780c */ /* 0x000fca0000704470 */
[----:B------:R-:W-:-:S08]  /*0e40*/  DFMA R32, R34, R32, R30 ;  /* 0x000000202220722b */ /* 0x000fd0000000001e */
[----:B------:R-:W-:Y:S05]  /*0e50*/  @P0 BRA `(.L_x_2092) ;  /* 0x00000000006c0947 */ /* 0x000fea0003800000 */
[----:B------:R-:W-:-:S04]  /*0e60*/  LOP3.LUT R30, R25, 0x7ff00000, RZ, 0xc0, !PT ;  /* 0x7ff00000191e7812 */ /* 0x000fc800078ec0ff */
[CC--:B------:R-:W-:Y:S02]  /*0e70*/  VIADDMNMX R26, R39.reuse, -R30.reuse, 0xb9600000, !PT ;  /* 0xb9600000271a7446 */ /* 0x0c0fe4000780091e */
[----:B------:R-:W-:Y:S02]  /*0e80*/  ISETP.GE.U32.AND P0, PT, R39, R30, PT ;  /* 0x0000001e2700720c */ /* 0x000fe40003f06070 */
[----:B------:R-:W-:Y:S02]  /*0e90*/  VIMNMX R26, PT, PT, R26, 0x46a00000, PT ;  /* 0x46a000001a1a7848 */ /* 0x000fe40003fe0100 */
[----:B------:R-:W-:-:S04]  /*0ea0*/  SEL R27, R0, 0x63400000, !P0 ;  /* 0x63400000001b7807 */ /* 0x000fc80004000000 */
[----:B------:R-:W-:Y:S01]  /*0eb0*/  IADD3 R0, PT, PT, -R27, R26, RZ ;  /* 0x0000001a1b007210 */ /* 0x000fe20007ffe1ff */
[----:B------:R-:W-:-:S04]  /*0ec0*/  IMAD.MOV.U32 R26, RZ, RZ, RZ ;  /* 0x000000ffff1a7224 */ /* 0x000fc800078e00ff */
[----:B------:R-:W-:-:S06]  /*0ed0*/  VIADD R27, R0, 0x7fe00000 ;  /* 0x7fe00000001b7836 */ /* 0x000fcc0000000000 */
        /* <DEDUP_REMOVED lines=10> */
[----:B------:R-:W-:Y:S01]  /*0f80*/  DMUL.RP R26, R32, R26 ;  /* 0x0000001a201a7228 */ /* 0x000fe20000008000 */
[----:B------:R-:W-:-:S06]  /*0f90*/  IMAD.MOV.U32 R22, RZ, RZ, RZ ;  /* 0x000000ffff167224 */ /* 0x000fcc00078e00ff */
[----:B------:R-:W-:-:S03]  /*0fa0*/  DFMA R22, R30, -R22, R32 ;  /* 0x800000161e16722b */ /* 0x000fc60000000020 */
[----:B------:R-:W-:-:S03]  /*0fb0*/  LOP3.LUT R25, R27, R25, RZ, 0x3c, !PT ;  /* 0x000000191b197212 */ /* 0x000fc600078e3cff */
[----:B------:R-:W-:-:S04]  /*0fc0*/  IADD3 R22, PT, PT, -R0, -0x43300000, RZ ;  /* 0xbcd0000000167810 */ /* 0x000fc80007ffe1ff */
[----:B------:R-:W-:-:S04]  /*0fd0*/  FSETP.NEU.AND P0, PT, |R23|, R22, PT ;  /* 0x000000161700720b */ /* 0x000fc80003f0d200 */
[----:B------:R-:W-:Y:S02]  /*0fe0*/  FSEL R30, R26, R30, !P0 ;  /* 0x0000001e1a1e7208 */ /* 0x000fe40004000000 */
[----:B------:R-:W-:Y:S01]  /*0ff0*/  FSEL R31, R25, R31, !P0 ;  /* 0x0000001f191f7208 */ /* 0x000fe20004000000 */
[----:B------:R-:W-:Y:S06]  /*1000*/  BRA `(.L_x_2093) ;  /* 0x0000000000547947 */ /* 0x000fec0003800000 */
.L_x_2092:
[----:B------:R-:W-:-:S14]  /*1010*/  DSETP.NAN.AND P0, PT, R26, R26, PT ;  /* 0x0000001a1a00722a */ /* 0x000fdc0003f08000 */
[----:B------:R-:W-:Y:S05]  /*1020*/  @P0 BRA `(.L_x_2094) ;  /* 0x0000000000440947 */ /* 0x000fea0003800000 */
[----:B------:R-:W-:-:S14]  /*1030*/  DSETP.NAN.AND P0, PT, R24, R24, PT ;  /* 0x000000181800722a */ /* 0x000fdc0003f08000 */
[----:B------:R-:W-:Y:S05]  /*1040*/  @P0 BRA `(.L_x_2095) ;  /* 0x0000000000300947 */ /* 0x000fea0003800000 */
[----:B------:R-:W-:Y:S01]  /*1050*/  ISETP.NE.AND P0, PT, R41, R40, PT ;  /* 0x000000282900720c */ /* 0x000fe20003f05270 */
[----:B------:R-:W-:Y:S01]  /*1060*/  IMAD.MOV.U32 R31, RZ, RZ, -0x80000 ;  /* 0xfff80000ff1f7424 */ /* 0x000fe200078e00ff */
        /* <DEDUP_REMOVED lines=10> */
.L_x_2095:
[----:B------:R-:W-:Y:S02]  /*1110*/  LOP3.LUT R31, R25, 0x80000, RZ, 0xfc, !PT ;  /* 0x00080000191f7812 */ /* 0x000fe400078efcff */
[----:B------:R-:W-:Y:S01]  /*1120*/  MOV R30, R24 ;  /* 0x00000018001e7202 */ /* 0x000fe20000000f00 */
[----:B------:R-:W-:Y:S06]  /*1130*/  BRA `(.L_x_2093) ;  /* 0x0000000000087947 */ /* 0x000fec0003800000 */
.L_x_2094:
[----:B------:R-:W-:Y:S01]  /*1140*/  LOP3.LUT R31, R27, 0x80000, RZ, 0xfc, !PT ;  /* 0x000800001b1f7812 */ /* 0x000fe200078efcff */
[----:B------:R-:W-:-:S07]  /*1150*/  IMAD.MOV.U32 R30, RZ, RZ, R26 ;  /* 0x000000ffff1e7224 */ /* 0x000fce00078e001a */
.L_x_2093:
[----:B------:R-:W-:Y:S05]  /*1160*/  BSYNC.RECONVERGENT B3 ;  /* 0x0000000000037941 */ /* 0x000fea0003800200 */
.L_x_2091:
[----:B------:R-:W-:Y:S02]  /*1170*/  IMAD.MOV.U32 R22, RZ, RZ, R2 ;  /* 0x000000ffff167224 */ /* 0x000fe400078e0002 */
[----:B------:R-:W-:-:S04]  /*1180*/  IMAD.MOV.U32 R23, RZ, RZ, 0x0 ;  /* 0x00000000ff177424 */ /* 0x000fc800078e00ff */
[----:B------:R-:W-:Y:S05]  /*1190*/  RET.REL.NODEC R22 `(_Z14potOnParticlesPdS_idS_) ;  /* 0xffffffec16987950 */ /* 0x000fea0003c3ffff */
.L_x_2096:
        /* <DEDUP_REMOVED lines=14> */
.L_x_2121:


//--------------------- .text._Z13findPotentialPdS_ddS_ --------------------------
	.section	.text._Z13findPotentialPdS_ddS_,"ax",@progbits
	.align	128
        .global         _Z13findPotentialPdS_ddS_
        .type           _Z13findPotentialPdS_ddS_,@function
        .size           _Z13findPotentialPdS_ddS_,(.L_x_2122 - _Z13findPotentialPdS_ddS_)
        .other          _Z13findPotentialPdS_ddS_,@"STO_CUDA_ENTRY STV_DEFAULT"
_Z13findPotentialPdS_ddS_:
.text._Z13findPotentialPdS_ddS_:
[----:B------:R-:W-:Y:S08]  /*0000*/  LDC R1, c[0x0][0x37c] ;  /* 0x0000df00ff017b82 */ /* 0x000ff00000000800 */
[----:B------:R-:W0:Y:S01]  /*0010*/  LDC.64 R2, c[0x0][0x390] ;  /* 0x0000e400ff027b82 */ /* 0x000e220000000a00 */
[----:B------:R-:W1:Y:S01]  /*0020*/  S2R R0, SR_TID.X ;  /* 0x0000000000007919 */ /* 0x000e620000002100 */
[----:B------:R-:W2:Y:S06]  /*0030*/  LDCU UR5, c[0x0][0x370] ;  /* 0x00006e00ff0577ac */ /* 0x000eac0008000800 */
[----:B------:R-:W-:Y:S08]  /*0040*/  S2UR UR4, SR_CTAID.Y ;  /* 0x00000000000479c3 */ /* 0x000ff00000002600 */
[----:B------:R-:W2:Y:S01]  /*0050*/  S2UR UR6, SR_CTAID.X ;  /* 0x00000000000679c3 */ /* 0x000ea20000002500 */
[----:B0-----:R-:W0:Y:S07]  /*0060*/  F2I.F64.TRUNC R4, R2 ;  /* 0x0000000200047311 */ /* 0x001e2e000030d100 */
[----:B------:R-:W1:Y:S01]  /*0070*/  LDC R21, c[0x0][0x360] ;  /* 0x0000d800ff157b82 */ /* 0x000e620000000800 */
[----:B0-----:R-:W-:Y:S01]  /*0080*/  R2UR UR7, R4 ;  /* 0x00000000040772ca */ /* 0x001fe200000e0000 */
[----:B--2---:R-:W-:-:S06]  /*0090*/  UIMAD UR4, UR4, UR5, UR6 ;  /* 0x00000005040472a4 */ /* 0x004fcc000f8e0206 */
[----:B-1----:R-:W-:-:S06]  /*00a0*/  IMAD R21, R21, UR4, R0 ;  /* 0x0000000415157c24 */ /* 0x002fcc000f8e0200 */
[----:B------:R-:W-:-:S06]  /*00b0*/  UIMAD UR6, UR7, UR7, URZ ;  /* 0x00000007070672a4 */ /* 0x000fcc000f8e02ff */
[----:B------:R-:W-:-:S13]  /*00c0*/  ISETP.GE.AND P0, PT, R21, UR6, PT ;  /* 0x0000000615007c0c */ /* 0x000fda000bf06270 */
[----:B------:R-:W-:Y:S05]  /*00d0*/  @P0 EXIT ;  /* 0x000000000000094d */ /* 0x000fea0003800000 */
[----:B------:R-:W-:Y:S01]  /*00e0*/  IABS R7, UR7 ;  /* 0x0000000700077c13 */ /* 0x000fe20008000000 */
[----:B------:R-:W-:Y:S01]  /*00f0*/  DMUL R2, R2, 0.5 ;  /* 0x3fe0000002027828 */ /* 0x000fe20000000000 */
[----:B------:R-:W-:Y:S01]  /*0100*/  IABS R8, R21 ;  /* 0x0000001500087213 */ /* 0x000fe20000000000 */
[----:B------:R-:W0:Y:S01]  /*0110*/  LDCU.64 UR10, c[0x0][0x358] ;  /* 0x00006b00ff0a77ac */ /* 0x000e220008000a00 */
[----:B------:R-:W1:Y:S01]  /*0120*/  I2F.RP R0, R7 ;  /* 0x0000000700007306 */ /* 0x000e620000209400 */
[----:B------:R-:W-:-:S07]  /*0130*/  IABS R10, UR7 ;  /* 0x00000007000a7c13 */ /* 0x000fce0008000000 */
[----:B------:R-:W2:Y:S08]  /*0140*/  F2I.F64.TRUNC R2, R2 ;  /* 0x0000000200027311 */ /* 0x000eb0000030d100 */
[----:B-1----:R-:W1:Y:S02]  /*0150*/  MUFU.RCP R0, R0 ;  /* 0x0000000000007308 */ /* 0x002e640000001000 */
[----:B-1----:R-:W-:-:S06]  /*0160*/  VIADD R4, R0, 0xffffffe ;  /* 0x0ffffffe00047836 */ /* 0x002fcc0000000000 */
[----:B------:R1:W3:Y:S02]  /*0170*/  F2I.FTZ.U32.TRUNC.NTZ R5, R4 ;  /* 0x0000000400057305 */ /* 0x0002e4000021f000 */
[----:B-1----:R-:W-:Y:S02]  /*0180*/  IMAD.MOV.U32 R4, RZ, RZ, RZ ;  /* 0x000000ffff047224 */ /* 0x002fe400078e00ff */
[----:B---3--:R-:W-:-:S04]  /*0190*/  IMAD.MOV R6, RZ, RZ, -R5 ;  /* 0x000000ffff067224 */ /* 0x008fc800078e0a05 */
[----:B------:R-:W-:Y:S02]  /*01a0*/  IMAD R9, R6, R7, RZ ;  /* 0x0000000706097224 */ /* 0x000fe400078e02ff */
[----:B------:R-:W-:Y:S02]  /*01b0*/  IMAD.MOV.U32 R6, RZ, RZ, R8 ;  /* 0x000000ffff067224 */ /* 0x000fe400078e0008 */
[----:B------:R-:W-:-:S04]  /*01c0*/  IMAD.HI.U32 R5, R5, R9, R4 ;  /* 0x0000000905057227 */ /* 0x000fc800078e0004 */
[----:B------:R-:W-:Y:S01]  /*01d0*/  IMAD.MOV R9, RZ, RZ, -R10 ;  /* 0x000000ffff097224 */ /* 0x000fe200078e0a0a */
[----:B------:R-:W-:Y:S01]  /*01e0*/  CS2R R10, SRZ ;  /* 0x00000000000a7805 */ /* 0x000fe2000001ff00 */
[----:B------:R-:W-:-:S04]  /*01f0*/  IMAD.HI.U32 R0, R5, R6, RZ ;  /* 0x0000000605007227 */ /* 0x000fc800078e00ff */
[----:B------:R-:W-:-:S05]  /*0200*/  IMAD R4, R0, R9, R6 ;  /* 0x0000000900047224 */ /* 0x000fca00078e0206 */
[----:B------:R-:W-:-:S13]  /*0210*/  ISETP.GT.U32.AND P1, PT, R7, R4, PT ;  /* 0x000000040700720c */ /* 0x000fda0003f24070 */
[----:B------:R-:W-:Y:S02]  /*0220*/  @!P1 IMAD.IADD R4, R4, 0x1, -R7 ;  /* 0x0000000104049824 */ /* 0x000fe400078e0a07 */
[----:B------:R-:W-:Y:S01]  /*0230*/  @!P1 VIADD R0, R0, 0x1 ;  /* 0x0000000100009836 */ /* 0x000fe20000000000 */
[----:B------:R-:W-:Y:S02]  /*0240*/  ISETP.NE.AND P1, PT, RZ, UR7, PT ;  /* 0x00000007ff007c0c */ /* 0x000fe4000bf25270 */
[----:B------:R-:W-:Y:S02]  /*0250*/  ISETP.GE.U32.AND P0, PT, R4, R7, PT ;  /* 0x000000070400720c */ /* 0x000fe40003f06070 */
[----:B------:R-:W-:-:S04]  /*0260*/  LOP3.LUT R4, R21, UR7, RZ, 0x3c, !PT ;  /* 0x0000000715047c12 */ /* 0x000fc8000f8e3cff */
[----:B------:R-:W-:-:S07]  /*0270*/  ISETP.GE.AND P2, PT, R4, RZ, PT ;  /* 0x000000ff0400720c */ /* 0x000fce0003f46270 */
[----:B------:R-:W-:Y:S02]  /*0280*/  @P0 IADD3 R0, PT, PT, R0, 0x1, RZ ;  /* 0x0000000100000810 */ /* 0x000fe40007ffe0ff */
[----:B--2---:R-:W-:-:S04]  /*0290*/  ISETP.GE.AND P0, PT, R2, 0x1, PT ;  /* 0x000000010200780c */ /* 0x004fc80003f06270 */
[----:B------:R-:W-:Y:S01]  /*02a0*/  @!P2 IMAD.MOV R0, RZ, RZ, -R0 ;  /* 0x000000ffff00a224 */ /* 0x000fe200078e0a00 */
[----:B------:R-:W-:-:S05]  /*02b0*/  @!P1 LOP3.LUT R0, RZ, UR7, RZ, 0x33, !PT ;  /* 0x00000007ff009c12 */ /* 0x000fca000f8e33ff */
[----:B------:R-:W-:-:S04]  /*02c0*/  IMAD.MOV R4, RZ, RZ, -R0 ;  /* 0x000000ffff047224 */ /* 0x000fc800078e0a00 */
[----:B------:R-:W-:Y:S01]  /*02d0*/  IMAD R21, R4, UR7, R21 ;  /* 0x0000000704157c24 */ /* 0x000fe2000f8e0215 */
[----:B0-----:R-:W-:Y:S06]  /*02e0*/  @!P0 BRA `(.L_x_2097) ;  /* 0x0000000800288947 */ /* 0x001fec0003800000 */
[----:B------:R-:W-:Y:S01]  /*02f0*/  IMAD.SHL.U32 R8, R2, 0x2, RZ ;  /* 0x0000000202087824 */ /* 0x000fe200078e00ff */
[----:B------:R0:W1:Y:S01]  /*0300*/  I2F.F64 R4, R0 ;  /* 0x0000000000047312 */ /* 0x0000620000201c00 */
[----:B------:R-:W-:Y:S01]  /*0310*/  UISETP.LT.U32.AND UP0, UPT, UR7, 0x1, UPT ;  /* 0x000000010700788c */ /* 0x000fe2000bf01070 */
[----:B------:R-:W-:Y:S01]  /*0320*/  CS2R R10, SRZ ;  /* 0x00000000000a7805 */ /* 0x000fe2000001ff00 */
[----:B------:R-:W-:Y:S01]  /*0330*/  UMOV UR4, URZ ;  /* 0x000000ff00047c82 */ /* 0x000fe20008000000 */
[----:B------:R-:W-:Y:S01]  /*0340*/  UMOV UR5, URZ ;  /* 0x000000ff00057c82 */ /* 0x000fe20008000000 */
[----:B------:R-:W-:-:S03]  /*0350*/  USEL UR8, UR7, 0x1, !UP0 ;  /* 0x0000000107087887 */ /* 0x000fc6000c000000 */
[----:B------:R0:W2:Y:S08]  /*0360*/  I2F.F64.U32 R6, R2 ;  /* 0x0000000200067312 */ /* 0x0000b00000201800 */
[----:B01----:R-:W3:Y:S02]  /*0370*/  I2F.F64 R8, R8 ;  /* 0x0000000800087312 */ /* 0x003ee40000201c00 */
.L_x_2107:
[----:B------:R-:W0:Y:S01]  /*0380*/  I2F.F64 R2, R21 ;  /* 0x0000001500027312 */ /* 0x000e220000201c00 */
[----:B------:R-:W-:Y:S01]  /*0390*/  IMAD R17, RZ, RZ, -UR8 ;  /* 0x80000008ff117e24 */ /* 0x000fe2000f8e02ff */
[----:B------:R-:W-:-:S06]  /*03a0*/  ISETP.NE.U32.AND P3, PT, RZ, UR8, PT ;  /* 0x00000008ff007c0c */ /* 0x000fcc000bf65070 */
[----:B------:R-:W1:Y:S01]  /*03b0*/  I2F.U32.RP R14, UR8 ;  /* 0x00000008000e7d06 */ /* 0x000e620008209000 */
[----:B0-----:R-:W-:-:S07]  /*03c0*/  DADD R2, R2, UR4 ;  /* 0x0000000402027e29 */ /* 0x001fce0008000000 */
[----:B------:R-:W0:Y:S01]  /*03d0*/  F2I.F64.TRUNC R20, UR4 ;  /* 0x0000000400147d11 */ /* 0x000e22000830d100 */
[----:B--2---:R-:W-:-:S07]  /*03e0*/  DADD R2, -R6, R2 ;  /* 0x0000000006027229 */ /* 0x004fce0000000102 */
[----:B-1----:R-:W1:Y:S01]  /*03f0*/  MUFU.RCP R14, R14 ;  /* 0x0000000e000e7308 */ /* 0x002e620000001000 */
[----:B0-----:R-:W-:-:S07]  /*0400*/  IMAD R20, R20, UR7, RZ ;  /* 0x0000000714147c24 */ /* 0x001fce000f8e02ff */
[----:B------:R-:W0:Y:S01]  /*0410*/  F2I.F64.TRUNC R2, R2 ;  /* 0x0000000200027311 */ /* 0x000e22000030d100 */
[----:B-1----:R-:W-:-:S07]  /*0420*/  VIADD R12, R14, 0xffffffe ;  /* 0x0ffffffe0e0c7836 */ /* 0x002fce0000000000 */
[----:B------:R1:W2:Y:S01]  /*0430*/  F2I.FTZ.U32.TRUNC.NTZ R13, R12 ;  /* 0x0000000c000d7305 */ /* 0x0002a2000021f000 */
[----:B0-----:R-:W-:-:S05]  /*0440*/  VIMNMX R15, PT, PT, RZ, R2, !PT ;  /* 0x00000002ff0f7248 */ /* 0x001fca0007fe0100 */
[----:B------:R-:W-:Y:S02]  /*0450*/  IMAD.IADD R15, R15, 0x1, -R2 ;  /* 0x000000010f0f7824 */ /* 0x000fe400078e0a02 */
[----:B-1----:R-:W-:-:S03]  /*0460*/  IMAD.MOV.U32 R12, RZ, RZ, RZ ;  /* 0x000000ffff0c7224 */ /* 0x002fc600078e00ff */
[----:B------:R-:W-:Y:S01]  /*0470*/  ISETP.NE.AND P0, PT, R15, RZ, PT ;  /* 0x000000ff0f00720c */ /* 0x000fe20003f05270 */
[----:B--2---:R-:W-:Y:S01]  /*0480*/  IMAD R17, R17, R13, RZ ;  /* 0x0000000d11117224 */ /* 0x004fe200078e02ff */
[----:B------:R-:W-:-:S03]  /*0490*/  IADD3 R14, PT, PT, R15, -0x1, RZ ;  /* 0xffffffff0f0e7810 */ /* 0x000fc60007ffe0ff */
[----:B------:R-:W-:-:S08]  /*04a0*/  IMAD.HI.U32 R13, R13, R17, R12 ;  /* 0x000000110d0d7227 */ /* 0x000fd000078e000c */
[----:B------:R-:W-:-:S04]  /*04b0*/  @!P0 IMAD.MOV R14, RZ, RZ, R15 ;  /* 0x000000ffff0e8224 */ /* 0x000fc800078e020f */
[----:B------:R-:W-:Y:S01]  /*04c0*/  IMAD.HI.U32 R16, R13, R14, RZ ;  /* 0x0000000e0d107227 */ /* 0x000fe200078e00ff */
[----:B------:R-:W-:-:S03]  /*04d0*/  CS2R R12, SRZ ;  /* 0x00000000000c7805 */ /* 0x000fc6000001ff00 */
[----:B------:R-:W-:-:S04]  /*04e0*/  IMAD.MOV R3, RZ, RZ, -R16 ;  /* 0x000000ffff037224 */ /* 0x000fc800078e0a10 */
[----:B------:R-:W-:Y:S01]  /*04f0*/  IMAD R14, R3, UR8, R14 ;  /* 0x00000008030e7c24 */ /* 0x000fe2000f8e020e */
[----:B------:R-:W-:-:S04]  /*0500*/  SEL R3, RZ, 0x1, !P0 ;  /* 0x00000001ff037807 */ /* 0x000fc80004000000 */
[----:B------:R-:W-:-:S13]  /*0510*/  ISETP.GE.U32.AND P1, PT, R14, UR8, PT ;  /* 0x000000080e007c0c */ /* 0x000fda000bf26070 */
[----:B------:R-:W-:Y:S02]  /*0520*/  @P1 VIADD R14, R14, -UR8 ;  /* 0x800000080e0e1c36 */ /* 0x000fe40008000000 */
[----:B------:R-:W-:-:S03]  /*0530*/  @P1 VIADD R16, R16, 0x1 ;  /* 0x0000000110101836 */ /* 0x000fc60000000000 */
[----:B------:R-:W-:-:S13]  /*0540*/  ISETP.GE.U32.AND P2, PT, R14, UR8, PT ;  /* 0x000000080e007c0c */ /* 0x000fda000bf46070 */
[----:B------:R-:W-:Y:S01]  /*0550*/  @P2 VIADD R16, R16, 0x1 ;  /* 0x0000000110102836 */ /* 0x000fe20000000000 */
[----:B------:R-:W-:-:S04]  /*0560*/  @!P3 LOP3.LUT R16, RZ, UR8, RZ, 0x33, !PT ;  /* 0x00000008ff10bc12 */ /* 0x000fc8000f8e33ff */
[----:B------:R-:W-:-:S05]  /*0570*/  IADD3 R3, PT, PT, R3, R16, RZ ;  /* 0x0000001003037210 */ /* 0x000fca0007ffe0ff */
[----:B------:R-:W-:-:S07]  /*0580*/  IMAD R22, R3, UR7, R2 ;  /* 0x0000000703167c24 */ /* 0x000fce000f8e0202 */
.L_x_2106:
[----:B------:R-:W0:Y:S01]  /*0590*/  I2F.U32.RP R16, UR8 ;  /* 0x0000000800107d06 */ /* 0x000e220008209000 */
[----:B------:R-:W-:Y:S01]  /*05a0*/  DADD R2, R4, R12 ;  /* 0x0000000004027229 */ /* 0x000fe2000000000c */
[----:B------:R-:W-:Y:S01]  /*05b0*/  IMAD R19, RZ, RZ, -UR8 ;  /* 0x80000008ff137e24 */ /* 0x000fe2000f8e02ff */
[----:B------:R-:W-:Y:S01]  /*05c0*/  ISETP.NE.U32.AND P3, PT, RZ, UR8, PT ;  /* 0x00000008ff007c0c */ /* 0x000fe2000bf65070 */
[----:B------:R-:W-:Y:S01]  /*05d0*/  IMAD.MOV.U32 R14, RZ, RZ, RZ ;  /* 0x000000ffff0e7224 */ /* 0x000fe200078e00ff */
[----:B------:R-:W-:Y:S04]  /*05e0*/  BSSY.RECONVERGENT B0, `(.L_x_2098) ;  /* 0x0000020000007945 */ /* 0x000fe80003800200 */
[----:B------:R-:W-:Y:S01]  /*05f0*/  DADD R2, -R6, R2 ;  /* 0x0000000006027229 */ /* 0x000fe20000000102 */
[----:B0-----:R-:W0:Y:S09]  /*0600*/  MUFU.RCP R16, R16 ;  /* 0x0000001000107308 */ /* 0x001e320000001000 */
[----:B------:R-:W1:Y:S01]  /*0610*/  F2I.F64.TRUNC R2, R2 ;  /* 0x0000000200027311 */ /* 0x000e62000030d100 */
[----:B0-----:R-:W-:Y:S01]  /*0620*/  VIADD R15, R16, 0xffffffe ;  /* 0x0ffffffe100f7836 */ /* 0x001fe20000000000 */
[----:B-1----:R-:W-:-:S06]  /*0630*/  VIMNMX R17, PT, PT, RZ, R2, !PT ;  /* 0x00000002ff117248 */ /* 0x002fcc0007fe0100 */
[----:B------:R-:W0:Y:S01]  /*0640*/  F2I.FTZ.U32.TRUNC.NTZ R15, R15 ;  /* 0x0000000f000f7305 */ /* 0x000e22000021f000 */
[----:B------:R-:W-:-:S04]  /*0650*/  IMAD.IADD R17, R17, 0x1, -R2 ;  /* 0x0000000111117824 */ /* 0x000fc800078e0a02 */
[C---:B------:R-:W-:Y:S01]  /*0660*/  VIADD R16, R17.reuse, 0xffffffff ;  /* 0xffffffff11107836 */ /* 0x040fe20000000000 */
[----:B------:R-:W-:Y:S01]  /*0670*/  ISETP.NE.AND P0, PT, R17, RZ, PT ;  /* 0x000000ff1100720c */ /* 0x000fe20003f05270 */
[----:B0-----:R-:W-:-:S04]  /*0680*/  IMAD R19, R19, R15, RZ ;  /* 0x0000000f13137224 */ /* 0x001fc800078e02ff */
[----:B------:R-:W-:-:S08]  /*0690*/  IMAD.HI.U32 R19, R15, R19, R14 ;  /* 0x000000130f137227 */ /* 0x000fd000078e000e */
[----:B------:R-:W-:-:S04]  /*06a0*/  @!P0 IMAD.MOV R16, RZ, RZ, R17 ;  /* 0x000000ffff108224 */ /* 0x000fc800078e0211 */
[----:B------:R-:W-:-:S05]  /*06b0*/  IMAD.HI.U32 R14, R19, R16, RZ ;  /* 0x00000010130e7227 */ /* 0x000fca00078e00ff */
[----:B------:R-:W-:-:S05]  /*06c0*/  IADD3 R3, PT, PT, -R14, RZ, RZ ;  /* 0x000000ff0e037210 */ /* 0x000fca0007ffe1ff */
[----:B------:R-:W-:Y:S01]  /*06d0*/  IMAD R16, R3, UR8, R16 ;  /* 0x0000000803107c24 */ /* 0x000fe2000f8e0210 */
[----:B------:R-:W-:-:S04]  /*06e0*/  SEL R3, RZ, 0x1, !P0 ;  /* 0x00000001ff037807 */ /* 0x000fc80004000000 */
[----:B------:R-:W-:-:S13]  /*06f0*/  ISETP.GE.U32.AND P1, PT, R16, UR8, PT ;  /* 0x0000000810007c0c */ /* 0x000fda000bf26070 */
[----:B------:R-:W-:Y:S02]  /*0700*/  @P1 VIADD R16, R16, -UR8 ;  /* 0x8000000810101c36 */ /* 0x000fe40008000000 */
[----:B------:R-:W-:-:S03]  /*0710*/  @P1 VIADD R14, R14, 0x1 ;  /* 0x000000010e0e1836 */ /* 0x000fc60000000000 */
[----:B------:R-:W-:Y:S01]  /*0720*/  ISETP.GE.U32.AND P2, PT, R16, UR8, PT ;  /* 0x0000000810007c0c */ /* 0x000fe2000bf46070 */
[----:B------:R-:W-:-:S12]  /*0730*/  IMAD.U32 R16, RZ, RZ, UR7 ;  /* 0x00000007ff107e24 */ /* 0x000fd8000f8e00ff */
[----:B------:R-:W-:Y:S01]  /*0740*/  @P2 VIADD R14, R14, 0x1 ;  /* 0x000000010e0e2836 */ /* 0x000fe20000000000 */
[----:B------:R-:W-:-:S05]  /*0750*/  @!P3 LOP3.LUT R14, RZ, UR8, RZ, 0x33, !PT ;  /* 0x00000008ff0ebc12 */ /* 0x000fca000f8e33ff */
[----:B------:R-:W-:-:S04]  /*0760*/  IMAD.IADD R3, R3, 0x1, R14 ;  /* 0x0000000103037824 */ /* 0x000fc800078e020e */
[----:B------:R-:W-:-:S04]  /*0770*/  IMAD R3, R3, R16, UR7 ;  /* 0x0000000703037e24 */ /* 0x000fc8000f8e0210 */
[----:B------:R-:W-:-:S05]  /*0780*/  IMAD.IADD R3, R2, 0x1, R3 ;  /* 0x0000000102037824 */ /* 0x000fca00078e0203 */
[----:B------:R-:W-:-:S07]  /*0790*/  IADD3 R15, PT, PT, -R0, R3, RZ ;  /* 0x00000003000f7210 */ /* 0x000fce0007ffe1ff */
.L_x_2099:
[----:B------:R-:W-:Y:S02]  /*07a0*/  VIADD R3, R3, -UR7 ;  /* 0x8000000703037c36 */ /* 0x000fe40008000000 */
[----:B------:R-:W-:-:S03]  /*07b0*/  VIADD R15, R15, -UR7 ;  /* 0x800000070f0f7c36 */ /* 0x000fc60008000000 */
[----:B------:R-:W-:-:S13]  /*07c0*/  ISETP.GE.AND P0, PT, R3, UR7, PT ;  /* 0x0000000703007c0c */ /* 0x000fda000bf06270 */
[----:B------:R-:W-:Y:S05]  /*07d0*/  @P0 BRA `(.L_x_2099) ;  /* 0xfffffffc00f00947 */ /* 0x000fea000383ffff */
[----:B------:R-:W-:Y:S05]  /*07e0*/  BSYNC.RECONVERGENT B0 ;  /* 0x0000000000007941 */ /* 0x000fea0003800200 */
.L_x_2098:
[----:B------:R-:W-:Y:S01]  /*07f0*/  BSSY.RECONVERGENT B0, `(.L_x_2100) ;  /* 0x0000006000007945 */ /* 0x000fe20003800200 */
[----:B------:R-:W-:-:S07]  /*0800*/  IMAD.MOV.U32 R2, RZ, RZ, R22 ;  /* 0x000000ffff027224 */ /* 0x000fce00078e0016 */
.L_x_2101:
[C---:B------:R-:W-:Y:S01]  /*0810*/  ISETP.GE.AND P0, PT, R2.reuse, UR7, PT ;  /* 0x0000000702007c0c */ /* 0x040fe2000bf06270 */
[----:B------:R-:W-:Y:S02]  /*0820*/  IMAD.MOV.U32 R14, RZ, RZ, R2 ;  /* 0x000000ffff0e7224 */ /* 0x000fe400078e0002 */
[----:B------:R-:W-:-:S10]  /*0830*/  VIADD R2, R2, -UR7 ;  /* 0x8000000702027c36 */ /* 0x000fd40008000000 */
[----:B------:R-:W-:Y:S05]  /*0840*/  @P0 BRA `(.L_x_2101) ;  /* 0xfffffffc00f00947 */ /* 0x000fea000383ffff */
[----:B------:R-:W-:Y:S05]  /*0850*/  BSYNC.RECONVERGENT B0 ;  /* 0x0000000000007941 */ /* 0x000fea0003800200 */
.L_x_2100:
[----:B------:R-:W-:Y:S01]  /*0860*/  DSETP.NEU.AND P0, PT, R12, R6, PT ;  /* 0x000000060c00722a */ /* 0x000fe20003f0d000 */
[----:B------:R-:W-:Y:S01]  /*0870*/  ISETP.NE.AND P1, PT, R14, R21, PT ;  /* 0x000000150e00720c */ /* 0x000fe20003f25270 */
[----:B------:R-:W-:Y:S03]  /*0880*/  BSSY.RECONVERGENT B0, `(.L_x_2102) ;  /* 0x0000023000007945 */ /* 0x000fe60003800200 */
[----:B------:R-:W-:Y:S01]  /*0890*/  ISETP.EQ.AND P1, PT, R15, RZ, !P1 ;  /* 0x000000ff0f00720c */ /* 0x000fe20004f22270 */
[----:B------:R-:W-:-:S06]  /*08a0*/  DSETP.EQ.AND P0, PT, R6, UR4, !P0 ;  /* 0x0000000406007e2a */ /* 0x000fcc000c702000 */
[----:B------:R-:W-:-:S13]  /*08b0*/  PLOP3.LUT P0, PT, P0, P1, PT, 0xf8, 0x8f ;  /* 0x00000000008f781c */ /* 0x000fda0000703f70 */
[----:B------:R-:W-:Y:S05]  /*08c0*/  @P0 BRA `(.L_x_2103) ;  /* 0x0000000000780947 */ /* 0x000fea0003800000 */
[----:B------:R-:W0:Y:S01]  /*08d0*/  LDC.64 R32, c[0x0][0x3a0] ;  /* 0x0000e800ff207b82 */ /* 0x000e220000000a00 */
[----:B------:R-:W1:Y:S01]  /*08e0*/  F2I.F64.TRUNC R15, R12 ;  /* 0x0000000c000f7311 */ /* 0x000e62000030d100 */
[----:B------:R-:W-:-:S06]  /*08f0*/  IMAD R2, R21, UR7, R0 ;  /* 0x0000000715027c24 */ /* 0x000fcc000f8e0200 */
[----:B------:R-:W2:Y:S01]  /*0900*/  LDC.64 R16, c[0x0][0x380] ;  /* 0x0000e000ff107b82 */ /* 0x000ea20000000a00 */
[----:B-1----:R-:W-:-:S04]  /*0910*/  IMAD.IADD R15, R20, 0x1, R15 ;  /* 0x00000001140f7824 */ /* 0x002fc800078e020f */
[----:B------:R-:W-:-:S04]  /*0920*/  IMAD R15, R15, UR6, R2 ;  /* 0x000000060f0f7c24 */ /* 0x000fc8000f8e0202 */
[----:B0-----:R-:W-:-:S06]  /*0930*/  IMAD.WIDE R32, R15, 0x8, R32 ;  /* 0x000000080f207825 */ /* 0x001fcc00078e0220 */
[----:B------:R-:W4:Y:S01]  /*0940*/  LDG.E.64 R32, desc[UR10][R32.64] ;  /* 0x0000000a20207981 */ /* 0x000f22000c1e1b00 */
[----:B------:R-:W-:-:S04]  /*0950*/  IMAD R3, R14, UR7, R3 ;  /* 0x000000070e037c24 */ /* 0x000fc8000f8e0203 */
[----:B--2---:R-:W-:-:S06]  /*0960*/  IMAD.WIDE R16, R3, 0x8, R16 ;  /* 0x0000000803107825 */ /* 0x004fcc00078e0210 */
[----:B------:R-:W2:Y:S01]  /*0970*/  LDG.E.64 R16, desc[UR10][R16.64] ;  /* 0x0000000a10107981 */ /* 0x000ea2000c1e1b00 */
[----:B------:R-:W-:Y:S01]  /*0980*/  MOV R2, 0x1 ;  /* 0x0000000100027802 */ /* 0x000fe20000000f00 */
[----:B------:R-:W-:Y:S01]  /*0990*/  BSSY.RECONVERGENT B1, `(.L_x_2104) ;  /* 0x0000010000017945 */ /* 0x000fe20003800200 */
[----:B----4-:R-:W0:Y:S01]  /*09a0*/  MUFU.RCP64H R3, R33 ;  /* 0x0000002100037308 */ /* 0x010e220000001800 */
[----:B--2---:R-:W-:-:S03]  /*09b0*/  FSETP.GEU.AND P1, PT, |R17|, 6.5827683646048100446e-37, PT ;  /* 0x036000001100780b */ /* 0x004fc60003f2e200 */
[----:B0-----:R-:W-:-:S08]  /*09c0*/  DFMA R14, -R32, R2, 1 ;  /* 0x3ff00000200e742b */ /* 0x001fd00000000102 */
        /* <DEDUP_REMOVED lines=11> */
[----:B---3--:R-:W-:Y:S05]  /*0a80*/  CALL.REL.NOINC `($__internal_8_$__cuda_sm20_div_rn_f64_full) ;  /* 0x0000000000547944 */ /* 0x008fea0003c00000 */
.L_x_2105:
[----:B------:R-:W-:Y:S05]  /*0a90*/  BSYNC.RECONVERGENT B1 ;  /* 0x0000000000017941 */ /* 0x000fea0003800200 */
.L_x_2104:
[----:B------:R-:W-:-:S11]  /*0aa0*/  DADD R10, R10, R2 ;  /* 0x000000000a0a7229 */ /* 0x000fd60000000002 */
.L_x_2103:
[----:B------:R-:W-:Y:S05]  /*0ab0*/  BSYNC.RECONVERGENT B0 ;  /* 0x0000000000007941 */ /* 0x000fea0003800200 */
.L_x_2102:
[----:B------:R-:W-:-:S08]  /*0ac0*/  DADD R12, R12, 1 ;  /* 0x3ff000000c0c7429 */ /* 0x000fd00000000000 */
[----:B---3--:R-:W-:-:S14]  /*0ad0*/  DSETP.GEU.AND P0, PT, R12, R8, PT ;  /* 0x000000080c00722a */ /* 0x008fdc0003f0e000 */
[----:B------:R-:W-:Y:S05]  /*0ae0*/  @!P0 BRA `(.L_x_2106) ;  /* 0xfffffff800a88947 */ /* 0x000fea000383ffff */
[----:B------:R-:W-:Y:S02]  /*0af0*/  IMAD.U32 R2, RZ, RZ, UR4 ;  /* 0x00000004ff027e24 */ /* 0x000fe4000f8e00ff */
[----:B------:R-:W-:-:S06]  /*0b00*/  IMAD.U32 R3, RZ, RZ, UR5 ;  /* 0x00000005ff037e24 */ /* 0x000fcc000f8e00ff */
[----:B------:R-:W-:-:S10]  /*0b10*/  DADD R2, R2, 1 ;  /* 0x3ff0000002027429 */ /* 0x000fd40000000000 */
[----:B------:R-:W-:Y:S02]  /*0b20*/  R2UR UR4, R2 ;  /* 0x00000000020472ca */ /* 0x000fe400000e0000 */
[----:B------:R-:W-:-:S13]  /*0b30*/  R2UR UR5, R3 ;  /* 0x00000000030572ca */ /* 0x000fda00000e0000 */
[----:B------:R-:W-:-:S14]  /*0b40*/  DSETP.LEU.AND P0, PT, R8, UR4, PT ;  /* 0x0000000408007e2a */ /* 0x000fdc000bf0b000 */
[----:B------:R-:W-:Y:S05]  /*0b50*/  @!P0 BRA `(.L_x_2107) ;  /* 0xfffffff800088947 */ /* 0x000fea000383ffff */
[----:B------:R-:W-:Y:S01]  /*0b60*/  UMOV UR4, 0xdda89128 ;  /* 0xdda8912800047882 */ /* 0x000fe20000000000 */
[----:B------:R-:W-:Y:S02]  /*0b70*/  UMOV UR5, 0x3df8bd2f ;  /* 0x3df8bd2f00057882 */ /* 0x000fe40000000000 */
[----:B------:R-:W-:-:S11]  /*0b80*/  DMUL R10, R10, UR4 ;  /* 0x000000040a0a7c28 */ /* 0x000fd60008000000 */
.L_x_2097:
[----:B------:R-:W0:Y:S01]  /*0b90*/  LDC.64 R2, c[0x0][0x388] ;  /* 0x0000e200ff027b82 */ /* 0x000e220000000a00 */
[----:B------:R-:W-:-:S04]  /*0ba0*/  IMAD R21, R21, UR7, R0 ;  /* 0x0000000715157c24 */ /* 0x000fc8000f8e0200 */
[----:B0-----:R-:W-:-:S05]  /*0bb0*/  IMAD.WIDE R2, R21, 0x8, R2 ;  /* 0x0000000815027825 */ /* 0x001fca00078e0202 */
[----:B------:R-:W-:Y:S01]  /*0bc0*/  STG.E.64 desc[UR10][R2.64], R10 ;  /* 0x0000000a02007986 */ /* 0x000fe2000c101b0a */
[----:B------:R-:W-:Y:S05]  /*0bd0*/  EXIT ;  /* 0x000000000000794d */ /* 0x000fea0003800000 */
        .weak           $__internal_8_$__cuda_sm20_div_rn_f64_full
        .type           $__internal_8_$__cuda_sm20_div_rn_f64_full,@function
        .size           $__internal_8_$__cuda_sm20_div_rn_f64_full,(.L_x_2122 - $__internal_8_$__cuda_sm20_div_rn_f64_full)
$__internal_8_$__cuda_sm20_div_rn_f64_full:
        /* <DEDUP_REMOVED lines=8> */
[----:B------:R-:W-:Y:S01]  /*0c60*/  MOV R24, 0x1 ;  /* 0x0000000100187802 */ /* 0x000fe20000000f00 */
[----:B------:R-:W-:Y:S01]  /*0c70*/  BSSY.RECONVERGENT B2, `(.L_x_2108) ;  /* 0x0000050000027945 */ /* 0x000fe20003800200 */
[----:B------:R-:W-:-:S02]  /*0c80*/  LOP3.LUT R31, R17, 0x7ff00000, RZ, 0xc0, !PT ;  /* 0x7ff00000111f7812 */ /* 0x000fc400078ec0ff */
[----:B------:R-:W-:Y:S01]  /*0c90*/  LOP3.LUT R32, R33, 0x7ff00000, RZ, 0xc0, !PT ;  /* 0x7ff0000021207812 */ /* 0x000fe200078ec0ff */
[----:B------:R-:W-:Y:S02]  /*0ca0*/  @!P0 DMUL R2, R14, 8.98846567431157953865e+307 ;  /* 0x7fe000000e028828 */ /* 0x000fe40000000000 */
[----:B------:R-:W-:Y:S01]  /*0cb0*/  IMAD.MOV.U32 R33, RZ, RZ, R31 ;  /* 0x000000ffff217224 */ /* 0x000fe200078e001f */
[----:B------:R-:W-:Y:S02]  /*0cc0*/  ISETP.GE.U32.AND P1, PT, R31, R32, PT ;  /* 0x000000201f00720c */ /* 0x000fe40003f26070 */
[----:B------:R-:W-:Y:S01]  /*0cd0*/  @!P2 LOP3.LUT R26, R15, 0x7ff00000, RZ, 0xc0, !PT ;  /* 0x7ff000000f1aa812 */ /* 0x000fe200078ec0ff */
[----:B------:R-:W0:Y:S03]  /*0ce0*/  MUFU.RCP64H R25, R3 ;  /* 0x0000000300197308 */ /* 0x000e260000001800 */
[----:B------:R-:W-:Y:S01]  /*0cf0*/  @!P2 ISETP.GE.U32.AND P3, PT, R31, R26, PT ;  /* 0x0000001a1f00a20c */ /* 0x000fe20003f66070 */
[----:B------:R-:W-:Y:S01]  /*0d00*/  @!P2 IMAD.MOV.U32 R26, RZ, RZ, RZ ;  /* 0x000000ffff1aa224 */ /* 0x000fe200078e00ff */
[----:B------:R-:W-:-:S02]  /*0d10*/  @!P0 LOP3.LUT R32, R3, 0x7ff00000, RZ, 0xc0, !PT ;  /* 0x7ff0000003208812 */ /* 0x000fc400078ec0ff */
[----:B------:R-:W-:Y:S02]  /*0d20*/  @!P2 SEL R27, R23, 0x63400000, !P3 ;  /* 0x63400000171ba807 */ /* 0x000fe40005800000 */
[----:B------:R-:W-:Y:S02]  /*0d30*/  IADD3 R34, PT, PT, R32, -0x1, RZ ;  /* 0xffffffff20227810 */ /* 0x000fe40007ffe0ff */
        /* <DEDUP_REMOVED lines=19> */
[----:B------:R-:W-:Y:S01]  /*0e70*/  LOP3.LUT R24, R15, 0x7ff00000, RZ, 0xc0, !PT ;  /* 0x7ff000000f187812 */ /* 0x000fe200078ec0ff */
[----:B------:R-:W-:-:S03]  /*0e80*/  IMAD.MOV.U32 R28, RZ, RZ, RZ ;  /* 0x000000ffff1c7224 */ /* 0x000fc600078e00ff */
[CC--:B------:R-:W-:Y:S02]  /*0e90*/  VIADDMNMX R16, R31.reuse, -R24.reuse, 0xb9600000, !PT ;  /* 0xb96000001f107446 */ /* 0x0c0fe40007800918 */
[----:B------:R-:W-:Y:S02]  /*0ea0*/  ISETP.GE.U32.AND P0, PT, R31, R24, PT ;  /* 0x000000181f00720c */ /* 0x000fe40003f06070 */
[----:B------:R-:W-:Y:S02]  /*0eb0*/  VIMNMX R16, PT, PT, R16, 0x46a00000, PT ;  /* 0x46a0000010107848 */ /* 0x000fe40003fe0100 */
[----:B------:R-:W-:-:S05]  /*0ec0*/  SEL R23, R23, 0x63400000, !P0 ;  /* 0x6340000017177807 */ /* 0x000fca0004000000 */
[----:B------:R-:W-:-:S04]  /*0ed0*/  IMAD.IADD R16, R16, 0x1, -R23 ;  /* 0x0000000110107824 */ /* 0x000fc800078e0a17 */
        /* <DEDUP_REMOVED lines=11> */
[----:B------:R-:W-:-:S06]  /*0f90*/  MOV R2, RZ ;  /* 0x000000ff00027202 */ /* 0x000fcc0000000f00 */
        /* <DEDUP_REMOVED lines=8> */
.L_x_2109:
        /* <DEDUP_REMOVED lines=16> */
.L_x_2112:
[----:B------:R-:W-:Y:S02]  /*1120*/  LOP3.LUT R25, R15, 0x80000, RZ, 0xfc, !PT ;  /* 0x000800000f197812 */ /* 0x000fe400078efcff */
[----:B------:R-:W-:Y:S01]  /*1130*/  MOV R24, R14 ;  /* 0x0000000e00187202 */ /* 0x000fe20000000f00 */
[----:B------:R-:W-:Y:S06]  /*1140*/  BRA `(.L_x_2110) ;  /* 0x0000000000087947 */ /* 0x000fec0003800000 */
.L_x_2111:
[----:B------:R-:W-:Y:S01]  /*1150*/  LOP3.LUT R25, R17, 0x80000, RZ, 0xfc, !PT ;  /* 0x0008000011197812 */ /* 0x000fe200078efcff */
[----:B------:R-:W-:-:S07]  /*1160*/  IMAD.MOV.U32 R24, RZ, RZ, R16 ;  /* 0x000000ffff187224 */ /* 0x000fce00078e0010 */
.L_x_2110:
[----:B------:R-:W-:Y:S05]  /*1170*/  BSYNC.RECONVERGENT B2 ;  /* 0x0000000000027941 */ /* 0x000fea0003800200 */
.L_x_2108:
[----:B------:R-:W-:Y:S02]  /*1180*/  IMAD.MOV.U32 R31, RZ, RZ, 0x0 ;  /* 0x00000000ff1f7424 */ /* 0x000fe400078e00ff */
[----:B------:R-:W-:Y:S02]  /*1190*/  IMAD.MOV.U32 R2, RZ, RZ, R24 ;  /* 0x000000ffff027224 */ /* 0x000fe400078e0018 */
[----:B------:R-:W-:Y:S01]  /*11a0*/  IMAD.MOV.U32 R3, RZ, RZ, R25 ;  /* 0x000000ffff037224 */ /* 0x000fe200078e0019 */
[----:B------:R-:W-:Y:S06]  /*11b0*/  RET.REL.NODEC R30 `(_Z13findPotentialPdS_ddS_) ;  /* 0xffffffec1e907950 */ /* 0x000fec0003c3ffff */
.L_x_2113:
        /* <DEDUP_REMOVED lines=12> */
.L_x_2122:


//--------------------- .nv.shared._ZN3cub18CUB_300001_SM_10006detail6reduce28DeviceReduceSingleTileKernelINS2_10policy_hubIdyN4cuda3std3__44plusIdEEE10Policy1000EPdSC_iS9_ddNS7_10__identityEEEvT0_T1_T2_T3_T4_T6_ --------------------------
	.section	.nv.shared._ZN3cub18CUB_300001_SM_10006detail6reduce28DeviceReduceSingleTileKernelINS2_10policy_hubIdyN4cuda3std3__44plusIdEEE10Policy1000EPdSC_iS9_ddNS7_10__identityEEEvT0_T1_T2_T3_T4_T6_,"aw",@nobits
	.sectionflags	@""
	.align	16
.nv.shared._ZN3cub18CUB_300001_SM_10006detail6reduce28DeviceReduceSingleTileKernelINS2_10policy_hubIdyN4cuda3std3__44plusIdEEE10Policy1000EPdSC_iS9_ddNS7_10__identityEEEvT0_T1_T2_T3_T4_T6_:
	.zero		1184


//--------------------- .nv.shared.reserved.0     --------------------------
	.section	.nv.shared.reserved.0,"aw",@nobits
	.weak		__nv_reservedSMEM_offset_0_alias
	.size		__nv_reservedSMEM_offset_0_alias, 0, 64
	.other		__nv_reservedSMEM_offset_0_alias,@"STO_CUDA_RESERVED_SHARED STV_DEFAULT"
__nv_reservedSMEM_offset_0_alias:
	.zero		0
	.zero		64


//--------------------- .nv.global                --------------------------
	.section	.nv.global,"aw",@nobits
.nv.global:
	.type		_ZN34_INTERNAL_9d0edcbf_4_k_cu_d68e721b6thrust24THRUST_300001_SM_1000_NS12placeholders2_8E,@object
	.size		_ZN34_INTERNAL_9d0edcbf_4_k_cu_d68e721b6thrust24THRUST_300001_SM_1000_NS12placeholders2_8E,(_ZN34_INTERNAL_9d0edcbf_4_k_cu_d68e721b4cuda3std3__436_GLOBAL__N__9d0edcbf_4_k_cu_d68e721b6ignoreE - _ZN34_INTERNAL_9d0edcbf_4_k_cu_d68e721b6thrust24THRUST_300001_SM_1000_NS12placeholders2_8E)
_ZN34_INTERNAL_9d0edcbf_4_k_cu_d68e721b6thrust24THRUST_300001_SM_1000_NS12placeholders2_8E:
	.zero		1
	.type		_ZN34_INTERNAL_9d0edcbf_4_k_cu_d68e721b4cuda3std3__436_GLOBAL__N__9d0edcbf_4_k_cu_d68e721b6ignoreE,@object
	.size		_ZN34_INTERNAL_9d0edcbf_4_k_cu_d68e721b4cuda3std3__436_GLOBAL__N__9d0edcbf_4_k_cu_d68e721b6ignoreE,(_ZN34_INTERNAL_9d0edcbf_4_k_cu_d68e721b4cuda3std6ranges3__45__cpo4dataE - _ZN34_INTERNAL_9d0edcbf_4_k_cu_d68e721b4cuda3std3__436_GLOBAL__N__9d0edcbf_4_k_cu_d68e721b6ignoreE)
_ZN34_INTERNAL_9d0edcbf_4_k_cu_d68e721b4cuda3std3__436_GLOBAL__N__9d0edcbf_4_k_cu_d68e721b6ignoreE:
	.zero		1
	.type		_ZN34_INTERNAL_9d0edcbf_4_k_cu_d68e721b4cuda3std6ranges3__45__cpo4dataE,@object
	.size		_ZN34_INTERNAL_9d0edcbf_4_k_cu_d68e721b4cuda3std6ranges3__45__cpo4dataE,(_ZN34_INTERNAL_9d0edcbf_4_k_cu_d68e721b6thrust24THRUST_300001_SM_1000_NS6system3cpp3parE - _ZN34_INTERNAL_9d0edcbf_4_k_cu_d68e721b4cuda3std6ranges3__45__cpo4dataE)
_ZN34_INTERNAL_9d0edcbf_4_k_cu_d68e721b4cuda3std6ranges3__45__cpo4dataE:
	.zero		1
	.type		_ZN34_INTERNAL_9d0edcbf_4_k_cu_d68e721b6thrust24THRUST_300001_SM_1000_NS6system3cpp3parE,@object
	.size		_ZN34_INTERNAL_9d0edcbf_4_k_cu_d68e721b6thrust24THRUST_300001_SM_1000_NS6system3cpp3parE,(_ZN34_INTERNAL_9d0edcbf_4_k_cu_d68e721b4cuda3std3__45__cpo5beginE - _ZN34_INTERNAL_9d0edcbf_4_k_cu_d68e721b6thrust24THRUST_300001_SM_1000_NS6system3cpp3parE)
_ZN34_INTERNAL_9d0edcbf_4_k_cu_d68e721b6thrust24THRUST_300001_SM_1000_NS6system3cpp3parE:
	.zero		1
	.type		_ZN34_INTERNAL_9d0edcbf_4_k_cu_d68e721b4cuda3std3__45__cpo5beginE,@object
	.size		_ZN34_INTERNAL_9d0edcbf_4_k_cu_d68e721b4cuda3std3__45__cpo5beginE,(_ZN34_INTERNAL_9d0edcbf_4_k_cu_d68e721b4cuda3std6ranges3__45__cpo5beginE - _ZN34_INTERNAL_9d0edcbf_4_k_cu_d68e721b4cuda3std3__45__cpo5beginE)
_ZN34_INTERNAL_9d0edcbf_4_k_cu_d68e721b4cuda3std3__45__cpo5beginE:
	.zero		1
	.type		_ZN34_INTERNAL_9d0edcbf_4_k_cu_d68e721b4cuda3std6ranges3__45__cpo5beginE,@object
	.size		_ZN34_INTERNAL_9d0edcbf_4_k_cu_d68e721b4cuda3std6ranges3__45__cpo5beginE,(_ZN34_INTERNAL_9d0edcbf_4_k_cu_d68e721b6thrust24THRUST_300001_SM_1000_NS6deviceE - _ZN34_INTERNAL_9d0edcbf_4_k_cu_d68e721b4cuda3std6ranges3__45__cpo5beginE)
_ZN34_INTERNAL_9d0edcbf_4_k_cu_d68e721b4cuda3std6ranges3__45__cpo5beginE:
	.zero		1
	.type		_ZN34_INTERNAL_9d0edcbf_4_k_cu_d68e721b6thrust24THRUST_300001_SM_1000_NS6deviceE,@object
	.size		_ZN34_INTERNAL_9d0edcbf_4_k_cu_d68e721b6thrust24THRUST_300001_SM_1000_NS6deviceE,(_ZN34_INTERNAL_9d0edcbf_4_k_cu_d68e721b4cuda3std3__47nulloptE - _ZN34_INTERNAL_9d0edcbf_4_k_cu_d68e721b6thrust24THRUST_300001_SM_1000_NS6deviceE)
_ZN34_INTERNAL_9d0edcbf_4_k_cu_d68e721b6thrust24THRUST_300001_SM_1000_NS6deviceE:
	.zero		1
	.type		_ZN34_INTERNAL_9d0edcbf_4_k_cu_d68e721b4cuda3std3__47nulloptE,@object
	.size		_ZN34_INTERNAL_9d0edcbf_4_k_cu_d68e721b4cuda3std3__47nulloptE,(_ZN34_INTERNAL_9d0edcbf_4_k_cu_d68e721b4cuda3std6ranges3__45__cpo8distanceE - _ZN34_INTERNAL_9d0edcbf_4_k_cu_d68e721b4cuda3std3__47nulloptE)
_ZN34_INTERNAL_9d0edcbf_4_k_cu_d68e721b4cuda3std3__47nulloptE:
	.zero		1
	.type		_ZN34_INTERNAL_9d0edcbf_4_k_cu_d68e721b4cuda3std6ranges3__45__cpo8distanceE,@object
	.size		_ZN34_INTERNAL_9d0edcbf_4_k_cu_d68e721b4cuda3std6ranges3__45__cpo8distanceE,(_ZN34_INTERNAL_9d0edcbf_4_k_cu_d68e721b6thrust24THRUST_300001_SM_1000_NS12placeholders2_4E - _ZN34_INTERNAL_9d0edcbf_4_k_cu_d68e721b4cuda3std6ranges3__45__cpo8distanceE)
_ZN34_INTERNAL_9d0edcbf_4_k_cu_d68e721b4cuda3std6ranges3__45__cpo8distanceE:
	.zero		1
	.type		_ZN34_INTERNAL_9d0edcbf_4_k_cu_d68e721b6thrust24THRUST_300001_SM_1000_NS12placeholders2_4E,@object
	.size		_ZN34_INTERNAL_9d0edcbf_4_k_cu_d68e721b6thrust24THRUST_300001_SM_1000_NS12placeholders2_4E,(_ZN34_INTERNAL_9d0edcbf_4_k_cu_d68e721b4cuda3std3__45__cpo6rbeginE - _ZN34_INTERNAL_9d0edcbf_4_k_cu_d68e721b6thrust24THRUST_300001_SM_1000_NS12placeholders2_4E)
_ZN34_INTERNAL_9d0edcbf_4_k_cu_d68e721b6thrust24THRUST_300001_SM_1000_NS12placeholders2_4E:
	.zero		1
	.type		_ZN34_INTERNAL_9d0edcbf_4_k_cu_d68e721b4cuda3std3__45__cpo6rbeginE,@object
	.size		_ZN34_INTERNAL_9d0edcbf_4_k_cu_d68e721b4cuda3std3__45__cpo6rbeginE,(_ZN34_INTERNAL_9d0edcbf_4_k_cu_d68e721b4cuda3std6ranges3__45__cpo7advanceE - _ZN34_INTERNAL_9d0edcbf_4_k_cu_d68e721b4cuda3std3__45__cpo6rbeginE)
_ZN34_INTERNAL_9d0edcbf_4_k_cu_d68e721b4cuda3std3__45__cpo6rbeginE:
	.zero		1
	.type		_ZN34_INTERNAL_9d0edcbf_4_k_cu_d68e721b4cuda3std6ranges3__45__cpo7advanceE,@object
	.size		_ZN34_INTERNAL_9d0edcbf_4_k_cu_d68e721b4cuda3std6ranges3__45__cpo7advanceE,(_ZN34_INTERNAL_9d0edcbf_4_k_cu_d68e721b6thrust24THRUST_300001_SM_1000_NS12placeholders3_10E - _ZN34_INTERNAL_9d0edcbf_4_k_cu_d68e721b4cuda3std6ranges3__45__cpo7advanceE)
_ZN34_INTERNAL_9d0edcbf_4_k_cu_d68e721b4cuda3std6ranges3__45__cpo7advanceE:
	.zero		1
	.type		_ZN34_INTERNAL_9d0edcbf_4_k_cu_d68e721b6thrust24THRUST_300001_SM_1000_NS12placeholders3_10E,@object
	.size		_ZN34_INTERNAL_9d0edcbf_4_k_cu_d68e721b6thrust24THRUST_300001_SM_1000_NS12placeholders3_10E,(_ZN34_INTERNAL_9d0edcbf_4_k_cu_d68e721b4cuda3std3__48in_placeE - _ZN34_INTERNAL_9d0edcbf_4_k_cu_d68e721b6thrust24THRUST_300001_SM_1000_NS12placeholders3_10E)
_ZN34_INTERNAL_9d0edcbf_4_k_cu_d68e721b6thrust24THRUST_300001_SM_1000_NS12placeholders3_10E:
	.zero		1
	.type		_ZN34_INTERNAL_9d0edcbf_4_k_cu_d68e721b4cuda3std3__48in_placeE,@object
	.size		_ZN34_INTERNAL_9d0edcbf_4_k_cu_d68e721b4cuda3std3__48in_placeE,(_ZN34_INTERNAL_9d0edcbf_4_k_cu_d68e721b4cuda3std6ranges3__45__cpo4sizeE - _ZN34_INTERNAL_9d0edcbf_4_k_cu_d68e721b4cuda3std3__48in_placeE)
_ZN34_INTERNAL_9d0edcbf_4_k_cu_d68e721b4cuda3std3__48in_placeE:
	.zero		1
	.type		_ZN34_INTERNAL_9d0edcbf_4_k_cu_d68e721b4cuda3std6ranges3__45__cpo4sizeE,@object
	.size		_ZN34_INTERNAL_9d0edcbf_4_k_cu_d68e721b4cuda3std6ranges3__45__cpo4sizeE,(_ZN34_INTERNAL_9d0edcbf_4_k_cu_d68e721b6thrust24THRUST_300001_SM_1000_NS12placeholders2_2E - _ZN34_INTERNAL_9d0edcbf_4_k_cu_d68e721b4cuda3std6ranges3__45__cpo4sizeE)
_ZN34_INTERNAL_9d0edcbf_4_k_cu_d68e721b4cuda3std6ranges3__45__cpo4sizeE:
	.zero		1
	.type		_ZN34_INTERNAL_9d0edcbf_4_k_cu_d68e721b6thrust24THRUST_300001_SM_1000_NS12placeholders2_2E,@object
	.size		_ZN34_INTERNAL_9d0edcbf_4_k_cu_d68e721b6thrust24THRUST_300001_SM_1000_NS12placeholders2_2E,(_ZN34_INTERNAL_9d0edcbf_4_k_cu_d68e721b4cuda3std3__45__cpo6cbeginE - _ZN34_INTERNAL_9d0edcbf_4_k_cu_d68e721b6thrust24THRUST_300001_SM_1000_NS12placeholders2_2E)
_ZN34_INTERNAL_9d0edcbf_4_k_cu_d68e721b6thrust24THRUST_300001_SM_1000_NS12placeholders2_2E:
	.zero		1
	.type		_ZN34_INTERNAL_9d0edcbf_4_k_cu_d68e721b4cuda3std3__45__cpo6cbeginE,@object
	.size		_ZN34_INTERNAL_9d0edcbf_4_k_cu_d68e721b4cuda3std3__45__cpo6cbeginE,(_ZN34_INTERNAL_9d0edcbf_4_k_cu_d68e721b4cuda3std6ranges3__45__cpo6cbeginE - _ZN34_INTERNAL_9d0edcbf_4_k_cu_d68e721b4cuda3std3__45__cpo6cbeginE)
_ZN34_INTERNAL_9d0edcbf_4_k_cu_d68e721b4cuda3std3__45__cpo6cbeginE:
	.zero		1
	.type		_ZN34_INTERNAL_9d0edcbf_4_k_cu_d68e721b4cuda3std6ranges3__45__cpo6cbeginE,@object
	.size		_ZN34_INTERNAL_9d0edcbf_4_k_cu_d68e721b4cuda3std6ranges3__45__cpo6cbeginE,(_ZN34_INTERNAL_9d0edcbf_4_k_cu_d68e721b6thrust24THRUST_300001_SM_1000_NS12placeholders2_6E - _ZN34_INTERNAL_9d0edcbf_4_k_cu_d68e721b4cuda3std6ranges3__45__cpo6cbeginE)
_ZN34_INTERNAL_9d0edcbf_4_k_cu_d68e721b4cuda3std6ranges3__45__cpo6cbeginE:
	.zero		1
	.type		_ZN34_INTERNAL_9d0edcbf_4_k_cu_d68e721b6thrust24THRUST_300001_SM_1000_NS12placeholders2_6E,@object
	.size		_ZN34_INTERNAL_9d0edcbf_4_k_cu_d68e721b6thrust24THRUST_300001_SM_1000_NS12placeholders2_6E,(_ZN34_INTERNAL_9d0edcbf_4_k_cu_d68e721b4cuda3std3__45__cpo7crbeginE - _ZN34_INTERNAL_9d0edcbf_4_k_cu_d68e721b6thrust24THRUST_300001_SM_1000_NS12placeholders2_6E)
_ZN34_INTERNAL_9d0edcbf_4_k_cu_d68e721b6thrust24THRUST_300001_SM_1000_NS12placeholders2_6E:
	.zero		1
	.type		_ZN34_INTERNAL_9d0edcbf_4_k_cu_d68e721b4cuda3std3__45__cpo7crbeginE,@object
	.size		_ZN34_INTERNAL_9d0edcbf_4_k_cu_d68e721b4cuda3std3__45__cpo7crbeginE,(_ZN34_INTERNAL_9d0edcbf_4_k_cu_d68e721b4cuda3std6ranges3__45__cpo4nextE - _ZN34_INTERNAL_9d0edcbf_4_k_cu_d68e721b4cuda3std3__45__cpo7crbeginE)
_ZN34_INTERNAL_9d0edcbf_4_k_cu_d68e721b4cuda3std3__45__cpo7crbeginE:
	.zero		1
	.type		_ZN34_INTERNAL_9d0edcbf_4_k_cu_d68e721b4cuda3std6ranges3__45__cpo4nextE,@object
	.size		_ZN34_INTERNAL_9d0edcbf_4_k_cu_d68e721b4cuda3std6ranges3__45__cpo4nextE,(_ZN34_INTERNAL_9d0edcbf_4_k_cu_d68e721b4cuda3std6ranges3__45__cpo4swapE - _ZN34_INTERNAL_9d0edcbf_4_k_cu_d68e721b4cuda3std6ranges3__45__cpo4nextE)
_ZN34_INTERNAL_9d0edcbf_4_k_cu_d68e721b4cuda3std6ranges3__45__cpo4nextE:
	.zero		1
	.type		_ZN34_INTERNAL_9d0edcbf_4_k_cu_d68e721b4cuda3std6ranges3__45__cpo4swapE,@object
	.size		_ZN34_INTERNAL_9d0edcbf_4_k_cu_d68e721b4cuda3std6ranges3__45__cpo4swapE,(_ZN34_INTERNAL_9d0edcbf_4_k_cu_d68e721b6thrust24THRUST_300001_SM_1000_NS8cuda_cub10par_nosyncE - _ZN34_INTERNAL_9d0edcbf_4_k_cu_d68e721b4cuda3std6ranges3__45__cpo4swapE)
_ZN34_INTERNAL_9d0edcbf_4_k_cu_d68e721b4cuda3std6ranges3__45__cpo4swapE:
	.zero		1
	.type		_ZN34_INTERNAL_9d0edcbf_4_k_cu_d68e721b6thrust24THRUST_300001_SM_1000_NS8cuda_cub10par_nosyncE,@object
	.size		_ZN34_INTERNAL_9d0edcbf_4_k_cu_d68e721b6thrust24THRUST_300001_SM_1000_NS8cuda_cub10par_nosyncE,(_ZN34_INTERNAL_9d0edcbf_4_k_cu_d68e721b6thrust24THRUST_300001_SM_1000_NS3seqE - _ZN34_INTERNAL_9d0edcbf_4_k_cu_d68e721b6thrust24THRUST_300001_SM_1000_NS8cuda_cub10par_nosyncE)
_ZN34_INTERNAL_9d0edcbf_4_k_cu_d68e721b6thrust24THRUST_300001_SM_1000_NS8cuda_cub10par_nosyncE:
	.zero		1
	.type		_ZN34_INTERNAL_9d0edcbf_4_k_cu_d68e721b6thrust24THRUST_300001_SM_1000_NS3seqE,@object
	.size		_ZN34_INTERNAL_9d0edcbf_4_k_cu_d68e721b6thrust24THRUST_300001_SM_1000_NS3seqE,(_ZN34_INTERNAL_9d0edcbf_4_k_cu_d68e721b4cuda3std3__420unreachable_sentinelE - _ZN34_INTERNAL_9d0edcbf_4_k_cu_d68e721b6thrust24THRUST_300001_SM_1000_NS3seqE)
_ZN34_INTERNAL_9d0edcbf_4_k_cu_d68e721b6thrust24THRUST_300001_SM_1000_NS3seqE:
	.zero		1
	.type		_ZN34_INTERNAL_9d0edcbf_4_k_cu_d68e721b4cuda3std3__420unreachable_sentinelE,@object
	.size		_ZN34_INTERNAL_9d0edcbf_4_k_cu_d68e721b4cuda3std3__420unreachable_sentinelE,(_ZN34_INTERNAL_9d0edcbf_4_k_cu_d68e721b4cuda3std6ranges3__45__cpo5ssizeE - _ZN34_INTERNAL_9d0edcbf_4_k_cu_d68e721b4cuda3std3__420unreachable_sentinelE)
_ZN34_INTERNAL_9d0edcbf_4_k_cu_d68e721b4cuda3std3__420unreachable_sentinelE:
	.zero		1
	.type		_ZN34_INTERNAL_9d0edcbf_4_k_cu_d68e721b4cuda3std6ranges3__45__cpo5ssizeE,@object
	.size		_ZN34_INTERNAL_9d0edcbf_4_k_cu_d68e721b4cuda3std6ranges3__45__cpo5ssizeE,(_ZN34_INTERNAL_9d0edcbf_4_k_cu_d68e721b6thrust24THRUST_300001_SM_1000_NS12placeholders2_3E - _ZN34_INTERNAL_9d0edcbf_4_k_cu_d68e721b4cuda3std6ranges3__45__cpo5ssizeE)
_ZN34_INTERNAL_9d0edcbf_4_k_cu_d68e721b4cuda3std6ranges3__45__cpo5ssizeE:
	.zero		1
	.type		_ZN34_INTERNAL_9d0edcbf_4_k_cu_d68e721b6thrust24THRUST_300001_SM_1000_NS12placeholders2_3E,@object
	.size		_ZN34_INTERNAL_9d0edcbf_4_k_cu_d68e721b6thrust24THRUST_300001_SM_1000_NS12placeholders2_3E,(_ZN34_INTERNAL_9d0edcbf_4_k_cu_d68e721b4cuda3std3__45__cpo4cendE - _ZN34_INTERNAL_9d0edcbf_4_k_cu_d68e721b6thrust24THRUST_300001_SM_1000_NS12placeholders2_3E)
_ZN34_INTERNAL_9d0edcbf_4_k_cu_d68e721b6thrust24THRUST_300001_SM_1000_NS12placeholders2_3E:
	.zero		1
	.type		_ZN34_INTERNAL_9d0edcbf_4_k_cu_d68e721b4cuda3std3__45__cpo4cendE,@object
	.size		_ZN34_INTERNAL_9d0edcbf_4_k_cu_d68e721b4cuda3std3__45__cpo4cendE,(_ZN34_INTERNAL_9d0edcbf_4_k_cu_d68e721b4cuda3std6ranges3__45__cpo4cendE - _ZN34_INTERNAL_9d0edcbf_4_k_cu_d68e721b4cuda3std3__45__cpo4cendE)
_ZN34_INTERNAL_9d0edcbf_4_k_cu_d68e721b4cuda3std3__45__cpo4cendE:
	.zero		1
	.type		_ZN34_INTERNAL_9d0edcbf_4_k_cu_d68e721b4cuda3std6ranges3__45__cpo4cendE,@object
	.size		_ZN34_INTERNAL_9d0edcbf_4_k_cu_d68e721b4cuda3std6ranges3__45__cpo4cendE,(_ZN34_INTERNAL_9d0edcbf_4_k_cu_d68e721b6thrust24THRUST_300001_SM_1000_NS12placeholders2_7E - _ZN34_INTERNAL_9d0edcbf_4_k_cu_d68e721b4cuda3std6ranges3__45__cpo4cendE)
_ZN34_INTERNAL_9d0edcbf_4_k_cu_d68e721b4cuda3std6ranges3__45__cpo4cendE:
	.zero		1
	.type		_ZN34_INTERNAL_9d0edcbf_4_k_cu_d68e721b6thrust24THRUST_300001_SM_1000_NS12placeholders2_7E,@object
	.size		_ZN34_INTERNAL_9d0edcbf_4_k_cu_d68e721b6thrust24THRUST_300001_SM_1000_NS12placeholders2_7E,(_ZN34_INTERNAL_9d0edcbf_4_k_cu_d68e721b4cuda3std3__45__cpo5crendE - _ZN34_INTERNAL_9d0edcbf_4_k_cu_d68e721b6thrust24THRUST_300001_SM_1000_NS12placeholders2_7E)
_ZN34_INTERNAL_9d0edcbf_4_k_cu_d68e721b6thrust24THRUST_300001_SM_1000_NS12placeholders2_7E:
	.zero		1
	.type		_ZN34_INTERNAL_9d0edcbf_4_k_cu_d68e721b4cuda3std3__45__cpo5crendE,@object
	.size		_ZN34_INTERNAL_9d0edcbf_4_k_cu_d68e721b4cuda3std3__45__cpo5crendE,(_ZN34_INTERNAL_9d0edcbf_4_k_cu_d68e721b4cuda3std6ranges3__45__cpo4prevE - _ZN34_INTERNAL_9d0edcbf_4_k_cu_d68e721b4cuda3std3__45__cpo5crendE)
_ZN34_INTERNAL_9d0edcbf_4_k_cu_d68e721b4cuda3std3__45__cpo5crendE:
	.zero		1
	.type		_ZN34_INTERNAL_9d0edcbf_4_k_cu_d68e721b4cuda3std6ranges3__45__cpo4prevE,@object
	.size		_ZN34_INTERNAL_9d0edcbf_4_k_cu_d68e721b4cuda3std6ranges3__45__cpo4prevE,(_ZN34_INTERNAL_9d0edcbf_4_k_cu_d68e721b4cuda3std6ranges3__45__cpo9iter_moveE - _ZN34_INTERNAL_9d0edcbf_4_k_cu_d68e721b4cuda3std6ranges3__45__cpo4prevE)
_ZN34_INTERNAL_9d0edcbf_4_k_cu_d68e721b4cuda3std6ranges3__45__cpo4prevE:
	.zero		1
	.type		_ZN34_INTERNAL_9d0edcbf_4_k_cu_d68e721b4cuda3std6ranges3__45__cpo9iter_moveE,@object
	.size		_ZN34_INTERNAL_9d0edcbf_4_k_cu_d68e721b4cuda3std6ranges3__45__cpo9iter_moveE,(_ZN34_INTERNAL_9d0edcbf_4_k_cu_d68e721b6thrust24THRUST_300001_SM_1000_NS6system6detail10sequential3seqE - _ZN34_INTERNAL_9d0edcbf_4_k_cu_d68e721b4cuda3std6ranges3__45__cpo9iter_moveE)
_ZN34_INTERNAL_9d0edcbf_4_k_cu_d68e721b4cuda3std6ranges3__45__cpo9iter_moveE:
	.zero		1
	.type		_ZN34_INTERNAL_9d0edcbf_4_k_cu_d68e721b6thrust24THRUST_300001_SM_1000_NS6system6detail10sequential3seqE,@object
	.size		_ZN34_INTERNAL_9d0edcbf_4_k_cu_d68e721b6thrust24THRUST_300001_SM_1000_NS6system6detail10sequential3seqE,(_ZN34_INTERNAL_9d0edcbf_4_k_cu_d68e721b6thrust24THRUST_300001_SM_1000_NS12placeholders2_9E - _ZN34_INTERNAL_9d0edcbf_4_k_cu_d68e721b6thrust24THRUST_300001_SM_1000_NS6system6detail10sequential3seqE)
_ZN34_INTERNAL_9d0edcbf_4_k_cu_d68e721b6thrust24THRUST_300001_SM_1000_NS6system6detail10sequential3seqE:
	.zero		1
	.type		_ZN34_INTERNAL_9d0edcbf_4_k_cu_d68e721b6thrust24THRUST_300001_SM_1000_NS12placeholders2_9E,@object
	.size		_ZN34_INTERNAL_9d0edcbf_4_k_cu_d68e721b6thrust24THRUST_300001_SM_1000_NS12placeholders2_9E,(_ZN34_INTERNAL_9d0edcbf_4_k_cu_d68e721b4cuda3std3__419piecewise_constructE - _ZN34_INTERNAL_9d0edcbf_4_k_cu_d68e721b6thrust24THRUST_300001_SM_1000_NS12placeholders2_9E)
_ZN34_INTERNAL_9d0edcbf_4_k_cu_d68e721b6thrust24THRUST_300001_SM_1000_NS12placeholders2_9E:
	.zero		1
	.type		_ZN34_INTERNAL_9d0edcbf_4_k_cu_d68e721b4cuda3std3__419piecewise_constructE,@object
	.size		_ZN34_INTERNAL_9d0edcbf_4_k_cu_d68e721b4cuda3std3__419piecewise_constructE,(_ZN34_INTERNAL_9d0edcbf_4_k_cu_d68e721b4cuda3std6ranges3__45__cpo5cdataE - _ZN34_INTERNAL_9d0edcbf_4_k_cu_d68e721b4cuda3std3__419piecewise_constructE)
_ZN34_INTERNAL_9d0edcbf_4_k_cu_d68e721b4cuda3std3__419piecewise_constructE:
	.zero		1
	.type		_ZN34_INTERNAL_9d0edcbf_4_k_cu_d68e721b4cuda3std6ranges3__45__cpo5cdataE,@object
	.size		_ZN34_INTERNAL_9d0edcbf_4_k_cu_d68e721b4cuda3std6ranges3__45__cpo5cdataE,(_ZN34_INTERNAL_9d0edcbf_4_k_cu_d68e721b6thrust24THRUST_300001_SM_1000_NS12placeholders2_1E - _ZN34_INTERNAL_9d0edcbf_4_k_cu_d68e721b4cuda3std6ranges3__45__cpo5cdataE)
_ZN34_INTERNAL_9d0edcbf_4_k_cu_d68e721b4cuda3std6ranges3__45__cpo5cdataE:
	.zero		1
	.type		_ZN34_INTERNAL_9d0edcbf_4_k_cu_d68e721b6thrust24THRUST_300001_SM_1000_NS12placeholders2_1E,@object
	.size		_ZN34_INTERNAL_9d0edcbf_4_k_cu_d68e721b6thrust24THRUST_300001_SM_1000_NS12placeholders2_1E,(_ZN34_INTERNAL_9d0edcbf_4_k_cu_d68e721b4cuda3std3__45__cpo3endE - _ZN34_INTERNAL_9d0edcbf_4_k_cu_d68e721b6thrust24THRUST_300001_SM_1000_NS12placeholders2_1E)
_ZN34_INTERNAL_9d0edcbf_4_k_cu_d68e721b6thrust24THRUST_300001_SM_1000_NS12placeholders2_1E:
	.zero		1
	.type		_ZN34_INTERNAL_9d0edcbf_4_k_cu_d68e721b4cuda3std3__45__cpo3endE,@object
	.size		_ZN34_INTERNAL_9d0edcbf_4_k_cu_d68e721b4cuda3std3__45__cpo3endE,(_ZN34_INTERNAL_9d0edcbf_4_k_cu_d68e721b4cuda3std6ranges3__45__cpo3endE - _ZN34_INTERNAL_9d0edcbf_4_k_cu_d68e721b4cuda3std3__45__cpo3endE)
_ZN34_INTERNAL_9d0edcbf_4_k_cu_d68e721b4cuda3std3__45__cpo3endE:
	.zero		1
	.type		_ZN34_INTERNAL_9d0edcbf_4_k_cu_d68e721b4cuda3std6ranges3__45__cpo3endE,@object
	.size		_ZN34_INTERNAL_9d0edcbf_4_k_cu_d68e721b4cuda3std6ranges3__45__cpo3endE,(_ZN34_INTERNAL_9d0edcbf_4_k_cu_d68e721b6thrust24THRUST_300001_SM_1000_NS12placeholders2_5E - _ZN34_INTERNAL_9d0edcbf_4_k_cu_d68e721b4cuda3std6ranges3__45__cpo3endE)
_ZN34_INTERNAL_9d0edcbf_4_k_cu_d68e721b4cuda3std6ranges3__45__cpo3endE:
	.zero		1
	.type		_ZN34_INTERNAL_9d0edcbf_4_k_cu_d68e721b6thrust24THRUST_300001_SM_1000_NS12placeholders2_5E,@object
	.size		_ZN34_INTERNAL_9d0edcbf_4_k_cu_d68e721b6thrust24THRUST_300001_SM_1000_NS12placeholders2_5E,(_ZN34_INTERNAL_9d0edcbf_4_k_cu_d68e721b4cuda3std3__45__cpo4rendE - _ZN34_INTERNAL_9d0edcbf_4_k_cu_d68e721b6thrust24THRUST_300001_SM_1000_NS12placeholders2_5E)
_ZN34_INTERNAL_9d0edcbf_4_k_cu_d68e721b6thrust24THRUST_300001_SM_1000_NS12placeholders2_5E:
	.zero		1
	.type		_ZN34_INTERNAL_9d0edcbf_4_k_cu_d68e721b4cuda3std3__45__cpo4rendE,@object
	.size		_ZN34_INTERNAL_9d0edcbf_4_k_cu_d68e721b4cuda3std3__45__cpo4rendE,(_ZN34_INTERNAL_9d0edcbf_4_k_cu_d68e721b4cuda3std6ranges3__45__cpo9iter_swapE - _ZN34_INTERNAL_9d0edcbf_4_k_cu_d68e721b4cuda3std3__45__cpo4rendE)
_ZN34_INTERNAL_9d0edcbf_4_k_cu_d68e721b4cuda3std3__45__cpo4rendE:
	.zero		1
	.type		_ZN34_INTERNAL_9d0edcbf_4_k_cu_d68e721b4cuda3std6ranges3__45__cpo9iter_swapE,@object
	.size		_ZN34_INTERNAL_9d0edcbf_4_k_cu_d68e721b4cuda3std6ranges3__45__cpo9iter_swapE,(_ZN34_INTERNAL_9d0edcbf_4_k_cu_d68e721b4cuda3std3__48unexpectE - _ZN34_INTERNAL_9d0edcbf_4_k_cu_d68e721b4cuda3std6ranges3__45__cpo9iter_swapE)
_ZN34_INTERNAL_9d0edcbf_4_k_cu_d68e721b4cuda3std6ranges3__45__cpo9iter_swapE:
	.zero		1
	.type		_ZN34_INTERNAL_9d0edcbf_4_k_cu_d68e721b4cuda3std3__48unexpectE,@object
	.size		_ZN34_INTERNAL_9d0edcbf_4_k_cu_d68e721b4cuda3std3__48unexpectE,(_ZN34_INTERNAL_9d0edcbf_4_k_cu_d68e721b6thrust24THRUST_300001_SM_1000_NS8cuda_cub3parE - _ZN34_INTERNAL_9d0edcbf_4_k_cu_d68e721b4cuda3std3__48unexpectE)
_ZN34_INTERNAL_9d0edcbf_4_k_cu_d68e721b4cuda3std3__48unexpectE:
	.zero		1
	.type		_ZN34_INTERNAL_9d0edcbf_4_k_cu_d68e721b6thrust24THRUST_300001_SM_1000_NS8cuda_cub3parE,@object
	.size		_ZN34_INTERNAL_9d0edcbf_4_k_cu_d68e721b6thrust24THRUST_300001_SM_1000_NS8cuda_cub3parE,(.L_29 - _ZN34_INTERNAL_9d0edcbf_4_k_cu_d68e721b6thrust24THRUST_300001_SM_1000_NS8cuda_cub3parE)
_ZN34_INTERNAL_9d0edcbf_4_k_cu_d68e721b6thrust24THRUST_300001_SM_1000_NS8cuda_cub3parE:
	.zero		1
.L_29:


//--------------------- .nv.shared._ZN3cub18CUB_300001_SM_10006detail6reduce18DeviceReduceKernelINS2_10policy_hubIdyN4cuda3std3__44plusIdEEE10Policy1000EN6thrust24THRUST_300001_SM_1000_NS10device_ptrIdEEyS9_dNS7_10__identityEEEvT0_PT3_T1_NS0_13GridEvenShareISK_EET2_T4_ --------------------------
	.section	.nv.shared._ZN3cub18CUB_300001_SM_10006detail6reduce18DeviceReduceKernelINS2_10policy_hubIdyN4cuda3std3__44plusIdEEE10Policy1000EN6thrust24THRUST_300001_SM_1000_NS10device_ptrIdEEyS9_dNS7_10__identityEEEvT0_PT3_T1_NS0_13GridEvenShareISK_EET2_T4_,"aw",@nobits
	.sectionflags	@""
	.align	16
.nv.shared._ZN3cub18CUB_300001_SM_10006detail6reduce18DeviceReduceKernelINS2_10policy_hubIdyN4cuda3std3__44plusIdEEE10Policy1000EN6thrust24THRUST_300001_SM_1000_NS10device_ptrIdEEyS9_dNS7_10__identityEEEvT0_PT3_T1_NS0_13GridEvenShareISK_EET2_T4_:
	.zero		1184


//--------------------- .nv.shared._ZN3cub18CUB_300001_SM_10006detail6reduce28DeviceReduceSingleTileKernelINS2_10policy_hubIdyN4cuda3std3__44plusIdEEE10Policy1000EN6thrust24THRUST_300001_SM_1000_NS10device_ptrIdEEPdyS9_ddNS7_10__identityEEEvT0_T1_T2_T3_T4_T6_ --------------------------
	.section	.nv.shared._ZN3cub18CUB_300001_SM_10006detail6reduce28DeviceReduceSingleTileKernelINS2_10policy_hubIdyN4cuda3std3__44plusIdEEE10Policy1000EN6thrust24THRUST_300001_SM_1000_NS10device_ptrIdEEPdyS9_ddNS7_10__identityEEEvT0_T1_T2_T3_T4_T6_,"aw",@nobits
	.sectionflags	@""
	.align	16
.nv.shared._ZN3cub18CUB_300001_SM_10006detail6reduce28DeviceReduceSingleTileKernelINS2_10policy_hubIdyN4cuda3std3__44plusIdEEE10Policy1000EN6thrust24THRUST_300001_SM_1000_NS10device_ptrIdEEPdyS9_ddNS7_10__identityEEEvT0_T1_T2_T3_T4_T6_:
	.zero		1184


//--------------------- .nv.shared._ZN3cub18CUB_300001_SM_10006detail6reduce28DeviceReduceSingleTileKernelINS2_10policy_hubIdjN4cuda3std3__44plusIdEEE10Policy1000EPdSC_iS9_ddNS7_10__identityEEEvT0_T1_T2_T3_T4_T6_ --------------------------
	.section	.nv.shared._ZN3cub18CUB_300001_SM_10006detail6reduce28DeviceReduceSingleTileKernelINS2_10policy_hubIdjN4cuda3std3__44plusIdEEE10Policy1000EPdSC_iS9_ddNS7_10__identityEEEvT0_T1_T2_T3_T4_T6_,"aw",@nobits
	.sectionflags	@""
	.align	16
.nv.shared._ZN3cub18CUB_300001_SM_10006detail6reduce28DeviceReduceSingleTileKernelINS2_10policy_hubIdjN4cuda3std3__44plusIdEEE10Policy1000EPdSC_iS9_ddNS7_10__identityEEEvT0_T1_T2_T3_T4_T6_:
	.zero		1216


//--------------------- .nv.shared._ZN3cub18CUB_300001_SM_10006detail6reduce18DeviceReduceKernelINS2_10policy_hubIdjN4cuda3std3__44plusIdEEE10Policy1000EN6thrust24THRUST_300001_SM_1000_NS10device_ptrIdEEjS9_dNS7_10__identityEEEvT0_PT3_T1_NS0_13GridEvenShareISK_EET2_T4_ --------------------------
	.section	.nv.shared._ZN3cub18CUB_300001_SM_10006detail6reduce18DeviceReduceKernelINS2_10policy_hubIdjN4cuda3std3__44plusIdEEE10Policy1000EN6thrust24THRUST_300001_SM_1000_NS10device_ptrIdEEjS9_dNS7_10__identityEEEvT0_PT3_T1_NS0_13GridEvenShareISK_EET2_T4_,"aw",@nobits
	.sectionflags	@""
	.align	16
.nv.shared._ZN3cub18CUB_300001_SM_10006detail6reduce18DeviceReduceKernelINS2_10policy_hubIdjN4cuda3std3__44plusIdEEE10Policy1000EN6thrust24THRUST_300001_SM_1000_NS10device_ptrIdEEjS9_dNS7_10__identityEEEvT0_PT3_T1_NS0_13GridEvenShareISK_EET2_T4_:
	.zero		1216


//--------------------- .nv.shared._ZN3cub18CUB_300001_SM_10006detail6reduce28DeviceReduceSingleTileKernelINS2_10policy_hubIdjN4cuda3std3__44plusIdEEE10Policy1000EN6thrust24THRUST_300001_SM_1000_NS10device_ptrIdEEPdjS9_ddNS7_10__identityEEEvT0_T1_T2_T3_T4_T6_ --------------------------
	.section	.nv.shared._ZN3cub18CUB_300001_SM_10006detail6reduce28DeviceReduceSingleTileKernelINS2_10policy_hubIdjN4cuda3std3__44plusIdEEE10Policy1000EN6thrust24THRUST_300001_SM_1000_NS10device_ptrIdEEPdjS9_ddNS7_10__identityEEEvT0_T1_T2_T3_T4_T6_,"aw",@nobits
	.sectionflags	@""
	.align	16
.nv.shared._ZN3cub18CUB_300001_SM_10006detail6reduce28DeviceReduceSingleTileKernelINS2_10policy_hubIdjN4cuda3std3__44plusIdEEE10Policy1000EN6thrust24THRUST_300001_SM_1000_NS10device_ptrIdEEPdjS9_ddNS7_10__identityEEEvT0_T1_T2_T3_T4_T6_:
	.zero		1216


//--------------------- .nv.shared._ZN3cub18CUB_300001_SM_10006detail4scan16DeviceScanKernelINS2_10policy_hubIdddmN4cuda3std3__44plusIvEEE10Policy1000EN6thrust24THRUST_300001_SM_1000_NS10device_ptrIdEESF_NS0_13ScanTileStateIdLb1EEES9_NS0_8NullTypeEmdLb0ESI_EEvT0_T1_T2_iT3_T4_T5_ --------------------------
	.section	.nv.shared._ZN3cub18CUB_300001_SM_10006detail4scan16DeviceScanKernelINS2_10policy_hubIdddmN4cuda3std3__44plusIvEEE10Policy1000EN6thrust24THRUST_300001_SM_1000_NS10device_ptrIdEESF_NS0_13ScanTileStateIdLb1EEES9_NS0_8NullTypeEmdLb0ESI_EEvT0_T1_T2_iT3_T4_T5_,"aw",@nobits
	.sectionflags	@""
	.align	16
.nv.shared._ZN3cub18CUB_300001_SM_10006detail4scan16DeviceScanKernelINS2_10policy_hubIdddmN4cuda3std3__44plusIvEEE10Policy1000EN6thrust24THRUST_300001_SM_1000_NS10device_ptrIdEESF_NS0_13ScanTileStateIdLb1EEES9_NS0_8NullTypeEmdLb0ESI_EEvT0_T1_T2_iT3_T4_T5_:
	.zero		22544


//--------------------- .nv.shared._ZN3cub18CUB_300001_SM_10006detail4scan16DeviceScanKernelINS2_10policy_hubIdddjN4cuda3std3__44plusIvEEE10Policy1000EN6thrust24THRUST_300001_SM_1000_NS10device_ptrIdEESF_NS0_13ScanTileStateIdLb1EEES9_NS0_8NullTypeEjdLb0ESI_EEvT0_T1_T2_iT3_T4_T5_ --------------------------
	.section	.nv.shared._ZN3cub18CUB_300001_SM_10006detail4scan16DeviceScanKernelINS2_10policy_hubIdddjN4cuda3std3__44plusIvEEE10Policy1000EN6thrust24THRUST_300001_SM_1000_NS10device_ptrIdEESF_NS0_13ScanTileStateIdLb1EEES9_NS0_8NullTypeEjdLb0ESI_EEvT0_T1_T2_iT3_T4_T5_,"aw",@nobits
	.sectionflags	@""
	.align	16
.nv.shared._ZN3cub18CUB_300001_SM_10006detail4scan16DeviceScanKernelINS2_10policy_hubIdddjN4cuda3std3__44plusIvEEE10Policy1000EN6thrust24THRUST_300001_SM_1000_NS10device_ptrIdEESF_NS0_13ScanTileStateIdLb1EEES9_NS0_8NullTypeEjdLb0ESI_EEvT0_T1_T2_iT3_T4_T5_:
	.zero		37648


//--------------------- .nv.shared._ZN3cub18CUB_300001_SM_10006detail4scan20DeviceScanInitKernelINS0_13ScanTileStateIdLb1EEEEEvT_i --------------------------
	.section	.nv.shared._ZN3cub18CUB_300001_SM_10006detail4scan20DeviceScanInitKernelINS0_13ScanTileStateIdLb1EEEEEvT_i,"aw",@nobits
	.sectionflags	@""
	.align	16
	.zero		1024


//--------------------- .nv.shared._ZN3cub18CUB_300001_SM_10006detail11EmptyKernelIvEEvv --------------------------
	.section	.nv.shared._ZN3cub18CUB_300001_SM_10006detail11EmptyKernelIvEEvv,"aw",@nobits
	.sectionflags	@""
	.align	16
	.zero		1024


//--------------------- .nv.shared._ZN6thrust24THRUST_300001_SM_1000_NS8cuda_cub4core6detail13_kernel_agentINS1_8__reduce11ReduceAgentIPN4cuda3std3__45tupleIJdlEEESC_SB_lNS1_9__extrema9arg_max_fIdlNS9_4lessIdEEEEEEJSC_SC_iSH_EEEvDpT0_ --------------------------
	.section	.nv.shared._ZN6thrust24THRUST_300001_SM_1000_NS8cuda_cub4core6detail13_kernel_agentINS1_8__reduce11ReduceAgentIPN4cuda3std3__45tupleIJdlEEESC_SB_lNS1_9__extrema9arg_max_fIdlNS9_4lessIdEEEEEEJSC_SC_iSH_EEEvDpT0_,"aw",@nobits
	.sectionflags	@""
	.align	16
	.zero		1024


//--------------------- .nv.shared._ZN6thrust24THRUST_300001_SM_1000_NS8cuda_cub4core6detail13_kernel_agentINS1_8__reduce11ReduceAgentINS0_12zip_iteratorIN4cuda3std3__45tupleIJNS0_10device_ptrIdEENS0_17counting_iteratorIlNS0_11use_defaultESF_SF_EEEEEEEPNSB_IJdlEEESJ_lNS1_9__extrema9arg_max_fIdlNSA_4lessIdEEEEEEJSI_SK_lN3cub18CUB_300001_SM_100013GridEvenShareIlEENSS_9GridQueueIyEESP_EEEvDpT0_ --------------------------
	.section	.nv.shared._ZN6thrust24THRUST_300001_SM_1000_NS8cuda_cub4core6detail13_kernel_agentINS1_8__reduce11ReduceAgentINS0_12zip_iteratorIN4cuda3std3__45tupleIJNS0_10device_ptrIdEENS0_17counting_iteratorIlNS0_11use_defaultESF_SF_EEEEEEEPNSB_IJdlEEESJ_lNS1_9__extrema9arg_max_fIdlNSA_4lessIdEEEEEEJSI_SK_lN3cub18CUB_300001_SM_100013GridEvenShareIlEENSS_9GridQueueIyEESP_EEEvDpT0_,"aw",@nobits
	.sectionflags	@""
	.align	16
	.zero		1024


//--------------------- .nv.shared._ZN6thrust24THRUST_300001_SM_1000_NS8cuda_cub4core6detail13_kernel_agentINS1_8__reduce11ReduceAgentINS0_12zip_iteratorIN4cuda3std3__45tupleIJNS0_10device_ptrIdEENS0_17counting_iteratorIlNS0_11use_defaultESF_SF_EEEEEEEPNSB_IJdlEEESJ_lNS1_9__extrema9arg_max_fIdlNSA_4lessIdEEEEEEJSI_SK_lSP_EEEvDpT0_ --------------------------
	.section	.nv.shared._ZN6thrust24THRUST_300001_SM_1000_NS8cuda_cub4core6detail13_kernel_agentINS1_8__reduce11ReduceAgentINS0_12zip_iteratorIN4cuda3std3__45tupleIJNS0_10device_ptrIdEENS0_17counting_iteratorIlNS0_11use_defaultESF_SF_EEEEEEEPNSB_IJdlEEESJ_lNS1_9__extrema9arg_max_fIdlNSA_4lessIdEEEEEEJSI_SK_lSP_EEEvDpT0_,"aw",@nobits
	.sectionflags	@""
	.align	16
	.zero		1024


//--------------------- .nv.shared._ZN6thrust24THRUST_300001_SM_1000_NS8cuda_cub4core6detail13_kernel_agentINS1_8__reduce11ReduceAgentIPN4cuda3std3__45tupleIJdlEEESC_SB_iNS1_9__extrema9arg_max_fIdlNS9_4lessIdEEEEEEJSC_SC_iSH_EEEvDpT0_ --------------------------
	.section	.nv.shared._ZN6thrust24THRUST_300001_SM_1000_NS8cuda_cub4core6detail13_kernel_agentINS1_8__reduce11ReduceAgentIPN4cuda3std3__45tupleIJdlEEESC_SB_iNS1_9__extrema9arg_max_fIdlNS9_4lessIdEEEEEEJSC_SC_iSH_EEEvDpT0_,"aw",@nobits
	.sectionflags	@""
	.align	16
	.zero		1024


//--------------------- .nv.shared._ZN6thrust24THRUST_300001_SM_1000_NS8cuda_cub4core6detail13_kernel_agentINS1_8__reduce11ReduceAgentINS0_12zip_iteratorIN4cuda3std3__45tupleIJNS0_10device_ptrIdEENS0_17counting_iteratorIlNS0_11use_defaultESF_SF_EEEEEEEPNSB_IJdlEEESJ_iNS1_9__extrema9arg_max_fIdlNSA_4lessIdEEEEEEJSI_SK_iN3cub18CUB_300001_SM_100013GridEvenShareIiEENSS_9GridQueueIjEESP_EEEvDpT0_ --------------------------
	.section	.nv.shared._ZN6thrust24THRUST_300001_SM_1000_NS8cuda_cub4core6detail13_kernel_agentINS1_8__reduce11ReduceAgentINS0_12zip_iteratorIN4cuda3std3__45tupleIJNS0_10device_ptrIdEENS0_17counting_iteratorIlNS0_11use_defaultESF_SF_EEEEEEEPNSB_IJdlEEESJ_iNS1_9__extrema9arg_max_fIdlNSA_4lessIdEEEEEEJSI_SK_iN3cub18CUB_300001_SM_100013GridEvenShareIiEENSS_9GridQueueIjEESP_EEEvDpT0_,"aw",@nobits
	.sectionflags	@""
	.align	16
	.zero		1024


//--------------------- .nv.shared._ZN6thrust24THRUST_300001_SM_1000_NS8cuda_cub4core6detail13_kernel_agentINS1_8__reduce11ReduceAgentINS0_12zip_iteratorIN4cuda3std3__45tupleIJNS0_10device_ptrIdEENS0_17counting_iteratorIlNS0_11use_defaultESF_SF_EEEEEEEPNSB_IJdlEEESJ_iNS1_9__extrema9arg_max_fIdlNSA_4lessIdEEEEEEJSI_SK_iSP_EEEvDpT0_ --------------------------
	.section	.nv.shared._ZN6thrust24THRUST_300001_SM_1000_NS8cuda_cub4core6detail13_kernel_agentINS1_8__reduce11ReduceAgentINS0_12zip_iteratorIN4cuda3std3__45tupleIJNS0_10device_ptrIdEENS0_17counting_iteratorIlNS0_11use_defaultESF_SF_EEEEEEEPNSB_IJdlEEESJ_iNS1_9__extrema9arg_max_fIdlNSA_4lessIdEEEEEEJSI_SK_iSP_EEEvDpT0_,"aw",@nobits
	.sectionflags	@""
	.align	16
	.zero		1024


//--------------------- .nv.shared._ZN6thrust24THRUST_300001_SM_1000_NS8cuda_cub4core6detail13_kernel_agentINS1_8__reduce11ReduceAgentIPN4cuda3std3__45tupleIJdlEEESC_SB_lNS1_9__extrema9arg_min_fIdlNS9_4lessIdEEEEEEJSC_SC_iSH_EEEvDpT0_ --------------------------
	.section	.nv.shared._ZN6thrust24THRUST_300001_SM_1000_NS8cuda_cub4core6detail13_kernel_agentINS1_8__reduce11ReduceAgentIPN4cuda3std3__45tupleIJdlEEESC_SB_lNS1_9__extrema9arg_min_fIdlNS9_4lessIdEEEEEEJSC_SC_iSH_EEEvDpT0_,"aw",@nobits
	.sectionflags	@""
	.align	16
	.zero		1024


//--------------------- .nv.shared._ZN6thrust24THRUST_300001_SM_1000_NS8cuda_cub4core6detail13_kernel_agentINS1_8__reduce10DrainAgentIlEEJN3cub18CUB_300001_SM_10009GridQueueIyEElEEEvDpT0_ --------------------------
	.section	.nv.shared._ZN6thrust24THRUST_300001_SM_1000_NS8cuda_cub4core6detail13_kernel_agentINS1_8__reduce10DrainAgentIlEEJN3cub18CUB_300001_SM_10009GridQueueIyEElEEEvDpT0_,"aw",@nobits
	.sectionflags	@""
	.align	16
	.zero		1024


//--------------------- .nv.shared._ZN6thrust24THRUST_300001_SM_1000_NS8cuda_cub4core6detail13_kernel_agentINS1_8__reduce11ReduceAgentINS0_12zip_iteratorIN4cuda3std3__45tupleIJNS0_10device_ptrIdEENS0_17counting_iteratorIlNS0_11use_defaultESF_SF_EEEEEEEPNSB_IJdlEEESJ_lNS1_9__extrema9arg_min_fIdlNSA_4lessIdEEEEEEJSI_SK_lN3cub18CUB_300001_SM_100013GridEvenShareIlEENSS_9GridQueueIyEESP_EEEvDpT0_ --------------------------
	.section	.nv.shared._ZN6thrust24THRUST_300001_SM_1000_NS8cuda_cub4core6detail13_kernel_agentINS1_8__reduce11ReduceAgentINS0_12zip_iteratorIN4cuda3std3__45tupleIJNS0_10device_ptrIdEENS0_17counting_iteratorIlNS0_11use_defaultESF_SF_EEEEEEEPNSB_IJdlEEESJ_lNS1_9__extrema9arg_min_fIdlNSA_4lessIdEEEEEEJSI_SK_lN3cub18CUB_300001_SM_100013GridEvenShareIlEENSS_9GridQueueIyEESP_EEEvDpT0_,"aw",@nobits
	.sectionflags	@""
	.align	16
	.zero		1024


//--------------------- .nv.shared._ZN6thrust24THRUST_300001_SM_1000_NS8cuda_cub4core6detail13_kernel_agentINS1_8__reduce11ReduceAgentINS0_12zip_iteratorIN4cuda3std3__45tupleIJNS0_10device_ptrIdEENS0_17counting_iteratorIlNS0_11use_defaultESF_SF_EEEEEEEPNSB_IJdlEEESJ_lNS1_9__extrema9arg_min_fIdlNSA_4lessIdEEEEEEJSI_SK_lSP_EEEvDpT0_ --------------------------
	.section	.nv.shared._ZN6thrust24THRUST_300001_SM_1000_NS8cuda_cub4core6detail13_kernel_agentINS1_8__reduce11ReduceAgentINS0_12zip_iteratorIN4cuda3std3__45tupleIJNS0_10device_ptrIdEENS0_17counting_iteratorIlNS0_11use_defaultESF_SF_EEEEEEEPNSB_IJdlEEESJ_lNS1_9__extrema9arg_min_fIdlNSA_4lessIdEEEEEEJSI_SK_lSP_EEEvDpT0_,"aw",@nobits
	.sectionflags	@""
	.align	16
	.zero		1024


//--------------------- .nv.shared._ZN6thrust24THRUST_300001_SM_1000_NS8cuda_cub4core6detail13_kernel_agentINS1_8__reduce11ReduceAgentIPN4cuda3std3__45tupleIJdlEEESC_SB_iNS1_9__extrema9arg_min_fIdlNS9_4lessIdEEEEEEJSC_SC_iSH_EEEvDpT0_ --------------------------
	.section	.nv.shared._ZN6thrust24THRUST_300001_SM_1000_NS8cuda_cub4core6detail13_kernel_agentINS1_8__reduce11ReduceAgentIPN4cuda3std3__45tupleIJdlEEESC_SB_iNS1_9__extrema9arg_min_fIdlNS9_4lessIdEEEEEEJSC_SC_iSH_EEEvDpT0_,"aw",@nobits
	.sectionflags	@""
	.align	16
	.zero		1024


//--------------------- .nv.shared._ZN6thrust24THRUST_300001_SM_1000_NS8cuda_cub4core6detail13_kernel_agentINS1_8__reduce10DrainAgentIiEEJN3cub18CUB_300001_SM_10009GridQueueIjEEiEEEvDpT0_ --------------------------
	.section	.nv.shared._ZN6thrust24THRUST_300001_SM_1000_NS8cuda_cub4core6detail13_kernel_agentINS1_8__reduce10DrainAgentIiEEJN3cub18CUB_300001_SM_10009GridQueueIjEEiEEEvDpT0_,"aw",@nobits
	.sectionflags	@""
	.align	16
	.zero		1024


//--------------------- .nv.shared._ZN6thrust24THRUST_300001_SM_1000_NS8cuda_cub4core6detail13_kernel_agentINS1_8__reduce11ReduceAgentINS0_12zip_iteratorIN4cuda3std3__45tupleIJNS0_10device_ptrIdEENS0_17counting_iteratorIlNS0_11use_defaultESF_SF_EEEEEEEPNSB_IJdlEEESJ_iNS1_9__extrema9arg_min_fIdlNSA_4lessIdEEEEEEJSI_SK_iN3cub18CUB_300001_SM_100013GridEvenShareIiEENSS_9GridQueueIjEESP_EEEvDpT0_ --------------------------
	.section	.nv.shared._ZN6thrust24THRUST_300001_SM_1000_NS8cuda_cub4core6detail13_kernel_agentINS1_8__reduce11ReduceAgentINS0_12zip_iteratorIN4cuda3std3__45tupleIJNS0_10device_ptrIdEENS0_17counting_iteratorIlNS0_11use_defaultESF_SF_EEEEEEEPNSB_IJdlEEESJ_iNS1_9__extrema9arg_min_fIdlNSA_4lessIdEEEEEEJSI_SK_iN3cub18CUB_300001_SM_100013GridEvenShareIiEENSS_9GridQueueIjEESP_EEEvDpT0_,"aw",@nobits
	.sectionflags	@""
	.align	16
	.zero		1024


//--------------------- .nv.shared._ZN6thrust24THRUST_300001_SM_1000_NS8cuda_cub4core6detail13_kernel_agentINS1_8__reduce11ReduceAgentINS0_12zip_iteratorIN4cuda3std3__45tupleIJNS0_10device_ptrIdEENS0_17counting_iteratorIlNS0_11use_defaultESF_SF_EEEEEEEPNSB_IJdlEEESJ_iNS1_9__extrema9arg_min_fIdlNSA_4lessIdEEEEEEJSI_SK_iSP_EEEvDpT0_ --------------------------
	.section	.nv.shared._ZN6thrust24THRUST_300001_SM_1000_NS8cuda_cub4core6detail13_kernel_agentINS1_8__reduce11ReduceAgentINS0_12zip_iteratorIN4cuda3std3__45tupleIJNS0_10device_ptrIdEENS0_17counting_iteratorIlNS0_11use_defaultESF_SF_EEEEEEEPNSB_IJdlEEESJ_iNS1_9__extrema9arg_min_fIdlNSA_4lessIdEEEEEEJSI_SK_iSP_EEEvDpT0_,"aw",@nobits
	.sectionflags	@""
	.align	16
	.zero		1024


//--------------------- .nv.shared._Z8jumpFillPdi --------------------------
	.section	.nv.shared._Z8jumpFillPdi,"aw",@nobits
	.sectionflags	@""
	.align	16
	.zero		1024


//--------------------- .nv.shared._Z10matrixCopyiPdS_ --------------------------
	.section	.nv.shared._Z10matrixCopyiPdS_,"aw",@nobits
	.sectionflags	@""
	.align	16
	.zero		1024


//--------------------- .nv.shared._Z13grabPositivesPdS_i --------------------------
	.section	.nv.shared._Z13grabPositivesPdS_i,"aw",@nobits
	.sectionflags	@""
	.align	16
	.zero		1024


//--------------------- .nv.shared._Z10checkRangeiPdi --------------------------
	.section	.nv.shared._Z10checkRangeiPdi,"aw",@nobits
	.sectionflags	@""
	.align	16
	.zero		1024


//--------------------- .nv.shared._Z7dosSwapiiiiiPdS_S_ --------------------------
	.section	.nv.shared._Z7dosSwapiiiiiPdS_S_,"aw",@nobits
	.sectionflags	@""
	.align	16
	.zero		1024


//--------------------- .nv.shared._Z12particleDropiiiiPd --------------------------
	.section	.nv.shared._Z12particleDropiiiiPd,"aw",@nobits
	.sectionflags	@""
	.align	16
	.zero		1024


//--------------------- .nv.shared._Z7dosCalciPdS_S_ --------------------------
	.section	.nv.shared._Z7dosCalciPdS_S_,"aw",@nobits
	.sectionflags	@""
	.align	16
	.zero		1024


//--------------------- .nv.shared._Z6potSubiiiPdS_S_ --------------------------
	.section	.nv.shared._Z6potSubiiiPdS_S_,"aw",@nobits
	.sectionflags	@""
	.align	16
	.zero		1024


//--------------------- .nv.shared._Z6potAddiiiPdS_S_ --------------------------
	.section	.nv.shared._Z6potAddiiiPdS_S_,"aw",@nobits
	.sectionflags	@""
	.align	16
	.zero		1024


//--------------------- .nv.shared._Z8slowSwapiiiiiPdS_S_S_S_S_S_ --------------------------
	.section	.nv.shared._Z8slowSwapiiiiiPdS_S_S_S_S_S_,"aw",@nobits
	.sectionflags	@""
	.align	16
	.zero		1024


//--------------------- .nv.shared._Z12particleSwapiiiiiPd --------------------------
	.section	.nv.shared._Z12particleSwapiiiiiPd,"aw",@nobits
	.sectionflags	@""
	.align	16
	.zero		1024


//--------------------- .nv.shared._Z6dosPutiiiPdd --------------------------
	.section	.nv.shared._Z6dosPutiiiPdd,"aw",@nobits
	.sectionflags	@""
	.align	16
	.zero		1024


//--------------------- .nv.shared._Z14particleSwitchiiiPd --------------------------
	.section	.nv.shared._Z14particleSwitchiiiPd,"aw",@nobits
	.sectionflags	@""
	.align	16
	.zero		1024


//--------------------- .nv.shared._Z7fillSumiiiPdd --------------------------
	.section	.nv.shared._Z7fillSumiiiPdd,"aw",@nobits
	.sectionflags	@""
	.align	16
	.zero		1024


//--------------------- .nv.shared._Z6G_subEPdS_S_i --------------------------
	.section	.nv.shared._Z6G_subEPdS_S_i,"aw",@nobits
	.sectionflags	@""
	.align	16
	.zero		1024


//--------------------- .nv.shared._Z8G_stackEPdS_i --------------------------
	.section	.nv.shared._Z8G_stackEPdS_i,"aw",@nobits
	.sectionflags	@""
	.align	16
	.zero		1024


//--------------------- .nv.shared._Z12particleJumpiidiPdS_S_ --------------------------
	.section	.nv.shared._Z12particleJumpiidiPdS_S_,"aw",@nobits
	.sectionflags	@""
	.align	16
	.zero		1024


//--------------------- .nv.shared._Z17findProbabilitiesidPdS_S_S_iidddS_dd --------------------------
	.section	.nv.shared._Z17findProbabilitiesidPdS_S_S_iidddS_dd,"aw",@nobits
	.sectionflags	@""
	.align	16
	.zero		1024


//--------------------- .nv.shared._Z14potOnParticlesPdS_idS_ --------------------------
	.section	.nv.shared._Z14potOnParticlesPdS_idS_,"aw",@nobits
	.sectionflags	@""
	.align	16
	.zero		1024


//--------------------- .nv.shared._Z13findPotentialPdS_ddS_ --------------------------
	.section	.nv.shared._Z13findPotentialPdS_ddS_,"aw",@nobits
	.sectionflags	@""
	.align	16
	.zero		1024


//--------------------- .nv.constant0._ZN3cub18CUB_300001_SM_10006detail6reduce28DeviceReduceSingleTileKernelINS2_10policy_hubIdyN4cuda3std3__44plusIdEEE10Policy1000EPdSC_iS9_ddNS7_10__identityEEEvT0_T1_T2_T3_T4_T6_ --------------------------
	.section	.nv.constant0._ZN3cub18CUB_300001_SM_10006detail6reduce28DeviceReduceSingleTileKernelINS2_10policy_hubIdyN4cuda3std3__44plusIdEEE10Policy1000EPdSC_iS9_ddNS7_10__identityEEEvT0_T1_T2_T3_T4_T6_,"a",@progbits
	.sectionflags	@""
	.align	4
.nv.constant0._ZN3cub18CUB_300001_SM_10006detail6reduce28DeviceReduceSingleTileKernelINS2_10policy_hubIdyN4cuda3std3__44plusIdEEE10Policy1000EPdSC_iS9_ddNS7_10__identityEEEvT0_T1_T2_T3_T4_T6_:
	.zero		929


//--------------------- .nv.constant0._ZN3cub18CUB_300001_SM_10006detail6reduce18DeviceReduceKernelINS2_10policy_hubIdyN4cuda3std3__44plusIdEEE10Policy1000EN6thrust24THRUST_300001_SM_1000_NS10device_ptrIdEEyS9_dNS7_10__identityEEEvT0_PT3_T1_NS0_13GridEvenShareISK_EET2_T4_ --------------------------
	.section	.nv.constant0._ZN3cub18CUB_300001_SM_10006detail6reduce18DeviceReduceKernelINS2_10policy_hubIdyN4cuda3std3__44plusIdEEE10Policy1000EN6thrust24THRUST_300001_SM_1000_NS10device_ptrIdEEyS9_dNS7_10__identityEEEvT0_PT3_T1_NS0_13GridEvenShareISK_EET2_T4_,"a",@progbits
	.sectionflags	@""
	.align	4
.nv.constant0._ZN3cub18CUB_300001_SM_10006detail6reduce18DeviceReduceKernelINS2_10policy_hubIdyN4cuda3std3__44plusIdEEE10Policy1000EN6thrust24THRUST_300001_SM_1000_NS10device_ptrIdEEyS9_dNS7_10__identityEEEvT0_PT3_T1_NS0_13GridEvenShareISK_EET2_T4_:
	.zero		994


//--------------------- .nv.constant0._ZN3cub18CUB_300001_SM_10006detail6reduce28DeviceReduceSingleTileKernelINS2_10policy_hubIdyN4cuda3std3__44plusIdEEE10Policy1000EN6thrust24THRUST_300001_SM_1000_NS10device_ptrIdEEPdyS9_ddNS7_10__identityEEEvT0_T1_T2_T3_T4_T6_ --------------------------
	.section	.nv.constant0._ZN3cub18CUB_300001_SM_10006detail6reduce28DeviceReduceSingleTileKernelINS2_10policy_hubIdyN4cuda3std3__44plusIdEEE10Policy1000EN6thrust24THRUST_300001_SM_1000_NS10device_ptrIdEEPdyS9_ddNS7_10__identityEEEvT0_T1_T2_T3_T4_T6_,"a",@progbits
	.sectionflags	@""
	.align	4
.nv.constant0._ZN3cub18CUB_300001_SM_10006detail6reduce28DeviceReduceSingleTileKernelINS2_10policy_hubIdyN4cuda3std3__44plusIdEEE10Policy1000EN6thrust24THRUST_300001_SM_1000_NS10device_ptrIdEEPdyS9_ddNS7_10__identityEEEvT0_T1_T2_T3_T4_T6_:
	.zero		937


//--------------------- .nv.constant0._ZN3cub18CUB_300001_SM_10006detail6reduce28DeviceReduceSingleTileKernelINS2_10policy_hubIdjN4cuda3std3__44plusIdEEE10Policy1000EPdSC_iS9_ddNS7_10__identityEEEvT0_T1_T2_T3_T4_T6_ --------------------------
	.section	.nv.constant0._ZN3cub18CUB_300001_SM_10006detail6reduce28DeviceReduceSingleTileKernelINS2_10policy_hubIdjN4cuda3std3__44plusIdEEE10Policy1000EPdSC_iS9_ddNS7_10__identityEEEvT0_T1_T2_T3_T4_T6_,"a",@progbits
	.sectionflags	@""
	.align	4
.nv.constant0._ZN3cub18CUB_300001_SM_10006detail6reduce28DeviceReduceSingleTileKernelINS2_10policy_hubIdjN4cuda3std3__44plusIdEEE10Policy1000EPdSC_iS9_ddNS7_10__identityEEEvT0_T1_T2_T3_T4_T6_:
	.zero		929


//--------------------- .nv.constant0._ZN3cub18CUB_300001_SM_10006detail6reduce18DeviceReduceKernelINS2_10policy_hubIdjN4cuda3std3__44plusIdEEE10Policy1000EN6thrust24THRUST_300001_SM_1000_NS10device_ptrIdEEjS9_dNS7_10__identityEEEvT0_PT3_T1_NS0_13GridEvenShareISK_EET2_T4_ --------------------------
	.section	.nv.constant0._ZN3cub18CUB_300001_SM_10006detail6reduce18DeviceReduceKernelINS2_10policy_hubIdjN4cuda3std3__44plusIdEEE10Policy1000EN6thrust24THRUST_300001_SM_1000_NS10device_ptrIdEEjS9_dNS7_10__identityEEEvT0_PT3_T1_NS0_13GridEvenShareISK_EET2_T4_,"a",@progbits
	.sectionflags	@""
	.align	4
.nv.constant0._ZN3cub18CUB_300001_SM_10006detail6reduce18DeviceReduceKernelINS2_10policy_hubIdjN4cuda3std3__44plusIdEEE10Policy1000EN6thrust24THRUST_300001_SM_1000_NS10device_ptrIdEEjS9_dNS7_10__identityEEEvT0_PT3_T1_NS0_13GridEvenShareISK_EET2_T4_:
	.zero		958


//--------------------- .nv.constant0._ZN3cub18CUB_300001_SM_10006detail6reduce28DeviceReduceSingleTileKernelINS2_10policy_hubIdjN4cuda3std3__44plusIdEEE10Policy1000EN6thrust24THRUST_300001_SM_1000_NS10device_ptrIdEEPdjS9_ddNS7_10__identityEEEvT0_T1_T2_T3_T4_T6_ --------------------------
	.section	.nv.constant0._ZN3cub18CUB_300001_SM_10006detail6reduce28DeviceReduceSingleTileKernelINS2_10policy_hubIdjN4cuda3std3__44plusIdEEE10Policy1000EN6thrust24THRUST_300001_SM_1000_NS10device_ptrIdEEPdjS9_ddNS7_10__identityEEEvT0_T1_T2_T3_T4_T6_,"a",@progbits
	.sectionflags	@""
	.align	4
.nv.constant0._ZN3cub18CUB_300001_SM_10006detail6reduce28DeviceReduceSingleTileKernelINS2_10policy_hubIdjN4cuda3std3__44plusIdEEE10Policy1000EN6thrust24THRUST_300001_SM_1000_NS10device_ptrIdEEPdjS9_ddNS7_10__identityEEEvT0_T1_T2_T3_T4_T6_:
	.zero		929


//--------------------- .nv.constant0._ZN3cub18CUB_300001_SM_10006detail4scan16DeviceScanKernelINS2_10policy_hubIdddmN4cuda3std3__44plusIvEEE10Policy1000EN6thrust24THRUST_300001_SM_1000_NS10device_ptrIdEESF_NS0_13ScanTileStateIdLb1EEES9_NS0_8NullTypeEmdLb0ESI_EEvT0_T1_T2_iT3_T4_T5_ --------------------------
	.section	.nv.constant0._ZN3cub18CUB_300001_SM_10006detail4scan16DeviceScanKernelINS2_10policy_hubIdddmN4cuda3std3__44plusIvEEE10Policy1000EN6thrust24THRUST_300001_SM_1000_NS10device_ptrIdEESF_NS0_13ScanTileStateIdLb1EEES9_NS0_8NullTypeEmdLb0ESI_EEvT0_T1_T2_iT3_T4_T5_,"a",@progbits
	.sectionflags	@""
	.align	4
.nv.constant0._ZN3cub18CUB_300001_SM_10006detail4scan16DeviceScanKernelINS2_10policy_hubIdddmN4cuda3std3__44plusIvEEE10Policy1000EN6thrust24THRUST_300001_SM_1000_NS10device_ptrIdEESF_NS0_13ScanTileStateIdLb1EEES9_NS0_8NullTypeEmdLb0ESI_EEvT0_T1_T2_iT3_T4_T5_:
	.zero		936


//--------------------- .nv.constant0._ZN3cub18CUB_300001_SM_10006detail4scan16DeviceScanKernelINS2_10policy_hubIdddjN4cuda3std3__44plusIvEEE10Policy1000EN6thrust24THRUST_300001_SM_1000_NS10device_ptrIdEESF_NS0_13ScanTileStateIdLb1EEES9_NS0_8NullTypeEjdLb0ESI_EEvT0_T1_T2_iT3_T4_T5_ --------------------------
	.section	.nv.constant0._ZN3cub18CUB_300001_SM_10006detail4scan16DeviceScanKernelINS2_10policy_hubIdddjN4cuda3std3__44plusIvEEE10Policy1000EN6thrust24THRUST_300001_SM_1000_NS10device_ptrIdEESF_NS0_13ScanTileStateIdLb1EEES9_NS0_8NullTypeEjdLb0ESI_EEvT0_T1_T2_iT3_T4_T5_,"a",@progbits
	.sectionflags	@""
	.align	4
.nv.constant0._ZN3cub18CUB_300001_SM_10006detail4scan16DeviceScanKernelINS2_10policy_hubIdddjN4cuda3std3__44plusIvEEE10Policy1000EN6thrust24THRUST_300001_SM_1000_NS10device_ptrIdEESF_NS0_13ScanTileStateIdLb1EEES9_NS0_8NullTypeEjdLb0ESI_EEvT0_T1_T2_iT3_T4_T5_:
	.zero		932


//--------------------- .nv.constant0._ZN3cub18CUB_300001_SM_10006detail4scan20DeviceScanInitKernelINS0_13ScanTileStateIdLb1EEEEEvT_i --------------------------
	.section	.nv.constant0._ZN3cub18CUB_300001_SM_10006detail4scan20DeviceScanInitKernelINS0_13ScanTileStateIdLb1EEEEEvT_i,"a",@progbits
	.sectionflags	@""
	.align	4
.nv.constant0._ZN3cub18CUB_300001_SM_10006detail4scan20DeviceScanInitKernelINS0_13ScanTileStateIdLb1EEEEEvT_i:
	.zero		908


//--------------------- .nv.constant0._ZN3cub18CUB_300001_SM_10006detail11EmptyKernelIvEEvv --------------------------
	.section	.nv.constant0._ZN3cub18CUB_300001_SM_10006detail11EmptyKernelIvEEvv,"a",@progbits
	.sectionflags	@""
	.align	4
.nv.constant0._ZN3cub18CUB_300001_SM_10006detail11EmptyKernelIvEEvv:
	.zero		896


//--------------------- .nv.constant0._ZN6thrust24THRUST_300001_SM_1000_NS8cuda_cub4core6detail13_kernel_agentINS1_8__reduce11ReduceAgentIPN4cuda3std3__45tupleIJdlEEESC_SB_lNS1_9__extrema9arg_max_fIdlNS9_4lessIdEEEEEEJSC_SC_iSH_EEEvDpT0_ --------------------------
	.section	.nv.constant0._ZN6thrust24THRUST_300001_SM_1000_NS8cuda_cub4core6detail13_kernel_agentINS1_8__reduce11ReduceAgentIPN4cuda3std3__45tupleIJdlEEESC_SB_lNS1_9__extrema9arg_max_fIdlNS9_4lessIdEEEEEEJSC_SC_iSH_EEEvDpT0_,"a",@progbits
	.sectionflags	@""
	.align	4
.nv.constant0._ZN6thrust24THRUST_300001_SM_1000_NS8cuda_cub4core6detail13_kernel_agentINS1_8__reduce11ReduceAgentIPN4cuda3std3__45tupleIJdlEEESC_SB_lNS1_9__extrema9arg_max_fIdlNS9_4lessIdEEEEEEJSC_SC_iSH_EEEvDpT0_:
	.zero		917


//--------------------- .nv.constant0._ZN6thrust24THRUST_300001_SM_1000_NS8cuda_cub4core6detail13_kernel_agentINS1_8__reduce11ReduceAgentINS0_12zip_iteratorIN4cuda3std3__45tupleIJNS0_10device_ptrIdEENS0_17counting_iteratorIlNS0_11use_defaultESF_SF_EEEEEEEPNSB_IJdlEEESJ_lNS1_9__extrema9arg_max_fIdlNSA_4lessIdEEEEEEJSI_SK_lN3cub18CUB_300001_SM_100013GridEvenShareIlEENSS_9GridQueueIyEESP_EEEvDpT0_ --------------------------
	.section	.nv.constant0._ZN6thrust24THRUST_300001_SM_1000_NS8cuda_cub4core6detail13_kernel_agentINS1_8__reduce11ReduceAgentINS0_12zip_iteratorIN4cuda3std3__45tupleIJNS0_10device_ptrIdEENS0_17counting_iteratorIlNS0_11use_defaultESF_SF_EEEEEEEPNSB_IJdlEEESJ_lNS1_9__extrema9arg_max_fIdlNSA_4lessIdEEEEEEJSI_SK_lN3cub18CUB_300001_SM_100013GridEvenShareIlEENSS_9GridQueueIyEESP_EEEvDpT0_,"a",@progbits
	.sectionflags	@""
	.align	4
.nv.constant0._ZN6thrust24THRUST_300001_SM_1000_NS8cuda_cub4core6detail13_kernel_agentINS1_8__reduce11ReduceAgentINS0_12zip_iteratorIN4cuda3std3__45tupleIJNS0_10device_ptrIdEENS0_17counting_iteratorIlNS0_11use_defaultESF_SF_EEEEEEEPNSB_IJdlEEESJ_lNS1_9__extrema9arg_max_fIdlNSA_4lessIdEEEEEEJSI_SK_lN3cub18CUB_300001_SM_100013GridEvenShareIlEENSS_9GridQueueIyEESP_EEEvDpT0_:
	.zero		1009


//--------------------- .nv.constant0._ZN6thrust24THRUST_300001_SM_1000_NS8cuda_cub4core6detail13_kernel_agentINS1_8__reduce11ReduceAgentINS0_12zip_iteratorIN4cuda3std3__45tupleIJNS0_10device_ptrIdEENS0_17counting_iteratorIlNS0_11use_defaultESF_SF_EEEEEEEPNSB_IJdlEEESJ_lNS1_9__extrema9arg_max_fIdlNSA_4lessIdEEEEEEJSI_SK_lSP_EEEvDpT0_ --------------------------
	.section	.nv.constant0._ZN6thrust24THRUST_300001_SM_1000_NS8cuda_cub4core6detail13_kernel_agentINS1_8__reduce11ReduceAgentINS0_12zip_iteratorIN4cuda3std3__45tupleIJNS0_10device_ptrIdEENS0_17counting_iteratorIlNS0_11use_defaultESF_SF_EEEEEEEPNSB_IJdlEEESJ_lNS1_9__extrema9arg_max_fIdlNSA_4lessIdEEEEEEJSI_SK_lSP_EEEvDpT0_,"a",@progbits
	.sectionflags	@""
	.align	4
.nv.constant0._ZN6thrust24THRUST_300001_SM_1000_NS8cuda_cub4core6detail13_kernel_agentINS1_8__reduce11ReduceAgentINS0_12zip_iteratorIN4cuda3std3__45tupleIJNS0_10device_ptrIdEENS0_17counting_iteratorIlNS0_11use_defaultESF_SF_EEEEEEEPNSB_IJdlEEESJ_lNS1_9__extrema9arg_max_fIdlNSA_4lessIdEEEEEEJSI_SK_lSP_EEEvDpT0_:
	.zero		929


//--------------------- .nv.constant0._ZN6thrust24THRUST_300001_SM_1000_NS8cuda_cub4core6detail13_kernel_agentINS1_8__reduce11ReduceAgentIPN4cuda3std3__45tupleIJdlEEESC_SB_iNS1_9__extrema9arg_max_fIdlNS9_4lessIdEEEEEEJSC_SC_iSH_EEEvDpT0_ --------------------------
	.section	.nv.constant0._ZN6thrust24THRUST_300001_SM_1000_NS8cuda_cub4core6detail13_kernel_agentINS1_8__reduce11ReduceAgentIPN4cuda3std3__45tupleIJdlEEESC_SB_iNS1_9__extrema9arg_max_fIdlNS9_4lessIdEEEEEEJSC_SC_iSH_EEEvDpT0_,"a",@progbits
	.sectionflags	@""
	.align	4
.nv.constant0._ZN6thrust24THRUST_300001_SM_1000_NS8cuda_cub4core6detail13_kernel_agentINS1_8__reduce11ReduceAgentIPN4cuda3std3__45tupleIJdlEEESC_SB_iNS1_9__extrema9arg_max_fIdlNS9_4lessIdEEEEEEJSC_SC_iSH_EEEvDpT0_:
	.zero		917


//--------------------- .nv.constant0._ZN6thrust24THRUST_300001_SM_1000_NS8cuda_cub4core6detail13_kernel_agentINS1_8__reduce11ReduceAgentINS0_12zip_iteratorIN4cuda3std3__45tupleIJNS0_10device_ptrIdEENS0_17counting_iteratorIlNS0_11use_defaultESF_SF_EEEEEEEPNSB_IJdlEEESJ_iNS1_9__extrema9arg_max_fIdlNSA_4lessIdEEEEEEJSI_SK_iN3cub18CUB_300001_SM_100013GridEvenShareIiEENSS_9GridQueueIjEESP_EEEvDpT0_ --------------------------
	.section	.nv.constant0._ZN6thrust24THRUST_300001_SM_1000_NS8cuda_cub4core6detail13_kernel_agentINS1_8__reduce11ReduceAgentINS0_12zip_iteratorIN4cuda3std3__45tupleIJNS0_10device_ptrIdEENS0_17counting_iteratorIlNS0_11use_defaultESF_SF_EEEEEEEPNSB_IJdlEEESJ_iNS1_9__extrema9arg_max_fIdlNSA_4lessIdEEEEEEJSI_SK_iN3cub18CUB_300001_SM_100013GridEvenShareIiEENSS_9GridQueueIjEESP_EEEvDpT0_,"a",@progbits
	.sectionflags	@""
	.align	4
.nv.constant0._ZN6thrust24THRUST_300001_SM_1000_NS8cuda_cub4core6detail13_kernel_agentINS1_8__reduce11ReduceAgentINS0_12zip_iteratorIN4cuda3std3__45tupleIJNS0_10device_ptrIdEENS0_17counting_iteratorIlNS0_11use_defaultESF_SF_EEEEEEEPNSB_IJdlEEESJ_iNS1_9__extrema9arg_max_fIdlNSA_4lessIdEEEEEEJSI_SK_iN3cub18CUB_300001_SM_100013GridEvenShareIiEENSS_9GridQueueIjEESP_EEEvDpT0_:
	.zero		977


//--------------------- .nv.constant0._ZN6thrust24THRUST_300001_SM_1000_NS8cuda_cub4core6detail13_kernel_agentINS1_8__reduce11ReduceAgentINS0_12zip_iteratorIN4cuda3std3__45tupleIJNS0_10device_ptrIdEENS0_17counting_iteratorIlNS0_11use_defaultESF_SF_EEEEEEEPNSB_IJdlEEESJ_iNS1_9__extrema9arg_max_fIdlNSA_4lessIdEEEEEEJSI_SK_iSP_EEEvDpT0_ --------------------------
	.section	.nv.constant0._ZN6thrust24THRUST_300001_SM_1000_NS8cuda_cub4core6detail13_kernel_agentINS1_8__reduce11ReduceAgentINS0_12zip_iteratorIN4cuda3std3__45tupleIJNS0_10device_ptrIdEENS0_17counting_iteratorIlNS0_11use_defaultESF_SF_EEEEEEEPNSB_IJdlEEESJ_iNS1_9__extrema9arg_max_fIdlNSA_4lessIdEEEEEEJSI_SK_iSP_EEEvDpT0_,"a",@progbits
	.sectionflags	@""
	.align	4
.nv.constant0._ZN6thrust24THRUST_300001_SM_1000_NS8cuda_cub4core6detail13_kernel_agentINS1_8__reduce11ReduceAgentINS0_12zip_iteratorIN4cuda3std3__45tupleIJNS0_10device_ptrIdEENS0_17counting_iteratorIlNS0_11use_defaultESF_SF_EEEEEEEPNSB_IJdlEEESJ_iNS1_9__extrema9arg_max_fIdlNSA_4lessIdEEEEEEJSI_SK_iSP_EEEvDpT0_:
	.zero		925


//--------------------- .nv.constant0._ZN6thrust24THRUST_300001_SM_1000_NS8cuda_cub4core6detail13_kernel_agentINS1_8__reduce11ReduceAgentIPN4cuda3std3__45tupleIJdlEEESC_SB_lNS1_9__extrema9arg_min_fIdlNS9_4lessIdEEEEEEJSC_SC_iSH_EEEvDpT0_ --------------------------
	.section	.nv.constant0._ZN6thrust24THRUST_300001_SM_1000_NS8cuda_cub4core6detail13_kernel_agentINS1_8__reduce11ReduceAgentIPN4cuda3std3__45tupleIJdlEEESC_SB_lNS1_9__extrema9arg_min_fIdlNS9_4lessIdEEEEEEJSC_SC_iSH_EEEvDpT0_,"a",@progbits
	.sectionflags	@""
	.align	4
.nv.constant0._ZN6thrust24THRUST_300001_SM_1000_NS8cuda_cub4core6detail13_kernel_agentINS1_8__reduce11ReduceAgentIPN4cuda3std3__45tupleIJdlEEESC_SB_lNS1_9__extrema9arg_min_fIdlNS9_4lessIdEEEEEEJSC_SC_iSH_EEEvDpT0_:
	.zero		917


//--------------------- .nv.constant0._ZN6thrust24THRUST_300001_SM_1000_NS8cuda_cub4core6detail13_kernel_agentINS1_8__reduce10DrainAgentIlEEJN3cub18CUB_300001_SM_10009GridQueueIyEElEEEvDpT0_ --------------------------
	.section	.nv.constant0._ZN6thrust24THRUST_300001_SM_1000_NS8cuda_cub4core6detail13_kernel_agentINS1_8__reduce10DrainAgentIlEEJN3cub18CUB_300001_SM_10009GridQueueIyEElEEEvDpT0_,"a",@progbits
	.sectionflags	@""
	.align	4
.nv.constant0._ZN6thrust24THRUST_300001_SM_1000_NS8cuda_cub4core6detail13_kernel_agentINS1_8__reduce10DrainAgentIlEEJN3cub18CUB_300001_SM_10009GridQueueIyEElEEEvDpT0_:
	.zero		912


//--------------------- .nv.constant0._ZN6thrust24THRUST_300001_SM_1000_NS8cuda_cub4core6detail13_kernel_agentINS1_8__reduce11ReduceAgentINS0_12zip_iteratorIN4cuda3std3__45tupleIJNS0_10device_ptrIdEENS0_17counting_iteratorIlNS0_11use_defaultESF_SF_EEEEEEEPNSB_IJdlEEESJ_lNS1_9__extrema9arg_min_fIdlNSA_4lessIdEEEEEEJSI_SK_lN3cub18CUB_300001_SM_100013GridEvenShareIlEENSS_9GridQueueIyEESP_EEEvDpT0_ --------------------------
	.section	.nv.constant0._ZN6thrust24THRUST_300001_SM_1000_NS8cuda_cub4core6detail13_kernel_agentINS1_8__reduce11ReduceAgentINS0_12zip_iteratorIN4cuda3std3__45tupleIJNS0_10device_ptrIdEENS0_17counting_iteratorIlNS0_11use_defaultESF_SF_EEEEEEEPNSB_IJdlEEESJ_lNS1_9__extrema9arg_min_fIdlNSA_4lessIdEEEEEEJSI_SK_lN3cub18CUB_300001_SM_100013GridEvenShareIlEENSS_9GridQueueIyEESP_EEEvDpT0_,"a",@progbits
	.sectionflags	@""
	.align	4
.nv.constant0._ZN6thrust24THRUST_300001_SM_1000_NS8cuda_cub4core6detail13_kernel_agentINS1_8__reduce11ReduceAgentINS0_12zip_iteratorIN4cuda3std3__45tupleIJNS0_10device_ptrIdEENS0_17counting_iteratorIlNS0_11use_defaultESF_SF_EEEEEEEPNSB_IJdlEEESJ_lNS1_9__extrema9arg_min_fIdlNSA_4lessIdEEEEEEJSI_SK_lN3cub18CUB_300001_SM_100013GridEvenShareIlEENSS_9GridQueueIyEESP_EEEvDpT0_:
	.zero		1009


//--------------------- .nv.constant0._ZN6thrust24THRUST_300001_SM_1000_NS8cuda_cub4core6detail13_kernel_agentINS1_8__reduce11ReduceAgentINS0_12zip_iteratorIN4cuda3std3__45tupleIJNS0_10device_ptrIdEENS0_17counting_iteratorIlNS0_11use_defaultESF_SF_EEEEEEEPNSB_IJdlEEESJ_lNS1_9__extrema9arg_min_fIdlNSA_4lessIdEEEEEEJSI_SK_lSP_EEEvDpT0_ --------------------------
	.section	.nv.constant0._ZN6thrust24THRUST_300001_SM_1000_NS8cuda_cub4core6detail13_kernel_agentINS1_8__reduce11ReduceAgentINS0_12zip_iteratorIN4cuda3std3__45tupleIJNS0_10device_ptrIdEENS0_17counting_iteratorIlNS0_11use_defaultESF_SF_EEEEEEEPNSB_IJdlEEESJ_lNS1_9__extrema9arg_min_fIdlNSA_4lessIdEEEEEEJSI_SK_lSP_EEEvDpT0_,"a",@progbits
	.sectionflags	@""
	.align	4
.nv.constant0._ZN6thrust24THRUST_300001_SM_1000_NS8cuda_cub4core6detail13_kernel_agentINS1_8__reduce11ReduceAgentINS0_12zip_iteratorIN4cuda3std3__45tupleIJNS0_10device_ptrIdEENS0_17counting_iteratorIlNS0_11use_defaultESF_SF_EEEEEEEPNSB_IJdlEEESJ_lNS1_9__extrema9arg_min_fIdlNSA_4lessIdEEEEEEJSI_SK_lSP_EEEvDpT0_:
	.zero		929


//--------------------- .nv.constant0._ZN6thrust24THRUST_300001_SM_1000_NS8cuda_cub4core6detail13_kernel_agentINS1_8__reduce11ReduceAgentIPN4cuda3std3__45tupleIJdlEEESC_SB_iNS1_9__extrema9arg_min_fIdlNS9_4lessIdEEEEEEJSC_SC_iSH_EEEvDpT0_ --------------------------
	.section	.nv.constant0._ZN6thrust24THRUST_300001_SM_1000_NS8cuda_cub4core6detail13_kernel_agentINS1_8__reduce11ReduceAgentIPN4cuda3std3__45tupleIJdlEEESC_SB_iNS1_9__extrema9arg_min_fIdlNS9_4lessIdEEEEEEJSC_SC_iSH_EEEvDpT0_,"a",@progbits
	.sectionflags	@""
	.align	4
.nv.constant0._ZN6thrust24THRUST_300001_SM_1000_NS8cuda_cub4core6detail13_kernel_agentINS1_8__reduce11ReduceAgentIPN4cuda3std3__45tupleIJdlEEESC_SB_iNS1_9__extrema9arg_min_fIdlNS9_4lessIdEEEEEEJSC_SC_iSH_EEEvDpT0_:
	.zero		917


//--------------------- .nv.constant0._ZN6thrust24THRUST_300001_SM_1000_NS8cuda_cub4core6detail13_kernel_agentINS1_8__reduce10DrainAgentIiEEJN3cub18CUB_300001_SM_10009GridQueueIjEEiEEEvDpT0_ --------------------------
	.section	.nv.constant0._ZN6thrust24THRUST_300001_SM_1000_NS8cuda_cub4core6detail13_kernel_agentINS1_8__reduce10DrainAgentIiEEJN3cub18CUB_300001_SM_10009GridQueueIjEEiEEEvDpT0_,"a",@progbits
	.sectionflags	@""
	.align	4
.nv.constant0._ZN6thrust24THRUST_300001_SM_1000_NS8cuda_cub4core6detail13_kernel_agentINS1_8__reduce10DrainAgentIiEEJN3cub18CUB_300001_SM_10009GridQueueIjEEiEEEvDpT0_:
	.zero		908


//--------------------- .nv.constant0._ZN6thrust24THRUST_300001_SM_1000_NS8cuda_cub4core6detail13_kernel_agentINS1_8__reduce11ReduceAgentINS0_12zip_iteratorIN4cuda3std3__45tupleIJNS0_10device_ptrIdEENS0_17counting_iteratorIlNS0_11use_defaultESF_SF_EEEEEEEPNSB_IJdlEEESJ_iNS1_9__extrema9arg_min_fIdlNSA_4lessIdEEEEEEJSI_SK_iN3cub18CUB_300001_SM_100013GridEvenShareIiEENSS_9GridQueueIjEESP_EEEvDpT0_ --------------------------
	.section	.nv.constant0._ZN6thrust24THRUST_300001_SM_1000_NS8cuda_cub4core6detail13_kernel_agentINS1_8__reduce11ReduceAgentINS0_12zip_iteratorIN4cuda3std3__45tupleIJNS0_10device_ptrIdEENS0_17counting_iteratorIlNS0_11use_defaultESF_SF_EEEEEEEPNSB_IJdlEEESJ_iNS1_9__extrema9arg_min_fIdlNSA_4lessIdEEEEEEJSI_SK_iN3cub18CUB_300001_SM_100013GridEvenShareIiEENSS_9GridQueueIjEESP_EEEvDpT0_,"a",@progbits
	.sectionflags	@""
	.align	4
.nv.constant0._ZN6thrust24THRUST_300001_SM_1000_NS8cuda_cub4core6detail13_kernel_agentINS1_8__reduce11ReduceAgentINS0_12zip_iteratorIN4cuda3std3__45tupleIJNS0_10device_ptrIdEENS0_17counting_iteratorIlNS0_11use_defaultESF_SF_EEEEEEEPNSB_IJdlEEESJ_iNS1_9__extrema9arg_min_fIdlNSA_4lessIdEEEEEEJSI_SK_iN3cub18CUB_300001_SM_100013GridEvenShareIiEENSS_9GridQueueIjEESP_EEEvDpT0_:
	.zero		977


//--------------------- .nv.constant0._ZN6thrust24THRUST_300001_SM_1000_NS8cuda_cub4core6detail13_kernel_agentINS1_8__reduce11ReduceAgentINS0_12zip_iteratorIN4cuda3std3__45tupleIJNS0_10device_ptrIdEENS0_17counting_iteratorIlNS0_11use_defaultESF_SF_EEEEEEEPNSB_IJdlEEESJ_iNS1_9__extrema9arg_min_fIdlNSA_4lessIdEEEEEEJSI_SK_iSP_EEEvDpT0_ --------------------------
	.section	.nv.constant0._ZN6thrust24THRUST_300001_SM_1000_NS8cuda_cub4core6detail13_kernel_agentINS1_8__reduce11ReduceAgentINS0_12zip_iteratorIN4cuda3std3__45tupleIJNS0_10device_ptrIdEENS0_17counting_iteratorIlNS0_11use_defaultESF_SF_EEEEEEEPNSB_IJdlEEESJ_iNS1_9__extrema9arg_min_fIdlNSA_4lessIdEEEEEEJSI_SK_iSP_EEEvDpT0_,"a",@progbits
	.sectionflags	@""
	.align	4
.nv.constant0._ZN6thrust24THRUST_300001_SM_1000_NS8cuda_cub4core6detail13_kernel_agentINS1_8__reduce11ReduceAgentINS0_12zip_iteratorIN4cuda3std3__45tupleIJNS0_10device_ptrIdEENS0_17counting_iteratorIlNS0_11use_defaultESF_SF_EEEEEEEPNSB_IJdlEEESJ_iNS1_9__extrema9arg_min_fIdlNSA_4lessIdEEEEEEJSI_SK_iSP_EEEvDpT0_:
	.zero		925


//--------------------- .nv.constant0._Z8jumpFillPdi --------------------------
	.section	.nv.constant0._Z8jumpFillPdi,"a",@progbits
	.sectionflags	@""
	.align	4
.nv.constant0._Z8jumpFillPdi:
	.zero		908


//--------------------- .nv.constant0._Z10matrixCopyiPdS_ --------------------------
	.section	.nv.constant0._Z10matrixCopyiPdS_,"a",@progbits
	.sectionflags	@""
	.align	4
.nv.constant0._Z10matrixCopyiPdS_:
	.zero		920


//--------------------- .nv.constant0._Z13grabPositivesPdS_i --------------------------
	.section	.nv.constant0._Z13grabPositivesPdS_i,"a",@progbits
	.sectionflags	@""
	.align	4
.nv.constant0._Z13grabPositivesPdS_i:
	.zero		916


//--------------------- .nv.constant0._Z10checkRangeiPdi --------------------------
	.section	.nv.constant0._Z10checkRangeiPdi,"a",@progbits
	.sectionflags	@""
	.align	4
.nv.constant0._Z10checkRangeiPdi:
	.zero		916


//--------------------- .nv.constant0._Z7dosSwapiiiiiPdS_S_ --------------------------
	.section	.nv.constant0._Z7dosSwapiiiiiPdS_S_,"a",@progbits
	.sectionflags	@""
	.align	4
.nv.constant0._Z7dosSwapiiiiiPdS_S_:
	.zero		944


//--------------------- .nv.constant0._Z12particleDropiiiiPd --------------------------
	.section	.nv.constant0._Z12particleDropiiiiPd,"a",@progbits
	.sectionflags	@""
	.align	4
.nv.constant0._Z12particleDropiiiiPd:
	.zero		920


//--------------------- .nv.constant0._Z7dosCalciPdS_S_ --------------------------
	.section	.nv.constant0._Z7dosCalciPdS_S_,"a",@progbits
	.sectionflags	@""
	.align	4
.nv.constant0._Z7dosCalciPdS_S_:
	.zero		928


//--------------------- .nv.constant0._Z6potSubiiiPdS_S_ --------------------------
	.section	.nv.constant0._Z6potSubiiiPdS_S_,"a",@progbits
	.sectionflags	@""
	.align	4
.nv.constant0._Z6potSubiiiPdS_S_:
	.zero		936


//--------------------- .nv.constant0._Z6potAddiiiPdS_S_ --------------------------
	.section	.nv.constant0._Z6potAddiiiPdS_S_,"a",@progbits
	.sectionflags	@""
	.align	4
.nv.constant0._Z6potAddiiiPdS_S_:
	.zero		936


//--------------------- .nv.constant0._Z8slowSwapiiiiiPdS_S_S_S_S_S_ --------------------------
	.section	.nv.constant0._Z8slowSwapiiiiiPdS_S_S_S_S_S_,"a",@progbits
	.sectionflags	@""
	.align	4
.nv.constant0._Z8slowSwapiiiiiPdS_S_S_S_S_S_:
	.zero		976


//--------------------- .nv.constant0._Z12particleSwapiiiiiPd --------------------------
	.section	.nv.constant0._Z12particleSwapiiiiiPd,"a",@progbits
	.sectionflags	@""
	.align	4
.nv.constant0._Z12particleSwapiiiiiPd:
	.zero		928


//--------------------- .nv.constant0._Z6dosPutiiiPdd --------------------------
	.section	.nv.constant0._Z6dosPutiiiPdd,"a",@progbits
	.sectionflags	@""
	.align	4
.nv.constant0._Z6dosPutiiiPdd:
	.zero		928


//--------------------- .nv.constant0._Z14particleSwitchiiiPd --------------------------
	.section	.nv.constant0._Z14particleSwitchiiiPd,"a",@progbits
	.sectionflags	@""
	.align	4
.nv.constant0._Z14particleSwitchiiiPd:
	.zero		920


//--------------------- .nv.constant0._Z7fillSumiiiPdd --------------------------
	.section	.nv.constant0._Z7fillSumiiiPdd,"a",@progbits
	.sectionflags	@""
	.align	4
.nv.constant0._Z7fillSumiiiPdd:
	.zero		928


//--------------------- .nv.constant0._Z6G_subEPdS_S_i --------------------------
	.section	.nv.constant0._Z6G_subEPdS_S_i,"a",@progbits
	.sectionflags	@""
	.align	4
.nv.constant0._Z6G_subEPdS_S_i:
	.zero		924


//--------------------- .nv.constant0._Z8G_stackEPdS_i --------------------------
	.section	.nv.constant0._Z8G_stackEPdS_i,"a",@progbits
	.sectionflags	@""
	.align	4
.nv.constant0._Z8G_stackEPdS_i:
	.zero		916


//--------------------- .nv.constant0._Z12particleJumpiidiPdS_S_ --------------------------
	.section	.nv.constant0._Z12particleJumpiidiPdS_S_,"a",@progbits
	.sectionflags	@""
	.align	4
.nv.constant0._Z12particleJumpiidiPdS_S_:
	.zero		944


//--------------------- .nv.constant0._Z17findProbabilitiesidPdS_S_S_iidddS_dd --------------------------
	.section	.nv.constant0._Z17findProbabilitiesidPdS_S_S_iidddS_dd,"a",@progbits
	.sectionflags	@""
	.align	4
.nv.constant0._Z17findProbabilitiesidPdS_S_S_iidddS_dd:
	.zero		1000


//--------------------- .nv.constant0._Z14potOnParticlesPdS_idS_ --------------------------
	.section	.nv.constant0._Z14potOnParticlesPdS_idS_,"a",@progbits
	.sectionflags	@""
	.align	4
.nv.constant0._Z14potOnParticlesPdS_idS_:
	.zero		936


//--------------------- .nv.constant0._Z13findPotentialPdS_ddS_ --------------------------
	.section	.nv.constant0._Z13findPotentialPdS_ddS_,"a",@progbits
	.sectionflags	@""
	.align	4
.nv.constant0._Z13findPotentialPdS_ddS_:
	.zero		936


//--------------------- SYMBOLS --------------------------

	.type		.nv.reservedSmem.offset0,@object
	.size		.nv.reservedSmem.offset0,0x4
	.type		.nv.reservedSmem.cap,@object
	.size		.nv.reservedSmem.cap,0x4
